// auto-generated by cutlass_sweep.gemm — config: {"arch": "sm_90", "cluster_m": 2, "cluster_n": 1, "dtype": "e4m3", "dtype_b": "e4m3", "layout": "nt", "stages": 0, "tile_k": 128, "tile_m": 512, "tile_n": 80}
#include "cutlass/cutlass.h"
#include "cutlass/gemm/collective/collective_builder.hpp"
#include "cutlass/gemm/device/gemm_universal_adapter.h"
#include "cutlass/gemm/kernel/gemm_universal.hpp"
#include "cutlass/epilogue/collective/collective_builder.hpp"

using ElemA = cutlass::float_e4m3_t;
using ElemB = cutlass::float_e4m3_t;
using ElemCD = cutlass::float_e4m3_t;
using Acc  = float;
using TileShape    = cute::Shape<cute::_512, cute::_80, cute::_128>;
using ClusterShape = cute::Shape<cute::_2, cute::_1, cute::_1>;

using CollectiveEpilogue = typename cutlass::epilogue::collective::CollectiveBuilder<
    cutlass::arch::Sm90, cutlass::arch::OpClassTensorOp,
    TileShape, ClusterShape,
    cutlass::epilogue::collective::EpilogueTileAuto,
    Acc, Acc,
    ElemCD, cutlass::layout::RowMajor, 128 / cutlass::sizeof_bits<ElemCD>::value,
    ElemCD, cutlass::layout::RowMajor, 128 / cutlass::sizeof_bits<ElemCD>::value,
    cutlass::epilogue::collective::EpilogueScheduleAuto
  >::CollectiveOp;

using CollectiveMainloop = typename cutlass::gemm::collective::CollectiveBuilder<
    cutlass::arch::Sm90, cutlass::arch::OpClassTensorOp,
    ElemA, cutlass::layout::RowMajor, 128 / cutlass::sizeof_bits<ElemA>::value,
    ElemB, cutlass::layout::ColumnMajor, 128 / cutlass::sizeof_bits<ElemB>::value,
    Acc,
    TileShape, ClusterShape,
    cutlass::gemm::collective::StageCountAutoCarveout<static_cast<int>(sizeof(typename CollectiveEpilogue::SharedStorage))>,
    cutlass::gemm::collective::KernelScheduleAuto
  >::CollectiveOp;

using GemmKernel = cutlass::gemm::kernel::GemmUniversal<
    cute::Shape<int,int,int,int>,
    CollectiveMainloop,
    CollectiveEpilogue
>;
using Gemm = cutlass::gemm::device::GemmUniversalAdapter<GemmKernel>;

// Force the device kernel symbol into the cubin without needing a host main.
auto* _anchor = &cutlass::device_kernel<GemmKernel>;


// ===== COMPILED SASS (sm_90a) =====

	.target	sm_90a

	.elftype	@"ET_EXEC"


//--------------------- .note.nv.tkinfo           --------------------------
	.section	.note.nv.tkinfo,"",@"SHT_NOTE"
	.sectionflags	@"SHF_NOTE_NV_TKINFO"
	.tkinfo
        /*0018*/ 	.word	0x00000002
        /*0030*/ 	.string	""
        /*0030*/ 	.string	"ptxas"
        /*0030*/ 	.string	"Cuda compilation tools, release 13.0, V13.0.88"
        /*0030*/ 	.string	"Build cuda_13.0.r13.0/compiler.36424714_0"
        /*0030*/ 	.string	"-arch sm_90a -m 64 "



//--------------------- .note.nv.cuinfo           --------------------------
	.section	.note.nv.cuinfo,"",@"SHT_NOTE"
	.sectionflags	@"SHF_NOTE_NV_CUINFO"
        /*0018*/ 	.short	0x0002
        /*001a*/ 	.short	0x005a
        /*001c*/ 	.short	0x0082
	.zero		2


//--------------------- .nv.info                  --------------------------
	.section	.nv.info,"",@"SHT_CUDA_INFO"
	.align	4


	//----- nvinfo : EIATTR_REGCOUNT
	.align		4
        /*0000*/ 	.byte	0x04, 0x2f
        /*0002*/ 	.short	(.L_12 - .L_11)
	.align		4
.L_11:
        /*0004*/ 	.word	index@(_ZN7cutlass13device_kernelINS_4gemm6kernel13GemmUniversalIN4cute5tupleIJiiiiEEENS1_10collective13CollectiveMmaINS1_37MainloopSm90TmaGmmaWarpSpecializedFP8ILi3ENS5_IJNS4_1CILi2EEENSA_ILi1EEESC_EEENS1_35KernelTmaWarpSpecializedCooperativeEEENS5_IJNSA_ILi512EEENSA_ILi80EEENSA_ILi128EEEEEENS_12float_e4m3_tENS5_IJlSC_lEEESK_SL_NS4_8TiledMMAINS4_8MMA_AtomIJNS4_4SM904GMMA30MMA_64x16x32_F32E4M3E4M3_SS_TNILNSP_7ScaleInE1ELSR_1EEEEEENS4_6LayoutISD_NS5_IJSC_NSA_ILi0EEESV_EEEEENS5_IJNS4_10UnderscoreESY_SY_EEEEENS4_13SM90_TMA_LOADENS4_14ComposedLayoutINS4_7SwizzleILi3ELi4ELi3EEENS4_18smem_ptr_flag_bitsILi8EEENSU_INS5_IJNSA_ILi8EEESI_EEENS5_IJSI_SC_EEEEEEEvNS4_8identityENS4_23SM90_TMA_LOAD_MULTICASTES1B_vS1C_EENS_8epilogue10collective6detail29Sm90TmaWarpSpecializedAdapterINS1G_15DefaultEpilogueISK_SL_SL_NS1F_6thread17LinearCombinationISK_Li1EffLNS1K_9ScaleType4KindE0ELNS_15FloatRoundStyleE2ESK_EENS1_15EpilogueDefaultEEEEEvvEEEEvNT_6ParamsE)
        /*0008*/ 	.word	0x000000a8


	//----- nvinfo : EIATTR_FRAME_SIZE
	.align		4
.L_12:
        /*000c*/ 	.byte	0x04, 0x11
        /*000e*/ 	.short	(.L_14 - .L_13)
	.align		4
.L_13:
        /*0010*/ 	.word	index@(_ZN7cutlass13device_kernelINS_4gemm6kernel13GemmUniversalIN4cute5tupleIJiiiiEEENS1_10collective13CollectiveMmaINS1_37MainloopSm90TmaGmmaWarpSpecializedFP8ILi3ENS5_IJNS4_1CILi2EEENSA_ILi1EEESC_EEENS1_35KernelTmaWarpSpecializedCooperativeEEENS5_IJNSA_ILi512EEENSA_ILi80EEENSA_ILi128EEEEEENS_12float_e4m3_tENS5_IJlSC_lEEESK_SL_NS4_8TiledMMAINS4_8MMA_AtomIJNS4_4SM904GMMA30MMA_64x16x32_F32E4M3E4M3_SS_TNILNSP_7ScaleInE1ELSR_1EEEEEENS4_6LayoutISD_NS5_IJSC_NSA_ILi0EEESV_EEEEENS5_IJNS4_10UnderscoreESY_SY_EEEEENS4_13SM90_TMA_LOADENS4_14ComposedLayoutINS4_7SwizzleILi3ELi4ELi3EEENS4_18smem_ptr_flag_bitsILi8EEENSU_INS5_IJNSA_ILi8EEESI_EEENS5_IJSI_SC_EEEEEEEvNS4_8identityENS4_23SM90_TMA_LOAD_MULTICASTES1B_vS1C_EENS_8epilogue10collective6detail29Sm90TmaWarpSpecializedAdapterINS1G_15DefaultEpilogueISK_SL_SL_NS1F_6thread17LinearCombinationISK_Li1EffLNS1K_9ScaleType4KindE0ELNS_15FloatRoundStyleE2ESK_EENS1_15EpilogueDefaultEEEEEvvEEEEvNT_6ParamsE)
        /*0014*/ 	.word	0x00000210


	//----- nvinfo : EIATTR_MIN_STACK_SIZE
	.align		4
.L_14:
        /*0018*/ 	.byte	0x04, 0x12
        /*001a*/ 	.short	(.L_16 - .L_15)
	.align		4
.L_15:
        /*001c*/ 	.word	index@(_ZN7cutlass13device_kernelINS_4gemm6kernel13GemmUniversalIN4cute5tupleIJiiiiEEENS1_10collective13CollectiveMmaINS1_37MainloopSm90TmaGmmaWarpSpecializedFP8ILi3ENS5_IJNS4_1CILi2EEENSA_ILi1EEESC_EEENS1_35KernelTmaWarpSpecializedCooperativeEEENS5_IJNSA_ILi512EEENSA_ILi80EEENSA_ILi128EEEEEENS_12float_e4m3_tENS5_IJlSC_lEEESK_SL_NS4_8TiledMMAINS4_8MMA_AtomIJNS4_4SM904GMMA30MMA_64x16x32_F32E4M3E4M3_SS_TNILNSP_7ScaleInE1ELSR_1EEEEEENS4_6LayoutISD_NS5_IJSC_NSA_ILi0EEESV_EEEEENS5_IJNS4_10UnderscoreESY_SY_EEEEENS4_13SM90_TMA_LOADENS4_14ComposedLayoutINS4_7SwizzleILi3ELi4ELi3EEENS4_18smem_ptr_flag_bitsILi8EEENSU_INS5_IJNSA_ILi8EEESI_EEENS5_IJSI_SC_EEEEEEEvNS4_8identityENS4_23SM90_TMA_LOAD_MULTICASTES1B_vS1C_EENS_8epilogue10collective6detail29Sm90TmaWarpSpecializedAdapterINS1G_15DefaultEpilogueISK_SL_SL_NS1F_6thread17LinearCombinationISK_Li1EffLNS1K_9ScaleType4KindE0ELNS_15FloatRoundStyleE2ESK_EENS1_15EpilogueDefaultEEEEEvvEEEEvNT_6ParamsE)
        /*0020*/ 	.word	0x00000210
.L_16:


//--------------------- .nv.compat                --------------------------
	.section	.nv.compat,"",@"SHT_CUDA_COMPAT_INFO"
	.align	4
        /*0000*/ 	.byte	0x02, 0x09, 0x01, 0x00, 0x02, 0x02, 0x04, 0x00, 0x02, 0x05, 0x05, 0x00, 0x03, 0x07, 0x01, 0x01
        /*0010*/ 	.byte	0x02, 0x03, 0x01, 0x00, 0x02, 0x06, 0x01, 0x00, 0x04, 0x0b, 0x08, 0x00, 0x00, 0x00, 0x00, 0x00
        /*0020*/ 	.byte	0x00, 0x00, 0x00, 0x00


//--------------------- .nv.info._ZN7cutlass13device_kernelINS_4gemm6kernel13GemmUniversalIN4cute5tupleIJiiiiEEENS1_10collective13CollectiveMmaINS1_37MainloopSm90TmaGmmaWarpSpecializedFP8ILi3ENS5_IJNS4_1CILi2EEENSA_ILi1EEESC_EEENS1_35KernelTmaWarpSpecializedCooperativeEEENS5_IJNSA_ILi512EEENSA_ILi80EEENSA_ILi128EEEEEENS_12float_e4m3_tENS5_IJlSC_lEEESK_SL_NS4_8TiledMMAINS4_8MMA_AtomIJNS4_4SM904GMMA30MMA_64x16x32_F32E4M3E4M3_SS_TNILNSP_7ScaleInE1ELSR_1EEEEEENS4_6LayoutISD_NS5_IJSC_NSA_ILi0EEESV_EEEEENS5_IJNS4_10UnderscoreESY_SY_EEEEENS4_13SM90_TMA_LOADENS4_14ComposedLayoutINS4_7SwizzleILi3ELi4ELi3EEENS4_18smem_ptr_flag_bitsILi8EEENSU_INS5_IJNSA_ILi8EEESI_EEENS5_IJSI_SC_EEEEEEEvNS4_8identityENS4_23SM90_TMA_LOAD_MULTICASTES1B_vS1C_EENS_8epilogue10collective6detail29Sm90TmaWarpSpecializedAdapterINS1G_15DefaultEpilogueISK_SL_SL_NS1F_6thread17LinearCombinationISK_Li1EffLNS1K_9ScaleType4KindE0ELNS_15FloatRoundStyleE2ESK_EENS1_15EpilogueDefaultEEEEEvvEEEEvNT_6ParamsE --------------------------
	.section	.nv.info._ZN7cutlass13device_kernelINS_4gemm6kernel13GemmUniversalIN4cute5tupleIJiiiiEEENS1_10collective13CollectiveMmaINS1_37MainloopSm90TmaGmmaWarpSpecializedFP8ILi3ENS5_IJNS4_1CILi2EEENSA_ILi1EEESC_EEENS1_35KernelTmaWarpSpecializedCooperativeEEENS5_IJNSA_ILi512EEENSA_ILi80EEENSA_ILi128EEEEEENS_12float_e4m3_tENS5_IJlSC_lEEESK_SL_NS4_8TiledMMAINS4_8MMA_AtomIJNS4_4SM904GMMA30MMA_64x16x32_F32E4M3E4M3_SS_TNILNSP_7ScaleInE1ELSR_1EEEEEENS4_6LayoutISD_NS5_IJSC_NSA_ILi0EEESV_EEEEENS5_IJNS4_10UnderscoreESY_SY_EEEEENS4_13SM90_TMA_LOADENS4_14ComposedLayoutINS4_7SwizzleILi3ELi4ELi3EEENS4_18smem_ptr_flag_bitsILi8EEENSU_INS5_IJNSA_ILi8EEESI_EEENS5_IJSI_SC_EEEEEEEvNS4_8identityENS4_23SM90_TMA_LOAD_MULTICASTES1B_vS1C_EENS_8epilogue10collective6detail29Sm90TmaWarpSpecializedAdapterINS1G_15DefaultEpilogueISK_SL_SL_NS1F_6thread17LinearCombinationISK_Li1EffLNS1K_9ScaleType4KindE0ELNS_15FloatRoundStyleE2ESK_EENS1_15EpilogueDefaultEEEEEvvEEEEvNT_6ParamsE,"",@"SHT_CUDA_INFO"
	.sectionflags	@""
	.align	4


	//----- nvinfo : EIATTR_CUDA_API_VERSION
	.align		4
        /*0000*/ 	.byte	0x04, 0x37
        /*0002*/ 	.short	(.L_18 - .L_17)
.L_17:
        /*0004*/ 	.word	0x00000082


	//----- nvinfo : EIATTR_KPARAM_INFO
	.align		4
.L_18:
        /*0008*/ 	.byte	0x04, 0x17
        /*000a*/ 	.short	(.L_20 - .L_19)
.L_19:
        /*000c*/ 	.word	0x00000000
        /*0010*/ 	.short	0x0000
        /*0012*/ 	.short	0x0070
        /*0014*/ 	.byte	0x00, 0xf0, 0x01, 0x10


	//----- nvinfo : EIATTR_SPARSE_MMA_MASK
	.align		4
.L_20:
        /*0018*/ 	.byte	0x03, 0x50
        /*001a*/ 	.short	0x0000


	//----- nvinfo : EIATTR_MAXREG_COUNT
	.align		4
        /*001c*/ 	.byte	0x03, 0x1b
        /*001e*/ 	.short	0x00a8


	//----- nvinfo : EIATTR_NUM_BARRIERS
	.align		4
        /*0020*/ 	.byte	0x02, 0x4c
        /*0022*/ 	.byte	0x01
	.zero		1


	//----- nvinfo : EIATTR_ANNOTATIONS
	.align		4
        /*0024*/ 	.byte	0x04, 0x55
        /*0026*/ 	.short	(.L_22 - .L_21)


	//   ....[0]....
.L_21:
        /*0028*/ 	.word	0x00000001
        /*002c*/ 	.byte	0xe0, 0x06, 0x00, 0x00, 0x01, 0x00, 0x00, 0x00, 0xe0, 0x07, 0x00, 0x00, 0x01, 0x00, 0x00, 0x00
        /* <DEDUP_REMOVED lines=492> */
        /*1efc*/ 	.byte	0xe0, 0xea, 0x01, 0x00


	//----- nvinfo : EIATTR_MERCURY_ISA_VERSION
	.align		4
.L_22:
        /*1f00*/ 	.byte	0x03, 0x5f
        /*1f02*/ 	.short	0x0101


	//----- nvinfo : EIATTR_INT_WARP_WIDE_INSTR_OFFSETS
	.align		4
        /*1f04*/ 	.byte	0x04, 0x31
        /*1f06*/ 	.short	(.L_24 - .L_23)


	//   ....[0]....
.L_23:
        /*1f08*/ 	.word	0x00000500


	//   ....[1]....
        /*1f0c*/ 	.word	0x00000590


	//   ....[2]....
        /*1f10*/ 	.word	0x000006b0


	//----- nvinfo : EIATTR_COOP_GROUP_MASK_REGIDS
	.align		4
.L_24:
        /*1f14*/ 	.byte	0x04, 0x29
        /*1f16*/ 	.short	(.L_26 - .L_25)


	//   ....[0]....
.L_25:
        /*1f18*/ 	.word	0xffffffff


	//   ....[1]....
        /*1f1c*/ 	.word	0xffffffff


	//   ....[2]....
        /*1f20*/ 	.word	0xffffffff


	//   ....[3]....
        /*1f24*/ 	.word	0xffffffff


	//   ....[4]....
        /*1f28*/ 	.word	0xffffffff


	//   ....[5]....
        /*1f2c*/ 	.word	0xffffffff


	//----- nvinfo : EIATTR_COOP_GROUP_INSTR_OFFSETS
	.align		4
.L_26:
        /*1f30*/ 	.byte	0x04, 0x28
        /*1f32*/ 	.short	(.L_28 - .L_27)


	//   ....[0]....
.L_27:
        /*1f34*/ 	.word	0x00000070


	//   ....[1]....
        /*1f38*/ 	.word	0x00000080


	//   ....[2]....
        /*1f3c*/ 	.word	0x000001a0


	//   ....[3]....
        /*1f40*/ 	.word	0x000003a0


	//   ....[4]....
        /*1f44*/ 	.word	0x00000820


	//   ....[5]....
        /*1f48*/ 	.word	0x00001e40


	//----- nvinfo : EIATTR_REG_RECONFIG
	.align		4
.L_28:
        /*1f4c*/ 	.byte	0x01, 0x54
	.zero		2


	//----- nvinfo : EIATTR_MBARRIER_INSTR_OFFSETS
	.align		4
        /*1f50*/ 	.byte	0x04, 0x39
        /*1f52*/ 	.short	(.L_30 - .L_29)


	//   ....[0]....
.L_29:
        /*1f54*/ 	.word	0x00000320
        /*1f58*/ 	.word	0x000000ff
        /*1f5c*/ 	.word	0x00000000
        /*1f60*/ 	.short	0x0100
        /*1f62*/ 	.byte	0x0a
	.zero		1


	//   ....[1]....
        /*1f64*/ 	.word	0x00000330
        /*1f68*/ 	.word	0x000000ff
        /*1f6c*/ 	.word	0x00000018
        /*1f70*/ 	.short	0x0100
        /*1f72*/ 	.byte	0x0a
	.zero		1


	//   ....[2]....
        /*1f74*/ 	.word	0x00000340
        /*1f78*/ 	.word	0x000000ff
        /*1f7c*/ 	.word	0x00000008
        /*1f80*/ 	.short	0x0100
        /*1f82*/ 	.byte	0x0a
	.zero		1


	//   ....[3]....
        /*1f84*/ 	.word	0x00000350
        /*1f88*/ 	.word	0x000000ff
        /*1f8c*/ 	.word	0x00000020
        /*1f90*/ 	.short	0x0100
        /*1f92*/ 	.byte	0x0a
	.zero		1


	//   ....[4]....
        /*1f94*/ 	.word	0x00000360
        /*1f98*/ 	.word	0x000000ff
        /*1f9c*/ 	.word	0x00000010
        /*1fa0*/ 	.short	0x0100
        /*1fa2*/ 	.byte	0x0a
	.zero		1


	//   ....[5]....
        /*1fa4*/ 	.word	0x00000370
        /*1fa8*/ 	.word	0x000000ff
        /*1fac*/ 	.word	0x00000028
        /*1fb0*/ 	.short	0x0100
        /*1fb2*/ 	.byte	0x0a
	.zero		1


	//   ....[6]....
        /*1fb4*/ 	.word	0x00000710
        /*1fb8*/ 	.word	0x000000ff
        /*1fbc*/ 	.word	0x00000040
        /*1fc0*/ 	.short	0x0100
        /*1fc2*/ 	.byte	0x08
	.zero		1


	//   ....[7]....
        /*1fc4*/ 	.word	0x000007b0
        /*1fc8*/ 	.word	0x000000ff
        /*1fcc*/ 	.word	0x00000048
        /*1fd0*/ 	.short	0x0100
        /*1fd2*/ 	.byte	0x08
	.zero		1


	//   ....[8]....
        /*1fd4*/ 	.word	0x00002240
        /*1fd8*/ 	.word	0x000000ff
        /*1fdc*/ 	.word	0x00000000
        /*1fe0*/ 	.short	0x010a
        /*1fe2*/ 	.byte	0x0c
	.zero		1


	//   ....[9]....
        /*1fe4*/ 	.word	0x000022a0
        /*1fe8*/ 	.word	0x000000ff
        /*1fec*/ 	.word	0x00000000
        /*1ff0*/ 	.short	0x010a
        /*1ff2*/ 	.byte	0x0c
	.zero		1


	//   ....[10]....
        /*1ff4*/ 	.word	0x00004f90
        /*1ff8*/ 	.word	0x000000ff
        /*1ffc*/ 	.word	0x00000000
        /*2000*/ 	.short	0x010a
        /*2002*/ 	.byte	0x0e
	.zero		1


	//   ....[11]....
        /*2004*/ 	.word	0x00004fd0
        /*2008*/ 	.word	0x000000ff
        /*200c*/ 	.word	0x00000000
        /*2010*/ 	.short	0x010a
        /*2012*/ 	.byte	0x0e
	.zero		1


	//   ....[12]....
        /*2014*/ 	.word	0x00007cb0
        /*2018*/ 	.word	0x000000e4
        /*201c*/ 	.word	0x00000000
        /*2020*/ 	.short	0x0101
        /*2022*/ 	.byte	0x3f
	.zero		1


	//   ....[13]....
        /*2024*/ 	.word	0x00009970
        /*2028*/ 	.word	0x00000018
        /*202c*/ 	.word	0x00000000
        /*2030*/ 	.short	0x0101
        /*2032*/ 	.byte	0x3f
	.zero		1


	//   ....[14]....
        /*2034*/ 	.word	0x0001dd70
        /*2038*/ 	.word	0x0000000f
        /*203c*/ 	.word	0x00000018
        /*2040*/ 	.short	0x010a
        /*2042*/ 	.byte	0x3f
	.zero		1


	//   ....[15]....
        /*2044*/ 	.word	0x0001e120
        /*2048*/ 	.word	0x00000004
        /*204c*/ 	.word	0x00000048
        /*2050*/ 	.short	0x0101
        /*2052*/ 	.byte	0x3f
	.zero		1


	//   ....[16]....
        /*2054*/ 	.word	0x0001e8c0
        /*2058*/ 	.word	0x00000007
        /*205c*/ 	.word	0x00000000
        /*2060*/ 	.short	0x010a
        /*2062*/ 	.byte	0x3f
	.zero		1


	//   ....[17]....
        /*2064*/ 	.word	0x0001e940
        /*2068*/ 	.word	0x00000009
        /*206c*/ 	.word	0x00000000
        /*2070*/ 	.short	0x010a
        /*2072*/ 	.byte	0x3f
	.zero		1


	//   ....[18]....
        /*2074*/ 	.word	0x0001e9d0
        /*2078*/ 	.word	0x00000003
        /*207c*/ 	.word	0x00000000
        /*2080*/ 	.short	0x010a
        /*2082*/ 	.byte	0x3f
	.zero		1


	//   ....[19]....
        /*2084*/ 	.word	0x0001ea40
        /*2088*/ 	.word	0x00000003
        /*208c*/ 	.word	0x00000000
        /*2090*/ 	.short	0x010a
        /*2092*/ 	.byte	0x3f
	.zero		1


	//   ....[20]....
        /*2094*/ 	.word	0x0001eab0
        /*2098*/ 	.word	0x00000000
        /*209c*/ 	.word	0x00000000
        /*20a0*/ 	.short	0x010a
        /*20a2*/ 	.byte	0x3f
	.zero		1


	//   ....[21]....
        /*20a4*/ 	.word	0x0001eb90
        /*20a8*/ 	.word	0x0000000f
        /*20ac*/ 	.word	0x00000018
        /*20b0*/ 	.short	0x010a
        /*20b2*/ 	.byte	0x3f
	.zero		1


	//   ....[22]....
        /*20b4*/ 	.word	0x0001ec60
        /*20b8*/ 	.word	0x00000007
        /*20bc*/ 	.word	0x00000000
        /*20c0*/ 	.short	0x010a
        /*20c2*/ 	.byte	0x3f
	.zero		1


	//   ....[23]....
        /*20c4*/ 	.word	0x0001ecb0
        /*20c8*/ 	.word	0x00000009
        /*20cc*/ 	.word	0x00000000
        /*20d0*/ 	.short	0x010a
        /*20d2*/ 	.byte	0x3f
	.zero		1


	//----- nvinfo : EIATTR_NUM_MBARRIERS
	.align		4
.L_30:
        /*20d4*/ 	.byte	0x03, 0x38
        /*20d6*/ 	.short	0x0008


	//----- nvinfo : EIATTR_EXIT_INSTR_OFFSETS
	.align		4
        /*20d8*/ 	.byte	0x04, 0x1c
        /*20da*/ 	.short	(.L_32 - .L_31)


	//   ....[0]....
.L_31:
        /*20dc*/ 	.word	0x000009d0


	//   ....[1]....
        /*20e0*/ 	.word	0x00001270


	//   ....[2]....
        /*20e4*/ 	.word	0x0001d430


	//   ....[3]....
        /*20e8*/ 	.word	0x0001da00


	//   ....[4]....
        /*20ec*/ 	.word	0x0001ea20


	//----- nvinfo : EIATTR_MAX_THREADS
	.align		4
.L_32:
        /*20f0*/ 	.byte	0x04, 0x05
        /*20f2*/ 	.short	(.L_34 - .L_33)
.L_33:
        /*20f4*/ 	.word	0x00000180
        /*20f8*/ 	.word	0x00000001
        /*20fc*/ 	.word	0x00000001


	//----- nvinfo : EIATTR_CRS_STACK_SIZE
	.align		4
.L_34:
        /*2100*/ 	.byte	0x04, 0x1e
        /*2102*/ 	.short	(.L_36 - .L_35)
.L_35:
        /*2104*/ 	.word	0x00000000


	//----- nvinfo : EIATTR_CBANK_PARAM_SIZE
	.align		4
.L_36:
        /*2108*/ 	.byte	0x03, 0x19
        /*210a*/ 	.short	0x0470


	//----- nvinfo : EIATTR_PARAM_CBANK
	.align		4
        /*210c*/ 	.byte	0x04, 0x0a
        /*210e*/ 	.short	(.L_38 - .L_37)
	.align		4
.L_37:
        /*2110*/ 	.word	index@(.nv.constant0._ZN7cutlass13device_kernelINS_4gemm6kernel13GemmUniversalIN4cute5tupleIJiiiiEEENS1_10collective13CollectiveMmaINS1_37MainloopSm90TmaGmmaWarpSpecializedFP8ILi3ENS5_IJNS4_1CILi2EEENSA_ILi1EEESC_EEENS1_35KernelTmaWarpSpecializedCooperativeEEENS5_IJNSA_ILi512EEENSA_ILi80EEENSA_ILi128EEEEEENS_12float_e4m3_tENS5_IJlSC_lEEESK_SL_NS4_8TiledMMAINS4_8MMA_AtomIJNS4_4SM904GMMA30MMA_64x16x32_F32E4M3E4M3_SS_TNILNSP_7ScaleInE1ELSR_1EEEEEENS4_6LayoutISD_NS5_IJSC_NSA_ILi0EEESV_EEEEENS5_IJNS4_10UnderscoreESY_SY_EEEEENS4_13SM90_TMA_LOADENS4_14ComposedLayoutINS4_7SwizzleILi3ELi4ELi3EEENS4_18smem_ptr_flag_bitsILi8EEENSU_INS5_IJNSA_ILi8EEESI_EEENS5_IJSI_SC_EEEEEEEvNS4_8identityENS4_23SM90_TMA_LOAD_MULTICASTES1B_vS1C_EENS_8epilogue10collective6detail29Sm90TmaWarpSpecializedAdapterINS1G_15DefaultEpilogueISK_SL_SL_NS1F_6thread17LinearCombinationISK_Li1EffLNS1K_9ScaleType4KindE0ELNS_15FloatRoundStyleE2ESK_EENS1_15EpilogueDefaultEEEEEvvEEEEvNT_6ParamsE)
        /*2114*/ 	.short	0x0210
        /*2116*/ 	.short	0x0470


	//----- nvinfo : EIATTR_SW_WAR
	.align		4
.L_38:
        /*2118*/ 	.byte	0x04, 0x36
        /*211a*/ 	.short	(.L_40 - .L_39)
.L_39:
        /*211c*/ 	.word	0x00000008
.L_40:


//--------------------- .nv.callgraph             --------------------------
	.section	.nv.callgraph,"",@"SHT_CUDA_CALLGRAPH"
	.align	4
	.sectionentsize	8
	.align		4
        /*0000*/ 	.word	0x00000000
	.align		4
        /*0004*/ 	.word	0xffffffff
	.align		4
        /*0008*/ 	.word	0x00000000
	.align		4
        /*000c*/ 	.word	0xfffffffe
	.align		4
        /*0010*/ 	.word	0x00000000
	.align		4
        /*0014*/ 	.word	0xfffffffd
	.align		4
        /*0018*/ 	.word	0x00000000
	.align		4
        /*001c*/ 	.word	0xfffffffc


//--------------------- .nv.constant4             --------------------------
	.section	.nv.constant4,"a",@progbits
	.align	8
	.align		8
.nv.constant4:
        /*0000*/ 	.dword	_ZN40_INTERNAL_a7e20e4c_4_k_cu_ca7d1d1d_178024cuda3std3__45__cpo5beginE
	.align		8
        /*0008*/ 	.dword	_ZN40_INTERNAL_a7e20e4c_4_k_cu_ca7d1d1d_178024cuda3std3__45__cpo3endE
	.align		8
        /*0010*/ 	.dword	_ZN40_INTERNAL_a7e20e4c_4_k_cu_ca7d1d1d_178024cuda3std3__45__cpo6cbeginE
	.align		8
        /*0018*/ 	.dword	_ZN40_INTERNAL_a7e20e4c_4_k_cu_ca7d1d1d_178024cuda3std3__45__cpo4cendE
	.align		8
        /*0020*/ 	.dword	_ZN40_INTERNAL_a7e20e4c_4_k_cu_ca7d1d1d_178024cuda3std3__442_GLOBAL__N__a7e20e4c_4_k_cu_ca7d1d1d_178026ignoreE
	.align		8
        /*0028*/ 	.dword	_ZN40_INTERNAL_a7e20e4c_4_k_cu_ca7d1d1d_178024cuda3std3__419piecewise_constructE
	.align		8
        /*0030*/ 	.dword	_ZN40_INTERNAL_a7e20e4c_4_k_cu_ca7d1d1d_178024cuda3std3__48in_placeE
	.align		8
        /*0038*/ 	.dword	_ZN40_INTERNAL_a7e20e4c_4_k_cu_ca7d1d1d_178024cuda3std6ranges3__45__cpo4swapE
	.align		8
        /*0040*/ 	.dword	_ZN40_INTERNAL_a7e20e4c_4_k_cu_ca7d1d1d_178024cuda3std6ranges3__45__cpo9iter_moveE
	.align		8
        /*0048*/ 	.dword	_ZN40_INTERNAL_a7e20e4c_4_k_cu_ca7d1d1d_178024cute7productE
	.align		8
        /*0050*/ 	.dword	_ZN40_INTERNAL_a7e20e4c_4_k_cu_ca7d1d1d_178024cute1_E


//--------------------- .text._ZN7cutlass13device_kernelINS_4gemm6kernel13GemmUniversalIN4cute5tupleIJiiiiEEENS1_10collective13CollectiveMmaINS1_37MainloopSm90TmaGmmaWarpSpecializedFP8ILi3ENS5_IJNS4_1CILi2EEENSA_ILi1EEESC_EEENS1_35KernelTmaWarpSpecializedCooperativeEEENS5_IJNSA_ILi512EEENSA_ILi80EEENSA_ILi128EEEEEENS_12float_e4m3_tENS5_IJlSC_lEEESK_SL_NS4_8TiledMMAINS4_8MMA_AtomIJNS4_4SM904GMMA30MMA_64x16x32_F32E4M3E4M3_SS_TNILNSP_7ScaleInE1ELSR_1EEEEEENS4_6LayoutISD_NS5_IJSC_NSA_ILi0EEESV_EEEEENS5_IJNS4_10UnderscoreESY_SY_EEEEENS4_13SM90_TMA_LOADENS4_14ComposedLayoutINS4_7SwizzleILi3ELi4ELi3EEENS4_18smem_ptr_flag_bitsILi8EEENSU_INS5_IJNSA_ILi8EEESI_EEENS5_IJSI_SC_EEEEEEEvNS4_8identityENS4_23SM90_TMA_LOAD_MULTICASTES1B_vS1C_EENS_8epilogue10collective6detail29Sm90TmaWarpSpecializedAdapterINS1G_15DefaultEpilogueISK_SL_SL_NS1F_6thread17LinearCombinationISK_Li1EffLNS1K_9ScaleType4KindE0ELNS_15FloatRoundStyleE2ESK_EENS1_15EpilogueDefaultEEEEEvvEEEEvNT_6ParamsE --------------------------
	.section	.text._ZN7cutlass13device_kernelINS_4gemm6kernel13GemmUniversalIN4cute5tupleIJiiiiEEENS1_10collective13CollectiveMmaINS1_37MainloopSm90TmaGmmaWarpSpecializedFP8ILi3ENS5_IJNS4_1CILi2EEENSA_ILi1EEESC_EEENS1_35KernelTmaWarpSpecializedCooperativeEEENS5_IJNSA_ILi512EEENSA_ILi80EEENSA_ILi128EEEEEENS_12float_e4m3_tENS5_IJlSC_lEEESK_SL_NS4_8TiledMMAINS4_8MMA_AtomIJNS4_4SM904GMMA30MMA_64x16x32_F32E4M3E4M3_SS_TNILNSP_7ScaleInE1ELSR_1EEEEEENS4_6LayoutISD_NS5_IJSC_NSA_ILi0EEESV_EEEEENS5_IJNS4_10UnderscoreESY_SY_EEEEENS4_13SM90_TMA_LOADENS4_14ComposedLayoutINS4_7SwizzleILi3ELi4ELi3EEENS4_18smem_ptr_flag_bitsILi8EEENSU_INS5_IJNSA_ILi8EEESI_EEENS5_IJSI_SC_EEEEEEEvNS4_8identityENS4_23SM90_TMA_LOAD_MULTICASTES1B_vS1C_EENS_8epilogue10collective6detail29Sm90TmaWarpSpecializedAdapterINS1G_15DefaultEpilogueISK_SL_SL_NS1F_6thread17LinearCombinationISK_Li1EffLNS1K_9ScaleType4KindE0ELNS_15FloatRoundStyleE2ESK_EENS1_15EpilogueDefaultEEEEEvvEEEEvNT_6ParamsE,"ax",@progbits
	.align	128
.text._ZN7cutlass13device_kernelINS_4gemm6kernel13GemmUniversalIN4cute5tupleIJiiiiEEENS1_10collective13CollectiveMmaINS1_37MainloopSm90TmaGmmaWarpSpecializedFP8ILi3ENS5_IJNS4_1CILi2EEENSA_ILi1EEESC_EEENS1_35KernelTmaWarpSpecializedCooperativeEEENS5_IJNSA_ILi512EEENSA_ILi80EEENSA_ILi128EEEEEENS_12float_e4m3_tENS5_IJlSC_lEEESK_SL_NS4_8TiledMMAINS4_8MMA_AtomIJNS4_4SM904GMMA30MMA_64x16x32_F32E4M3E4M3_SS_TNILNSP_7ScaleInE1ELSR_1EEEEEENS4_6LayoutISD_NS5_IJSC_NSA_ILi0EEESV_EEEEENS5_IJNS4_10UnderscoreESY_SY_EEEEENS4_13SM90_TMA_LOADENS4_14ComposedLayoutINS4_7SwizzleILi3ELi4ELi3EEENS4_18smem_ptr_flag_bitsILi8EEENSU_INS5_IJNSA_ILi8EEESI_EEENS5_IJSI_SC_EEEEEEEvNS4_8identityENS4_23SM90_TMA_LOAD_MULTICASTES1B_vS1C_EENS_8epilogue10collective6detail29Sm90TmaWarpSpecializedAdapterINS1G_15DefaultEpilogueISK_SL_SL_NS1F_6thread17LinearCombinationISK_Li1EffLNS1K_9ScaleType4KindE0ELNS_15FloatRoundStyleE2ESK_EENS1_15EpilogueDefaultEEEEEvvEEEEvNT_6ParamsE:
        .type           _ZN7cutlass13device_kernelINS_4gemm6kernel13GemmUniversalIN4cute5tupleIJiiiiEEENS1_10collective13CollectiveMmaINS1_37MainloopSm90TmaGmmaWarpSpecializedFP8ILi3ENS5_IJNS4_1CILi2EEENSA_ILi1EEESC_EEENS1_35KernelTmaWarpSpecializedCooperativeEEENS5_IJNSA_ILi512EEENSA_ILi80EEENSA_ILi128EEEEEENS_12float_e4m3_tENS5_IJlSC_lEEESK_SL_NS4_8TiledMMAINS4_8MMA_AtomIJNS4_4SM904GMMA30MMA_64x16x32_F32E4M3E4M3_SS_TNILNSP_7ScaleInE1ELSR_1EEEEEENS4_6LayoutISD_NS5_IJSC_NSA_ILi0EEESV_EEEEENS5_IJNS4_10UnderscoreESY_SY_EEEEENS4_13SM90_TMA_LOADENS4_14ComposedLayoutINS4_7SwizzleILi3ELi4ELi3EEENS4_18smem_ptr_flag_bitsILi8EEENSU_INS5_IJNSA_ILi8EEESI_EEENS5_IJSI_SC_EEEEEEEvNS4_8identityENS4_23SM90_TMA_LOAD_MULTICASTES1B_vS1C_EENS_8epilogue10collective6detail29Sm90TmaWarpSpecializedAdapterINS1G_15DefaultEpilogueISK_SL_SL_NS1F_6thread17LinearCombinationISK_Li1EffLNS1K_9ScaleType4KindE0ELNS_15FloatRoundStyleE2ESK_EENS1_15EpilogueDefaultEEEEEvvEEEEvNT_6ParamsE,@function
        .size           _ZN7cutlass13device_kernelINS_4gemm6kernel13GemmUniversalIN4cute5tupleIJiiiiEEENS1_10collective13CollectiveMmaINS1_37MainloopSm90TmaGmmaWarpSpecializedFP8ILi3ENS5_IJNS4_1CILi2EEENSA_ILi1EEESC_EEENS1_35KernelTmaWarpSpecializedCooperativeEEENS5_IJNSA_ILi512EEENSA_ILi80EEENSA_ILi128EEEEEENS_12float_e4m3_tENS5_IJlSC_lEEESK_SL_NS4_8TiledMMAINS4_8MMA_AtomIJNS4_4SM904GMMA30MMA_64x16x32_F32E4M3E4M3_SS_TNILNSP_7ScaleInE1ELSR_1EEEEEENS4_6LayoutISD_NS5_IJSC_NSA_ILi0EEESV_EEEEENS5_IJNS4_10UnderscoreESY_SY_EEEEENS4_13SM90_TMA_LOADENS4_14ComposedLayoutINS4_7SwizzleILi3ELi4ELi3EEENS4_18smem_ptr_flag_bitsILi8EEENSU_INS5_IJNSA_ILi8EEESI_EEENS5_IJSI_SC_EEEEEEEvNS4_8identityENS4_23SM90_TMA_LOAD_MULTICASTES1B_vS1C_EENS_8epilogue10collective6detail29Sm90TmaWarpSpecializedAdapterINS1G_15DefaultEpilogueISK_SL_SL_NS1F_6thread17LinearCombinationISK_Li1EffLNS1K_9ScaleType4KindE0ELNS_15FloatRoundStyleE2ESK_EENS1_15EpilogueDefaultEEEEEvvEEEEvNT_6ParamsE,(.L_x_116 - _ZN7cutlass13device_kernelINS_4gemm6kernel13GemmUniversalIN4cute5tupleIJiiiiEEENS1_10collective13CollectiveMmaINS1_37MainloopSm90TmaGmmaWarpSpecializedFP8ILi3ENS5_IJNS4_1CILi2EEENSA_ILi1EEESC_EEENS1_35KernelTmaWarpSpecializedCooperativeEEENS5_IJNSA_ILi512EEENSA_ILi80EEENSA_ILi128EEEEEENS_12float_e4m3_tENS5_IJlSC_lEEESK_SL_NS4_8TiledMMAINS4_8MMA_AtomIJNS4_4SM904GMMA30MMA_64x16x32_F32E4M3E4M3_SS_TNILNSP_7ScaleInE1ELSR_1EEEEEENS4_6LayoutISD_NS5_IJSC_NSA_ILi0EEESV_EEEEENS5_IJNS4_10UnderscoreESY_SY_EEEEENS4_13SM90_TMA_LOADENS4_14ComposedLayoutINS4_7SwizzleILi3ELi4ELi3EEENS4_18smem_ptr_flag_bitsILi8EEENSU_INS5_IJNSA_ILi8EEESI_EEENS5_IJSI_SC_EEEEEEEvNS4_8identityENS4_23SM90_TMA_LOAD_MULTICASTES1B_vS1C_EENS_8epilogue10collective6detail29Sm90TmaWarpSpecializedAdapterINS1G_15DefaultEpilogueISK_SL_SL_NS1F_6thread17LinearCombinationISK_Li1EffLNS1K_9ScaleType4KindE0ELNS_15FloatRoundStyleE2ESK_EENS1_15EpilogueDefaultEEEEEvvEEEEvNT_6ParamsE)
        .other          _ZN7cutlass13device_kernelINS_4gemm6kernel13GemmUniversalIN4cute5tupleIJiiiiEEENS1_10collective13CollectiveMmaINS1_37MainloopSm90TmaGmmaWarpSpecializedFP8ILi3ENS5_IJNS4_1CILi2EEENSA_ILi1EEESC_EEENS1_35KernelTmaWarpSpecializedCooperativeEEENS5_IJNSA_ILi512EEENSA_ILi80EEENSA_ILi128EEEEEENS_12float_e4m3_tENS5_IJlSC_lEEESK_SL_NS4_8TiledMMAINS4_8MMA_AtomIJNS4_4SM904GMMA30MMA_64x16x32_F32E4M3E4M3_SS_TNILNSP_7ScaleInE1ELSR_1EEEEEENS4_6LayoutISD_NS5_IJSC_NSA_ILi0EEESV_EEEEENS5_IJNS4_10UnderscoreESY_SY_EEEEENS4_13SM90_TMA_LOADENS4_14ComposedLayoutINS4_7SwizzleILi3ELi4ELi3EEENS4_18smem_ptr_flag_bitsILi8EEENSU_INS5_IJNSA_ILi8EEESI_EEENS5_IJSI_SC_EEEEEEEvNS4_8identityENS4_23SM90_TMA_LOAD_MULTICASTES1B_vS1C_EENS_8epilogue10collective6detail29Sm90TmaWarpSpecializedAdapterINS1G_15DefaultEpilogueISK_SL_SL_NS1F_6thread17LinearCombinationISK_Li1EffLNS1K_9ScaleType4KindE0ELNS_15FloatRoundStyleE2ESK_EENS1_15EpilogueDefaultEEEEEvvEEEEvNT_6ParamsE,@"STO_CUDA_ENTRY STV_DEFAULT"
_ZN7cutlass13device_kernelINS_4gemm6kernel13GemmUniversalIN4cute5tupleIJiiiiEEENS1_10collective13CollectiveMmaINS1_37MainloopSm90TmaGmmaWarpSpecializedFP8ILi3ENS5_IJNS4_1CILi2EEENSA_ILi1EEESC_EEENS1_35KernelTmaWarpSpecializedCooperativeEEENS5_IJNSA_ILi512EEENSA_ILi80EEENSA_ILi128EEEEEENS_12float_e4m3_tENS5_IJlSC_lEEESK_SL_NS4_8TiledMMAINS4_8MMA_AtomIJNS4_4SM904GMMA30MMA_64x16x32_F32E4M3E4M3_SS_TNILNSP_7ScaleInE1ELSR_1EEEEEENS4_6LayoutISD_NS5_IJSC_NSA_ILi0EEESV_EEEEENS5_IJNS4_10UnderscoreESY_SY_EEEEENS4_13SM90_TMA_LOADENS4_14ComposedLayoutINS4_7SwizzleILi3ELi4ELi3EEENS4_18smem_ptr_flag_bitsILi8EEENSU_INS5_IJNSA_ILi8EEESI_EEENS5_IJSI_SC_EEEEEEEvNS4_8identityENS4_23SM90_TMA_LOAD_MULTICASTES1B_vS1C_EENS_8epilogue10collective6detail29Sm90TmaWarpSpecializedAdapterINS1G_15DefaultEpilogueISK_SL_SL_NS1F_6thread17LinearCombinationISK_Li1EffLNS1K_9ScaleType4KindE0ELNS_15FloatRoundStyleE2ESK_EENS1_15EpilogueDefaultEEEEEvvEEEEvNT_6ParamsE:
[----:B------:R-:W0:Y:S02]  /*0000*/  LDC R1, c[0x0][0x28] ;  /* 0x00000a00ff017b82 */ /* 0x000e240000000800 */
[----:B0-----:R-:W-:Y:S01]  /*0010*/  VIADD R1, R1, 0xfffffdf0 ;  /* 0xfffffdf001017836 */ /* 0x001fe20000000000 */
[----:B------:R-:W0:Y:S01]  /*0020*/  S2R R4, SR_TID.X ;  /* 0x0000000000047919 */ /* 0x000e220000002100 */
[----:B------:R-:W-:Y:S01]  /*0030*/  ELECT P0, URZ, PT ;  /* 0x00000000003f782f */ /* 0x000fe20003800000 */
[----:B------:R-:W-:Y:S01]  /*0040*/  BSSY B0, `(.L_x_0) ;  /* 0x0000015000007945 */ /* 0x000fe20003800000 */
[--C-:B0-----:R-:W-:Y:S02]  /*0050*/  SHF.R.U32.HI R0, RZ, 0x5, R4.reuse ;  /* 0x00000005ff007819 */ /* 0x101fe40000011604 */
[----:B------:R-:W-:-:S03]  /*0060*/  SHF.R.U32.HI R2, RZ, 0x7, R4 ;  /* 0x00000007ff027819 */ /* 0x000fc60000011604 */
[----:B------:R-:W0:Y:S04]  /*0070*/  SHFL.IDX PT, R3, R0, RZ, 0x1f ;  /* 0x00001fff00037589 */ /* 0x000e2800000e0000 */
[----:B------:R-:W1:Y:S01]  /*0080*/  SHFL.IDX PT, R2, R2, RZ, 0x1f ;  /* 0x00001fff02027589 */ /* 0x000e6200000e0000 */
[----:B0-----:R-:W-:Y:S02]  /*0090*/  R2UR UR4, R3 ;  /* 0x00000000030472ca */ /* 0x001fe400000e0000 */
[----:B-1----:R-:W-:-:S11]  /*00a0*/  R2UR UR6, R2 ;  /* 0x00000000020672ca */ /* 0x002fd600000e0000 */
[----:B------:R-:W-:Y:S02]  /*00b0*/  USHF.R.S32.HI UR5, URZ, 0x1f, UR4 ;  /* 0x0000001f3f057899 */ /* 0x000fe40008011404 */
[----:B------:R-:W-:Y:S02]  /*00c0*/  ISETP.NE.OR P0, PT, RZ, UR4, !P0 ;  /* 0x00000004ff007c0c */ /* 0x000fe4000c705670 */
[----:B------:R-:W-:-:S04]  /*00d0*/  ULEA.HI UR5, UR5, UR4, URZ, 0x2 ;  /* 0x0000000405057291 */ /* 0x000fc8000f8f103f */
[----:B------:R-:W-:-:S04]  /*00e0*/  ULOP3.LUT UR5, UR5, 0xfffffffc, URZ, 0xc0, !UPT ;  /* 0xfffffffc05057892 */ /* 0x000fc8000f8ec03f */
[----:B------:R-:W-:-:S03]  /*00f0*/  UIADD3 UR5, UR4, -UR5, URZ ;  /* 0x8000000504057290 */ /* 0x000fc6000fffe03f */
[----:B------:R-:W-:Y:S09]  /*0100*/  @P0 BRA `(.L_x_1) ;  /* 0x0000000000200947 */ /* 0x000ff20003800000 */
[----:B------:R-:W-:Y:S02]  /*0110*/  ULDC.64 UR8, c[0x0][0x198] ;  /* 0x0000660000087ab9 */ /* 0x000fe40000000a00 */
[----:B------:R-:W-:Y:S02]  /*0120*/  UIADD3 UR10, UP0, UR8, 0xf0, URZ ;  /* 0x000000f0080a7890 */ /* 0x000fe4000ff1e03f */
[----:B------:R-:W-:Y:S02]  /*0130*/  UIADD3 UR8, UP1, UR8, 0x1f0, URZ ;  /* 0x000001f008087890 */ /* 0x000fe4000ff3e03f */
[----:B------:R-:W-:Y:S02]  /*0140*/  UIADD3.X UR11, URZ, UR9, URZ, UP0, !UPT ;  /* 0x000000093f0b7290 */ /* 0x000fe400087fe43f */
[----:B------:R-:W-:-:S07]  /*0150*/  UIADD3.X UR9, URZ, UR9, URZ, UP1, !UPT ;  /* 0x000000093f097290 */ /* 0x000fce0008ffe43f */
[----:B------:R0:W-:Y:S02]  /*0160*/  UTMACCTL.PF [UR10] ;  /* 0x000000000a0079b9 */ /* 0x0001e40008040000 */
[----:B------:R0:W-:Y:S02]  /*0170*/  UTMACCTL.PF [UR8] ;  /* 0x00000000080079b9 */ /* 0x0001e40008040000 */
[----:B0-----:R-:W-:Y:S01]  /*0180*/  NOP ;  /* 0x0000000000007918 */ /* 0x001fe20000000000 */
.L_x_1:
[----:B------:R-:W-:Y:S05]  /*0190*/  BSYNC B0 ;  /* 0x0000000000007941 */ /* 0x000fea0003800000 */
.L_x_0:
[----:B------:R-:W0:Y:S01]  /*01a0*/  SHFL.IDX PT, R3, R0, RZ, 0x1f ;  /* 0x00001fff00037589 */ /* 0x000e2200000e0000 */
[----:B------:R-:W-:Y:S01]  /*01b0*/  UISETP.NE.AND UP0, UPT, UR5, 0x3, UPT ;  /* 0x000000030500788c */ /* 0x000fe2000bf05270 */
[----:B------:R-:W-:Y:S01]  /*01c0*/  ISETP.NE.AND P1, PT, RZ, UR6, PT ;  /* 0x00000006ff007c0c */ /* 0x000fe2000bf25270 */
[----:B------:R-:W-:Y:S02]  /*01d0*/  UIADD3 UR11, UR6, -0x1, URZ ;  /* 0xffffffff060b7890 */ /* 0x000fe4000fffe03f */
[----:B------:R-:W-:Y:S02]  /*01e0*/  UISETP.EQ.OR UP0, UPT, UR5, URZ, !UP0 ;  /* 0x0000003f0500728c */ /* 0x000fe4000c702670 */
[----:B------:R-:W-:Y:S02]  /*01f0*/  UISETP.GE.U32.AND UP1, UPT, UR11, 0x2, UPT ;  /* 0x000000020b00788c */ /* 0x000fe4000bf26070 */
[----:B------:R-:W-:-:S04]  /*0200*/  UISETP.EQ.AND UP0, UPT, UR6, URZ, UP0 ;  /* 0x0000003f0600728c */ /* 0x000fc80008702270 */
[----:B------:R-:W-:-:S04]  /*0210*/  USEL UR4, URZ, 0x1, !UP0 ;  /* 0x000000013f047887 */ /* 0x000fc8000c000000 */
[----:B------:R-:W-:Y:S01]  /*0220*/  USEL UR4, UR4, 0x2, UP1 ;  /* 0x0000000204047887 */ /* 0x000fe20008800000 */
[----:B0-----:R-:W-:-:S13]  /*0230*/  ISETP.NE.AND P0, PT, R3, RZ, PT ;  /* 0x000000ff0300720c */ /* 0x001fda0003f05270 */
[----:B------:R-:W-:Y:S05]  /*0240*/  @P0 BRA `(.L_x_2) ;  /* 0x0000000000500947 */ /* 0x000fea0003800000 */
[----:B------:R-:W0:Y:S01]  /*0250*/  S2UR UR10, SR_CgaCtaId ;  /* 0x00000000000a79c3 */ /* 0x000e220000008800 */
[----:B------:R-:W-:Y:S01]  /*0260*/  UMOV UR6, 0x400 ;  /* 0x0000040000067882 */ /* 0x000fe20000000000 */
[----:B------:R-:W-:Y:S01]  /*0270*/  UMOV UR7, 0x1 ;  /* 0x0000000100077882 */ /* 0x000fe20000000000 */
[----:B------:R-:W-:Y:S01]  /*0280*/  UMOV UR8, 0x4 ;  /* 0x0000000400087882 */ /* 0x000fe20000000000 */
[----:B------:R-:W-:Y:S01]  /*0290*/  ELECT P0, URZ, PT ;  /* 0x00000000003f782f */ /* 0x000fe20003800000 */
[----:B------:R-:W-:-:S04]  /*02a0*/  UIADD3 UR8, -UR8, 0x100000, URZ ;  /* 0x0010000008087890 */ /* 0x000fc8000fffe13f */
[----:B------:R-:W-:Y:S02]  /*02b0*/  USHF.L.U32 UR9, UR8, 0xb, URZ ;  /* 0x0000000b08097899 */ /* 0x000fe4000800063f */
[----:B------:R-:W-:Y:S02]  /*02c0*/  USHF.L.U32 UR8, UR8, 0x1, URZ ;  /* 0x0000000108087899 */ /* 0x000fe4000800063f */
[----:B0-----:R-:W-:Y:S02]  /*02d0*/  ULEA UR10, UR10, UR6, 0x18 ;  /* 0x000000060a0a7291 */ /* 0x001fe4000f8ec03f */
[----:B------:R-:W-:-:S04]  /*02e0*/  UIADD3 UR6, -UR7, 0x100000, URZ ;  /* 0x0010000007067890 */ /* 0x000fc8000fffe13f */
[----:B------:R-:W-:Y:S02]  /*02f0*/  USHF.L.U32 UR7, UR6, 0xb, URZ ;  /* 0x0000000b06077899 */ /* 0x000fe4000800063f */
[----:B------:R-:W-:Y:S01]  /*0300*/  USHF.L.U32 UR6, UR6, 0x1, URZ ;  /* 0x0000000106067899 */ /* 0x000fe2000800063f */
[----:B------:R-:W0:Y:S11]  /*0310*/  FENCE.VIEW.ASYNC.S ;  /* 0x00000000000073c6 */ /* 0x000e360000000000 */
[----:B0-----:R0:W1:Y:S01]  /*0320*/  SYNCS.EXCH.64 URZ, [UR10], UR6 ;  /* 0x000000060a3f75b2 */ /* 0x0010620008000100 */
[----:B------:R0:W2:Y:S01]  /*0330*/  SYNCS.EXCH.64 URZ, [UR10+0x18], UR8 ;  /* 0x000018080a3f75b2 */ /* 0x0000a20008000100 */
[----:B------:R0:W3:Y:S01]  /*0340*/  SYNCS.EXCH.64 URZ, [UR10+0x8], UR6 ;  /* 0x000008060a3f75b2 */ /* 0x0000e20008000100 */
[----:B------:R0:W4:Y:S01]  /*0350*/  SYNCS.EXCH.64 URZ, [UR10+0x20], UR8 ;  /* 0x000020080a3f75b2 */ /* 0x0001220008000100 */
[----:B------:R0:W0:Y:S01]  /*0360*/  SYNCS.EXCH.64 URZ, [UR10+0x10], UR6 ;  /* 0x000010060a3f75b2 */ /* 0x0000220008000100 */
[----:B------:R0:W0:Y:S01]  /*0370*/  SYNCS.EXCH.64 URZ, [UR10+0x28], UR8 ;  /* 0x000028080a3f75b2 */ /* 0x0000220008000100 */
[----:B------:R-:W-:Y:S01]  /*0380*/  NOP ;  /* 0x0000000000007918 */ /* 0x000fe20000000000 */
.L_x_2:
[----:B------:R-:W-:Y:S01]  /*0390*/  SHF.R.S32.HI R2, RZ, 0x1f, R4 ;  /* 0x0000001fff027819 */ /* 0x000fe20000011404 */
[----:B------:R-:W5:Y:S01]  /*03a0*/  SHFL.IDX PT, R0, R0, RZ, 0x1f ;  /* 0x00001fff00007589 */ /* 0x000f6200000e0000 */
[----:B0-----:R-:W0:Y:S01]  /*03b0*/  S2UR UR10, SR_CTAID.X ;  /* 0x00000000000a79c3 */ /* 0x001e220000002500 */
[----:B------:R-:W-:Y:S02]  /*03c0*/  ELECT P0, URZ, PT ;  /* 0x00000000003f782f */ /* 0x000fe40003800000 */
[----:B------:R-:W-:Y:S01]  /*03d0*/  LEA.HI R2, R2, R4, RZ, 0x7 ;  /* 0x0000000402027211 */ /* 0x000fe200078f38ff */
[----:B------:R-:W-:Y:S01]  /*03e0*/  ULDC UR6, c[0x0][0x150] ;  /* 0x0000540000067ab9 */ /* 0x000fe20000000800 */
[----:B------:R-:W-:Y:S01]  /*03f0*/  NOP ;  /* 0x0000000000007918 */ /* 0x000fe20000000000 */
[----:B------:R-:W-:Y:S01]  /*0400*/  NOP ;  /* 0x0000000000007918 */ /* 0x000fe20000000000 */
[----:B------:R-:W-:Y:S01]  /*0410*/  LOP3.LUT R2, R2, 0xffffff80, RZ, 0xc0, !PT ;  /* 0xffffff8002027812 */ /* 0x000fe200078ec0ff */
[----:B------:R-:W1:Y:S04]  /*0420*/  LDC R8, c[0x0][0x144] ;  /* 0x00005100ff087b82 */ /* 0x000e680000000800 */
[----:B------:R-:W-:-:S02]  /*0430*/  IMAD.IADD R5, R4, 0x1, -R2 ;  /* 0x0000000104057824 */ /* 0x000fc400078e0a02 */
[----:B------:R-:W2:Y:S03]  /*0440*/  S2R R2, SR_CTAID.Y ;  /* 0x0000000000027919 */ /* 0x000ea60000002600 */
[----:B------:R-:W-:Y:S01]  /*0450*/  SHF.R.S32.HI R4, RZ, 0x1f, R5 ;  /* 0x0000001fff047819 */ /* 0x000fe20000011405 */
[----:B------:R-:W3:Y:S03]  /*0460*/  LDC R13, c[0x0][0x148] ;  /* 0x00005200ff0d7b82 */ /* 0x000ee60000000800 */
[----:B------:R-:W-:Y:S02]  /*0470*/  LEA.HI R4, R4, R5, RZ, 0x3 ;  /* 0x0000000504047211 */ /* 0x000fe400078f18ff */
[----:B-----5:R-:W-:Y:S02]  /*0480*/  ISETP.NE.OR P0, PT, R0, RZ, !P0 ;  /* 0x000000ff0000720c */ /* 0x020fe40004705670 */
[----:B------:R-:W-:-:S02]  /*0490*/  SHF.R.S32.HI R0, RZ, 0x3, R4 ;  /* 0x00000003ff007819 */ /* 0x000fc40000011404 */
[----:B------:R-:W-:Y:S02]  /*04a0*/  SHF.R.S32.HI R7, RZ, 0x1f, R4 ;  /* 0x0000001fff077819 */ /* 0x000fe40000011404 */
[----:B0-----:R-:W-:Y:S02]  /*04b0*/  I2FP.F32.U32 R6, UR10 ;  /* 0x0000000a00067c45 */ /* 0x001fe40008201000 */
[----:B------:R-:W-:Y:S02]  /*04c0*/  SHF.R.S32.HI R4, RZ, 0x1f, R3 ;  /* 0x0000001fff047819 */ /* 0x000fe40000011403 */
[----:B------:R-:W-:Y:S01]  /*04d0*/  LEA.HI R7, R7, R0, RZ, 0x2 ;  /* 0x0000000007077211 */ /* 0x000fe200078f10ff */
[----:B------:R-:W-:Y:S01]  /*04e0*/  FMUL R6, R6, UR6 ;  /* 0x0000000606067c20 */ /* 0x000fe20008400000 */
[----:B------:R-:W-:Y:S01]  /*04f0*/  LEA.HI R4, R4, R3, RZ, 0x2 ;  /* 0x0000000304047211 */ /* 0x000fe200078f10ff */
[----:B------:R-:W-:Y:S01]  /*0500*/  VOTEU.ALL UP0, P0 ;  /* 0x00000000003f7886 */ /* 0x000fe20000000000 */
[----:B------:R-:W-:Y:S01]  /*0510*/  LOP3.LUT R7, R7, 0xfffffffc, RZ, 0xc0, !PT ;  /* 0xfffffffc07077812 */ /* 0x000fe200078ec0ff */
[----:B------:R-:W-:Y:S01]  /*0520*/  ULDC UR6, c[0x0][0x154] ;  /* 0x0000550000067ab9 */ /* 0x000fe20000000800 */
[----:B------:R-:W-:Y:S01]  /*0530*/  LOP3.LUT R4, R4, 0x3ffffffc, RZ, 0xc0, !PT ;  /* 0x3ffffffc04047812 */ /* 0x000fe200078ec0ff */
[----:B------:R-:W0:Y:S01]  /*0540*/  F2I.U32.TRUNC.NTZ R6, R6 ;  /* 0x0000000600067305 */ /* 0x000e22000020f000 */
[----:B------:R-:W5:Y:S01]  /*0550*/  @!UP0 S2UR UR9, SR_CgaCtaId ;  /* 0x00000000000989c3 */ /* 0x000f620000008800 */
[----:B------:R-:W-:Y:S01]  /*0560*/  IMAD.IADD R7, R0, 0x1, -R7 ;  /* 0x0000000100077824 */ /* 0x000fe200078e0a07 */
[----:B------:R-:W-:Y:S01]  /*0570*/  @!UP0 UMOV UR8, 0x400 ;  /* 0x0000040000088882 */ /* 0x000fe20000000000 */
[----:B------:R-:W-:Y:S01]  /*0580*/  IMAD.IADD R4, R3, 0x1, -R4 ;  /* 0x0000000103047824 */ /* 0x000fe200078e0a04 */
[----:B------:R-:W-:-:S03]  /*0590*/  VOTEU.ALL UP1, P0 ;  /* 0x00000000003f7886 */ /* 0x000fc60000020000 */
[----:B------:R-:W-:Y:S01]  /*05a0*/  IMAD R7, R4, 0x4, R7 ;  /* 0x0000000404077824 */ /* 0x000fe200078e0207 */
[----:B--2---:R-:W-:-:S04]  /*05b0*/  I2FP.F32.U32 R4, R2 ;  /* 0x0000000200047245 */ /* 0x004fc80000201000 */
[----:B------:R-:W-:Y:S01]  /*05c0*/  LEA.HI R0, R7, R7, RZ, 0x1 ;  /* 0x0000000707007211 */ /* 0x000fe200078f08ff */
[----:B0-----:R-:W-:Y:S02]  /*05d0*/  IMAD.MOV R9, RZ, RZ, -R6 ;  /* 0x000000ffff097224 */ /* 0x001fe400078e0a06 */
[----:B------:R-:W-:Y:S01]  /*05e0*/  FMUL R6, R4, UR6 ;  /* 0x0000000604067c20 */ /* 0x000fe20008400000 */
[----:B------:R-:W-:Y:S01]  /*05f0*/  LOP3.LUT R0, R0, 0xfffffffe, RZ, 0xc0, !PT ;  /* 0xfffffffe00007812 */ /* 0x000fe200078ec0ff */
[----:B------:R-:W-:Y:S01]  /*0600*/  UMOV UR6, 0x20 ;  /* 0x0000002000067882 */ /* 0x000fe20000000000 */
[----:B-1----:R-:W-:Y:S01]  /*0610*/  IMAD R4, R8, R9, UR10 ;  /* 0x0000000a08047e24 */ /* 0x002fe2000f8e0209 */
[----:B------:R-:W-:-:S04]  /*0620*/  @!UP0 UIADD3 UR6, -UR6, 0x100000, URZ ;  /* 0x0010000006068890 */ /* 0x000fc8000fffe13f */
[----:B------:R-:W-:Y:S02]  /*0630*/  @!UP0 USHF.L.U32 UR7, UR6, 0xb, URZ ;  /* 0x0000000b06078899 */ /* 0x000fe4000800063f */
[----:B------:R-:W-:Y:S01]  /*0640*/  @!UP0 USHF.L.U32 UR6, UR6, 0x1, URZ ;  /* 0x0000000106068899 */ /* 0x000fe2000800063f */
[----:B------:R-:W0:Y:S01]  /*0650*/  LDC R8, c[0x0][0x140] ;  /* 0x00005000ff087b82 */ /* 0x000e220000000800 */
[C---:B------:R-:W-:Y:S01]  /*0660*/  IMAD.IADD R9, R7.reuse, 0x1, -R0 ;  /* 0x0000000107097824 */ /* 0x040fe200078e0a00 */
[----:B------:R-:W1:Y:S01]  /*0670*/  F2I.U32.TRUNC.NTZ R6, R6 ;  /* 0x0000000600067305 */ /* 0x000e62000020f000 */
[----:B------:R-:W-:Y:S01]  /*0680*/  IMAD.SHL.U32 R0, R7, 0x4, RZ ;  /* 0x0000000407007824 */ /* 0x000fe200078e00ff */
[----:B-----5:R-:W-:Y:S02]  /*0690*/  @!UP0 ULEA UR8, UR9, UR8, 0x18 ;  /* 0x0000000809088291 */ /* 0x020fe4000f8ec03f */
[----:B------:R-:W-:Y:S01]  /*06a0*/  ISETP.NE.AND P2, PT, R9, R4, PT ;  /* 0x000000040900720c */ /* 0x000fe20003f45270 */
[----:B------:R-:W-:Y:S01]  /*06b0*/  VOTEU.ALL UP0, P0 ;  /* 0x00000000003f7886 */ /* 0x000fe20000000000 */
[----:B------:R-:W-:-:S02]  /*06c0*/  LOP3.LUT R10, R7, 0xc, R0, 0x78, !PT ;  /* 0x0000000c070a7812 */ /* 0x000fc400078e7800 */
[----:B------:R-:W-:-:S03]  /*06d0*/  LOP3.LUT P0, RZ, R5, 0x7, RZ, 0xc0, !PT ;  /* 0x0000000705ff7812 */ /* 0x000fc6000780c0ff */
[----:B------:R2:W-:Y:S01]  /*06e0*/  STL [R1+0x17c], R10 ;  /* 0x00017c0a01007387 */ /* 0x0005e20000100800 */
[----:B------:R-:W-:-:S03]  /*06f0*/  ISETP.LT.U32.AND P0, PT, R10, 0x2, !P0 ;  /* 0x000000020a00780c */ /* 0x000fc60004701070 */
[----:B------:R-:W5:Y:S02]  /*0700*/  FENCE.VIEW.ASYNC.S ;  /* 0x00000000000073c6 */ /* 0x000f640000000000 */
[----:B-----5:R2:W0:Y:S01]  /*0710*/  @!UP0 SYNCS.EXCH.64 URZ, [UR8+0x40], UR6 ;  /* 0x00004006083f85b2 */ /* 0x0204220008000100 */
[----:B-1----:R-:W-:Y:S01]  /*0720*/  IMAD.MOV R14, RZ, RZ, -R6 ;  /* 0x000000ffff0e7224 */ /* 0x002fe200078e0a06 */
[----:B------:R-:W-:Y:S02]  /*0730*/  SEL R5, RZ, 0x1, !P0 ;  /* 0x00000001ff057807 */ /* 0x000fe40004000000 */
[----:B------:R-:W-:Y:S01]  /*0740*/  @P2 LEA.HI R0, R10, R10, RZ, 0x1 ;  /* 0x0000000a0a002211 */ /* 0x000fe200078f08ff */
[----:B---3--:R-:W-:-:S03]  /*0750*/  IMAD R7, R13, R14, R2 ;  /* 0x0000000e0d077224 */ /* 0x008fc600078e0202 */
[----:B------:R-:W-:Y:S02]  /*0760*/  @P2 SHF.R.S32.HI R0, RZ, 0x1, R0 ;  /* 0x00000001ff002819 */ /* 0x000fe40000011400 */
[----:B0-----:R-:W-:Y:S02]  /*0770*/  ISETP.EQ.U32.AND P4, PT, R8, 0x1, PT ;  /* 0x000000010800780c */ /* 0x001fe40003f82070 */
[----:B------:R-:W-:Y:S01]  /*0780*/  @P2 ISETP.NE.AND P3, PT, R0, R7, PT ;  /* 0x000000070000220c */ /* 0x000fe20003f65270 */
[----:B------:R-:W-:-:S03]  /*0790*/  IMAD.MOV.U32 R0, RZ, RZ, 0x1 ;  /* 0x00000001ff007424 */ /* 0x000fc600078e00ff */
[----:B------:R-:W-:Y:S01]  /*07a0*/  @P2 SEL R0, RZ, 0x1, P3 ;  /* 0x00000001ff002807 */ /* 0x000fe20001800000 */
[----:B------:R2:W0:Y:S01]  /*07b0*/  @!UP1 SYNCS.EXCH.64 URZ, [UR8+0x48], UR6 ;  /* 0x00004806083f95b2 */ /* 0x0004220008000100 */
[----:B------:R-:W-:Y:S02]  /*07c0*/  NOP ;  /* 0x0000000000007918 */ /* 0x000fe40000000000 */
[----:B------:R-:W-:-:S05]  /*07d0*/  LOP3.LUT R0, R0, R5, RZ, 0xc0, !PT ;  /* 0x0000000500007212 */ /* 0x000fca00078ec0ff */
[----:B------:R2:W-:Y:S01]  /*07e0*/  STL [R1+0x178], R0 ;  /* 0x0001780001007387 */ /* 0x0005e20000100800 */
[----:B------:R-:W-:Y:S05]  /*07f0*/  @!P4 BRA `(.L_x_3) ;  /* 0x000000000008c947 */ /* 0x000fea0003800000 */
[----:B0---4-:R-:W-:Y:S01]  /*0800*/  UCGABAR_ARV ;  /* 0x00000000000079c7 */ /* 0x011fe20008000000 */
[----:B------:R-:W-:Y:S05]  /*0810*/  BRA `(.L_x_4) ;  /* 0x0000000000047947 */ /* 0x000fea0003800000 */
.L_x_3:
[----:B0---4-:R-:W-:Y:S01]  /*0820*/  NOP ;  /* 0x0000000000007918 */ /* 0x011fe20000000000 */
.L_x_4:
[----:B------:R-:W0:Y:S01]  /*0830*/  LDC R5, c[0x0][0x65c] ;  /* 0x00019700ff057b82 */ /* 0x000e220000000800 */
[----:B------:R-:W-:Y:S01]  /*0840*/  IMAD.U32 R6, RZ, RZ, UR10 ;  /* 0x0000000aff067e24 */ /* 0x000fe2000f8e00ff */
[----:B--2---:R-:W-:Y:S01]  /*0850*/  LOP3.LUT R0, R0, 0xfffffff7, RZ, 0xc0, !PT ;  /* 0xfffffff700007812 */ /* 0x004fe200078ec0ff */
[----:B------:R-:W-:Y:S01]  /*0860*/  IMAD.MOV.U32 R7, RZ, RZ, RZ ;  /* 0x000000ffff077224 */ /* 0x000fe200078e00ff */
[----:B0-----:R-:W-:-:S13]  /*0870*/  ISETP.NE.AND P2, PT, R5, 0x1, PT ;  /* 0x000000010500780c */ /* 0x001fda0003f45270 */
[----:B------:R-:W0:Y:S01]  /*0880*/  @P2 LDC R9, c[0x0][0x10] ;  /* 0x00000400ff092b82 */ /* 0x000e220000000800 */
[----:B------:R-:W-:Y:S01]  /*0890*/  @P2 IMAD.MOV.U32 R3, RZ, RZ, RZ ;  /* 0x000000ffff032224 */ /* 0x000fe200078e00ff */
[----:B------:R-:W-:Y:S01]  /*08a0*/  @P2 LOP3.LUT R0, R0, 0x8, RZ, 0xfc, !PT ;  /* 0x0000000800002812 */ /* 0x000fe200078efcff */
[----:B------:R-:W-:-:S05]  /*08b0*/  @P2 IMAD.MOV.U32 R11, RZ, RZ, RZ ;  /* 0x000000ffff0b2224 */ /* 0x000fca00078e00ff */
[----:B------:R-:W1:Y:S01]  /*08c0*/  @!P2 LDC R5, c[0x0][0xc] ;  /* 0x00000300ff05ab82 */ /* 0x000e620000000800 */
[----:B0-----:R-:W-:-:S04]  /*08d0*/  @P2 IMAD.WIDE.U32 R8, R9, UR10, R2 ;  /* 0x0000000a09082c25 */ /* 0x001fc8000f8e0002 */
[----:B------:R-:W-:Y:S02]  /*08e0*/  @P2 IMAD.MOV.U32 R23, RZ, RZ, R8 ;  /* 0x000000ffff172224 */ /* 0x000fe400078e0008 */
[----:B------:R-:W-:Y:S02]  /*08f0*/  @P2 IMAD.IADD R20, R9, 0x1, R11 ;  /* 0x0000000109142824 */ /* 0x000fe400078e020b */
[----:B-1----:R-:W-:-:S04]  /*0900*/  @!P2 IMAD.WIDE.U32 R6, R2, R5, R6 ;  /* 0x000000050206a225 */ /* 0x002fc800078e0006 */
[----:B------:R-:W-:Y:S02]  /*0910*/  @!P2 IMAD.MOV.U32 R23, RZ, RZ, R6 ;  /* 0x000000ffff17a224 */ /* 0x000fe400078e0006 */
[----:B------:R-:W-:-:S03]  /*0920*/  @!P2 IMAD.MOV.U32 R20, RZ, RZ, R7 ;  /* 0x000000ffff14a224 */ /* 0x000fc600078e0007 */
[----:B------:R0:W-:Y:S04]  /*0930*/  STL [R1+0x18c], R23 ;  /* 0x00018c1701007387 */ /* 0x0001e80000100800 */
[----:B------:R0:W-:Y:S01]  /*0940*/  STL [R1+0x180], R20 ;  /* 0x0001801401007387 */ /* 0x0001e20000100800 */
[----:B------:R-:W-:Y:S05]  /*0950*/  @!P4 BRA `(.L_x_5) ;  /* 0x00000000000cc947 */ /* 0x000fea0003800000 */
[----:B------:R-:W-:Y:S01]  /*0960*/  UCGABAR_WAIT ;  /* 0x0000000000007dc7 */ /* 0x000fe20008000000 */
[----:B------:R-:W-:Y:S01]  /*0970*/  CCTL.IVALL ;  /* 0x00000000ff00798f */ /* 0x000fe20002000000 */
[----:B------:R-:W-:Y:S05]  /*0980*/  BRA `(.L_x_6) ;  /* 0x0000000000047947 */ /* 0x000fea0003800000 */
.L_x_5:
[----:B------:R-:W-:Y:S06]  /*0990*/  BAR.SYNC.DEFER_BLOCKING 0x0 ;  /* 0x0000000000007b1d */ /* 0x000fec0000010000 */
.L_x_6:
[----:B------:R-:W-:Y:S05]  /*09a0*/  @!P1 BRA `(.L_x_7) ;  /* 0x000001c800a49947 */ /* 0x000fea0003800000 */
[----:B------:R-:W-:-:S06]  /*09b0*/  UISETP.GT.U32.AND UP0, UPT, UR11, 0x1, UPT ;  /* 0x000000010b00788c */ /* 0x000fcc000bf04070 */
[----:B------:R-:W-:-:S13]  /*09c0*/  PLOP3.LUT P0, PT, PT, PT, UP0, 0x80, 0x0 ;  /* 0x000000000000781c */ /* 0x000fda0003f0f008 */
[----:B------:R-:W-:Y:S05]  /*09d0*/  @P0 EXIT ;  /* 0x000000000000094d */ /* 0x000fea0003800000 */
[----:B------:R-:W-:Y:S01]  /*09e0*/  IMAD.MOV.U32 R7, RZ, RZ, -0x1 ;  /* 0xffffffffff077424 */ /* 0x000fe200078e00ff */
[----:B------:R-:W-:Y:S01]  /*09f0*/  ULDC.64 UR6, c[0x0][0x650] ;  /* 0x0001940000067ab9 */ /* 0x000fe20000000a00 */
[----:B------:R-:W-:Y:S01]  /*0a00*/  IMAD.MOV.U32 R6, RZ, RZ, -0x1 ;  /* 0xffffffffff067424 */ /* 0x000fe200078e00ff */
[----:B------:R-:W-:Y:S01]  /*0a10*/  ISETP.GE.U32.AND P0, PT, R23, UR6, PT ;  /* 0x0000000617007c0c */ /* 0x000fe2000bf06070 */
[----:B------:R-:W-:Y:S01]  /*0a20*/  UMOV UR40, 0xffffffff ;  /* 0xffffffff00287882 */ /* 0x000fe20000000000 */
[----:B------:R1:W-:Y:S01]  /*0a30*/  STL [R1+0x188], R7 ;  /* 0x0001880701007387 */ /* 0x0003e20000100800 */
[----:B------:R-:W-:Y:S02]  /*0a40*/  PRMT R5, RZ, 0x7610, R5 ;  /* 0x00007610ff057816 */ /* 0x000fe40000000005 */
[----:B------:R-:W-:Y:S01]  /*0a50*/  ISETP.GE.U32.AND.EX P0, PT, R20, UR7, PT, P0 ;  /* 0x0000000714007c0c */ /* 0x000fe2000bf06100 */
[----:B------:R1:W-:-:S12]  /*0a60*/  STL [R1+0x184], R6 ;  /* 0x0001840601007387 */ /* 0x0003d80000100800 */
[----:B-1----:R-:W-:Y:S05]  /*0a70*/  @P0 BRA `(.L_x_8) ;  /* 0x00000004003c0947 */ /* 0x002fea0003800000 */
[----:B------:R-:W1:Y:S01]  /*0a80*/  LDC.64 R16, c[0x0][0x628] ;  /* 0x00018a00ff107b82 */ /* 0x000e620000000a00 */
[----:B------:R-:W-:Y:S02]  /*0a90*/  IMAD.MOV.U32 R6, RZ, RZ, R23 ;  /* 0x000000ffff067224 */ /* 0x000fe400078e0017 */
[----:B------:R-:W-:-:S05]  /*0aa0*/  IMAD.MOV.U32 R7, RZ, RZ, R20 ;  /* 0x000000ffff077224 */ /* 0x000fca00078e0014 */
[----:B------:R-:W2:Y:S08]  /*0ab0*/  LDC R12, c[0x0][0x630] ;  /* 0x00018c00ff0c7b82 */ /* 0x000eb00000000800 */
[----:B------:R-:W3:Y:S01]  /*0ac0*/  LDC.64 R18, c[0x0][0x620] ;  /* 0x00018800ff127b82 */ /* 0x000ee20000000a00 */
[----:B-1----:R-:W-:-:S04]  /*0ad0*/  ISETP.NE.U32.AND P0, PT, R16, RZ, PT ;  /* 0x000000ff1000720c */ /* 0x002fc80003f05070 */
[----:B------:R-:W-:-:S13]  /*0ae0*/  ISETP.NE.AND.EX P0, PT, R17, RZ, PT, P0 ;  /* 0x000000ff1100720c */ /* 0x000fda0003f05300 */
[----:B--23--:R-:W-:Y:S05]  /*0af0*/  @!P0 BRA `(.L_x_9) ;  /* 0x0000000000288947 */ /* 0x00cfea0003800000 */
[----:B------:R-:W1:Y:S02]  /*0b00*/  LDC R5, c[0x0][0x634] ;  /* 0x00018d00ff057b82 */ /* 0x000e640000000800 */
[----:B-1----:R-:W-:-:S05]  /*0b10*/  IADD3 R5, P0, R23, R5, RZ ;  /* 0x0000000517057210 */ /* 0x002fca0007f1e0ff */
[----:B------:R-:W-:-:S04]  /*0b20*/  IMAD.X R15, RZ, RZ, R20, P0 ;  /* 0x000000ffff0f7224 */ /* 0x000fc800000e0614 */
[----:B------:R-:W-:-:S04]  /*0b30*/  IMAD.WIDE.U32 R6, R15, R16, RZ ;  /* 0x000000100f067225 */ /* 0x000fc800078e00ff */
[----:B------:R-:W-:-:S04]  /*0b40*/  IMAD.WIDE.U32 R8, P0, R5, R17, R6 ;  /* 0x0000001105087225 */ /* 0x000fc80007800006 */
[----:B------:R-:W-:-:S04]  /*0b50*/  IMAD.WIDE.U32 R6, R5, R16, RZ ;  /* 0x0000001005067225 */ /* 0x000fc800078e00ff */
[----:B------:R-:W-:Y:S01]  /*0b60*/  IMAD.X R11, RZ, RZ, RZ, P0 ;  /* 0x000000ffff0b7224 */ /* 0x000fe200000e06ff */
[----:B------:R-:W-:Y:S01]  /*0b70*/  IADD3 RZ, P0, R7, R8, RZ ;  /* 0x0000000807ff7210 */ /* 0x000fe20007f1e0ff */
[----:B------:R-:W-:-:S04]  /*0b80*/  IMAD.MOV.U32 R10, RZ, RZ, R9 ;  /* 0x000000ffff0a7224 */ /* 0x000fc800078e0009 */
[----:B------:R-:W-:-:S08]  /*0b90*/  IMAD.WIDE.U32.X R6, R15, R17, R10, P0 ;  /* 0x000000110f067225 */ /* 0x000fd000000e040a */
.L_x_9:
[----:B------:R-:W-:Y:S01]  /*0ba0*/  IMAD.MOV.U32 R11, RZ, RZ, R20 ;  /* 0x000000ffff0b7224 */ /* 0x000fe200078e0014 */
[-CC-:B------:R-:W-:Y:S01]  /*0bb0*/  SHF.R.U64 R22, R6, R12.reuse, R7.reuse ;  /* 0x0000000c06167219 */ /* 0x180fe20000001207 */
[----:B0-----:R-:W0:Y:S01]  /*0bc0*/  LDC.64 R20, c[0x0][0x640] ;  /* 0x00019000ff147b82 */ /* 0x001e220000000a00 */
[----:B------:R-:W-:Y:S01]  /*0bd0*/  SHF.R.U32.HI R3, RZ, R12, R7 ;  /* 0x0000000cff037219 */ /* 0x000fe20000011607 */
[----:B------:R-:W-:Y:S01]  /*0be0*/  IMAD.MOV.U32 R6, RZ, RZ, R23 ;  /* 0x000000ffff067224 */ /* 0x000fe200078e0017 */
[----:B------:R-:W-:Y:S01]  /*0bf0*/  IADD3 R5, P0, RZ, -R22, RZ ;  /* 0x80000016ff057210 */ /* 0x000fe20007f1e0ff */
[----:B------:R-:W-:Y:S02]  /*0c00*/  IMAD.MOV.U32 R7, RZ, RZ, R11 ;  /* 0x000000ffff077224 */ /* 0x000fe400078e000b */
[----:B------:R-:W-:Y:S02]  /*0c10*/  IMAD R23, R13, R14, R2 ;  /* 0x0000000e0d177224 */ /* 0x000fe400078e0202 */
[----:B------:R-:W1:Y:S01]  /*0c20*/  LDC R10, c[0x0][0x618] ;  /* 0x00018600ff0a7b82 */ /* 0x000e620000000800 */
[----:B------:R-:W-:-:S02]  /*0c30*/  IMAD.X R3, RZ, RZ, ~R3, P0 ;  /* 0x000000ffff037224 */ /* 0x000fc400000e0e03 */
[----:B------:R-:W-:-:S04]  /*0c40*/  IMAD.WIDE.U32 R6, R5, R18, R6 ;  /* 0x0000001205067225 */ /* 0x000fc800078e0006 */
[----:B------:R-:W-:Y:S01]  /*0c50*/  IMAD R8, R3, R18, RZ ;  /* 0x0000001203087224 */ /* 0x000fe200078e02ff */
[----:B------:R-:W2:Y:S01]  /*0c60*/  LDC R9, c[0x0][0x608] ;  /* 0x00018200ff097b82 */ /* 0x000ea20000000800 */
[----:B------:R-:W-:Y:S02]  /*0c70*/  IMAD.MOV.U32 R13, RZ, RZ, 0x1 ;  /* 0x00000001ff0d7424 */ /* 0x000fe400078e00ff */
[----:B------:R-:W-:Y:S02]  /*0c80*/  IMAD R3, R5, R19, R8 ;  /* 0x0000001305037224 */ /* 0x000fe400078e0208 */
[----:B------:R-:W-:Y:S02]  /*0c90*/  IMAD.MOV.U32 R5, RZ, RZ, -0x1 ;  /* 0xffffffffff057424 */ /* 0x000fe400078e00ff */
[----:B------:R-:W-:Y:S01]  /*0ca0*/  IMAD.IADD R3, R7, 0x1, R3 ;  /* 0x0000000107037824 */ /* 0x000fe200078e0203 */
[----:B------:R-:W3:Y:S01]  /*0cb0*/  LDC R12, c[0x0][0x658] ;  /* 0x00019600ff0c7b82 */ /* 0x000ee20000000800 */
[----:B0-----:R-:W-:-:S04]  /*0cc0*/  ISETP.NE.U32.AND P0, PT, R20, RZ, PT ;  /* 0x000000ff1400720c */ /* 0x001fc80003f05070 */
[----:B------:R-:W-:-:S03]  /*0cd0*/  ISETP.NE.AND.EX P0, PT, R21, RZ, PT, P0 ;  /* 0x000000ff1500720c */ /* 0x000fc60003f05300 */
[----:B------:R-:W0:Y:S01]  /*0ce0*/  LDC R17, c[0x0][0x600] ;  /* 0x00018000ff117b82 */ /* 0x000e220000000800 */
[-CC-:B-1----:R-:W-:Y:S02]  /*0cf0*/  SHF.R.U64 R15, R6, R10.reuse, R3.reuse ;  /* 0x0000000a060f7219 */ /* 0x182fe40000001203 */
[----:B------:R-:W-:-:S05]  /*0d00*/  SHF.R.U32.HI R6, RZ, R10, R3 ;  /* 0x0000000aff067219 */ /* 0x000fca0000011603 */
[----:B------:R-:W1:Y:S01]  /*0d10*/  LDC R16, c[0x0][0x648] ;  /* 0x00019200ff107b82 */ /* 0x000e620000000800 */
[-CC-:B--2---:R-:W-:Y:S02]  /*0d20*/  SHF.R.U64 R10, R15, R9.reuse, R6.reuse ;  /* 0x000000090f0a7219 */ /* 0x184fe40000001206 */
[----:B------:R-:W-:-:S05]  /*0d30*/  SHF.R.U32.HI R3, RZ, R9, R6 ;  /* 0x00000009ff037219 */ /* 0x000fca0000011606 */
[----:B------:R-:W2:Y:S01]  /*0d40*/  LDC R18, c[0x0][0x638] ;  /* 0x00018e00ff127b82 */ /* 0x000ea20000000800 */
[-C--:B---3--:R-:W-:Y:S02]  /*0d50*/  SHF.L.U32 R2, R5, R12.reuse, RZ ;  /* 0x0000000c05027219 */ /* 0x088fe400000006ff */
[--C-:B------:R-:W-:Y:S02]  /*0d60*/  SHF.R.U64 R14, R10, R12, R3.reuse ;  /* 0x0000000c0a0e7219 */ /* 0x100fe40000001203 */
[----:B------:R-:W-:Y:S02]  /*0d70*/  LOP3.LUT R5, RZ, R2, RZ, 0x33, !PT ;  /* 0x00000002ff057212 */ /* 0x000fe400078e33ff */
[----:B------:R-:W-:Y:S01]  /*0d80*/  SHF.R.U32.HI R3, RZ, R12, R3 ;  /* 0x0000000cff037219 */ /* 0x000fe20000011603 */
[----:B------:R-:W3:Y:S01]  /*0d90*/  LDC R19, c[0x0][0x610] ;  /* 0x00018400ff137b82 */ /* 0x000ee20000000800 */
[----:B------:R-:W-:Y:S01]  /*0da0*/  IMAD.MOV.U32 R2, RZ, RZ, R14 ;  /* 0x000000ffff027224 */ /* 0x000fe200078e000e */
[----:B------:R-:W-:Y:S06]  /*0db0*/  @!P0 BRA `(.L_x_10) ;  /* 0x0000000000288947 */ /* 0x000fec0003800000 */
[----:B------:R-:W4:Y:S02]  /*0dc0*/  LDC R9, c[0x0][0x64c] ;  /* 0x00019300ff097b82 */ /* 0x000f240000000800 */
[----:B----4-:R-:W-:-:S05]  /*0dd0*/  IADD3 R9, P0, R14, R9, RZ ;  /* 0x000000090e097210 */ /* 0x010fca0007f1e0ff */
        /* <DEDUP_REMOVED lines=8> */
.L_x_10:
[----:B-1----:R-:W-:Y:S01]  /*0e60*/  SHF.R.U64 R3, R2, R16, R3 ;  /* 0x0000001002037219 */ /* 0x002fe20000001203 */
[----:B0-----:R-:W-:Y:S01]  /*0e70*/  VIADD R6, R17, 0xffffffff ;  /* 0xffffffff11067836 */ /* 0x001fe20000000000 */
[----:B------:R-:W-:Y:S02]  /*0e80*/  SHF.L.U32 R2, R13, R12, RZ ;  /* 0x0000000c0d027219 */ /* 0x000fe400000006ff */
[----:B------:R-:W-:Y:S01]  /*0e90*/  LOP3.LUT R5, R10, R5, RZ, 0xc0, !PT ;  /* 0x000000050a057212 */ /* 0x000fe200078ec0ff */
[----:B------:R-:W-:Y:S01]  /*0ea0*/  IMAD.MOV R7, RZ, RZ, -R3 ;  /* 0x000000ffff077224 */ /* 0x000fe200078e0a03 */
[----:B------:R-:W-:Y:S02]  /*0eb0*/  SEL R4, R4, R23, !P2 ;  /* 0x0000001704047207 */ /* 0x000fe40005000000 */
[----:B------:R-:W-:Y:S01]  /*0ec0*/  LOP3.LUT R6, R15, R6, RZ, 0xc0, !PT ;  /* 0x000000060f067212 */ /* 0x000fe200078ec0ff */
[----:B------:R-:W-:Y:S01]  /*0ed0*/  IMAD R5, R2, R3, R5 ;  /* 0x0000000302057224 */ /* 0x000fe200078e0205 */
[----:B------:R-:W-:Y:S01]  /*0ee0*/  R2UR UR40, R22 ;  /* 0x00000000162872ca */ /* 0x000fe200000e0000 */
[----:B--2---:R-:W-:-:S02]  /*0ef0*/  IMAD R2, R7, R18, R14 ;  /* 0x0000001207027224 */ /* 0x004fc400078e020e */
[----:B---3--:R-:W-:Y:S02]  /*0f00*/  IMAD R4, R5, R19, R4 ;  /* 0x0000001305047224 */ /* 0x008fe400078e0204 */
[----:B------:R-:W-:Y:S02]  /*0f10*/  IMAD R3, R2, R17, R6 ;  /* 0x0000001102037224 */ /* 0x000fe400078e0206 */
[----:B------:R-:W-:-:S03]  /*0f20*/  IMAD.MOV.U32 R5, RZ, RZ, 0x1 ;  /* 0x00000001ff057424 */ /* 0x000fc600078e00ff */
[----:B------:R-:W-:Y:S02]  /*0f30*/  SEL R6, R3, R4, !P2 ;  /* 0x0000000403067207 */ /* 0x000fe40005000000 */
[----:B------:R-:W-:-:S03]  /*0f40*/  SEL R2, R4, R3, !P2 ;  /* 0x0000000304027207 */ /* 0x000fc60005000000 */
[----:B------:R1:W-:Y:S04]  /*0f50*/  STL [R1+0x184], R6 ;  /* 0x0001840601007387 */ /* 0x0003e80000100800 */
[----:B------:R1:W-:Y:S02]  /*0f60*/  STL [R1+0x188], R2 ;  /* 0x0001880201007387 */ /* 0x0003e40000100800 */
.L_x_8:
[----:B------:R-:W-:-:S08]  /*0f70*/  NOP ;  /* 0x0000000000007918 */ /* 0x000fd00000000000 */
[----:B------:R-:W2:Y:S02]  /*0f80*/  USETMAXREG.TRY_ALLOC.CTAPOOL UP0, 0xe8 ;  /* 0x000000e8000079c8 */ /* 0x000ea40008000600 */
[----:B--2---:R-:W-:-:S13]  /*0f90*/  PLOP3.LUT P0, PT, PT, PT, UP0, 0x80, 0x0 ;  /* 0x000000000000781c */ /* 0x004fda0003f0f008 */
[----:B------:R-:W-:Y:S05]  /*0fa0*/  @!P0 BRA `(.L_x_8) ;  /* 0xfffffffc00f08947 */ /* 0x000fea000383ffff */
[----:B------:R-:W-:Y:S01]  /*0fb0*/  ULDC.64 UR6, c[0x0][0x598] ;  /* 0x0001660000067ab9 */ /* 0x000fe20000000a00 */
[----:B------:R-:W-:Y:S01]  /*0fc0*/  ULDC.64 UR46, c[0x0][0x208] ;  /* 0x00008200002e7ab9 */ /* 0x000fe20000000a00 */
[----:B------:R-:W-:-:S04]  /*0fd0*/  ISETP.NE.U32.AND P0, PT, RZ, UR6, PT ;  /* 0x00000006ff007c0c */ /* 0x000fc8000bf05070 */
[----:B------:R-:W-:-:S13]  /*0fe0*/  ISETP.NE.AND.EX P0, PT, RZ, UR7, PT, P0 ;  /* 0x00000007ff007c0c */ /* 0x000fda000bf05300 */
[----:B------:R-:W-:Y:S05]  /*0ff0*/  @!P0 BRA `(.L_x_11) ;  /* 0x0000000000208947 */ /* 0x000fea0003800000 */
[----:B-1----:R-:W1:Y:S02]  /*1000*/  LDC.64 R2, c[0x0][0x598] ;  /* 0x00016600ff027b82 */ /* 0x002e640000000a00 */
[----:B-1----:R-:W2:Y:S02]  /*1010*/  LDG.E.64 R2, desc[UR46][R2.64] ;  /* 0x0000002e02027981 */ /* 0x002ea4000c1e1b00 */
[----:B--2---:R-:W-:-:S04]  /*1020*/  ISETP.NE.U32.AND P0, PT, R2, RZ, PT ;  /* 0x000000ff0200720c */ /* 0x004fc80003f05070 */
[----:B------:R-:W-:-:S13]  /*1030*/  ISETP.NE.AND.EX P0, PT, R3, RZ, PT, P0 ;  /* 0x000000ff0300720c */ /* 0x000fda0003f05300 */
[----:B------:R-:W-:Y:S05]  /*1040*/  @!P0 BRA `(.L_x_11) ;  /* 0x00000000000c8947 */ /* 0x000fea0003800000 */
[----:B------:R-:W2:Y:S02]  /*1050*/  LD.E R2, desc[UR46][R2.64] ;  /* 0x0000002e02027980 */ /* 0x000ea4000c101900 */
[----:B--2---:R-:W-:Y:S01]  /*1060*/  R2UR UR39, R2 ;  /* 0x00000000022772ca */ /* 0x004fe200000e0000 */
[----:B------:R-:W-:-:S14]  /*1070*/  BRA `(.L_x_12) ;  /* 0x0000000000247947 */ /* 0x000fdc0003800000 */
.L_x_11:
[----:B------:R-:W-:Y:S02]  /*1080*/  ULDC.64 UR6, c[0x0][0x588] ;  /* 0x0001620000067ab9 */ /* 0x000fe40000000a00 */
[----:B------:R-:W-:-:S04]  /*1090*/  ISETP.NE.U32.AND P0, PT, RZ, UR6, PT ;  /* 0x00000006ff007c0c */ /* 0x000fc8000bf05070 */
[----:B------:R-:W-:-:S13]  /*10a0*/  ISETP.NE.AND.EX P0, PT, RZ, UR7, PT, P0 ;  /* 0x00000007ff007c0c */ /* 0x000fda000bf05300 */
[----:B------:R-:W-:Y:S05]  /*10b0*/  @!P0 BRA `(.L_x_13) ;  /* 0x0000000000108947 */ /* 0x000fea0003800000 */
[----:B-1----:R-:W1:Y:S02]  /*10c0*/  LDC.64 R2, c[0x0][0x588] ;  /* 0x00016200ff027b82 */ /* 0x002e640000000a00 */
[----:B-1----:R-:W2:Y:S02]  /*10d0*/  LDG.E R2, desc[UR46][R2.64] ;  /* 0x0000002e02027981 */ /* 0x002ea4000c1e1900 */
[----:B--2---:R-:W-:Y:S01]  /*10e0*/  R2UR UR39, R2 ;  /* 0x00000000022772ca */ /* 0x004fe200000e0000 */
[----:B------:R-:W-:-:S14]  /*10f0*/  BRA `(.L_x_12) ;  /* 0x0000000000047947 */ /* 0x000fdc0003800000 */
.L_x_13:
[----:B------:R-:W-:-:S05]  /*1100*/  ULDC UR39, c[0x0][0x580] ;  /* 0x0001600000277ab9 */ /* 0x000fca0000000800 */
.L_x_12:
[----:B------:R-:W-:Y:S02]  /*1110*/  ULDC.64 UR6, c[0x0][0x5a0] ;  /* 0x0001680000067ab9 */ /* 0x000fe40000000a00 */
        /* <DEDUP_REMOVED lines=11> */
.L_x_14:
        /* <DEDUP_REMOVED lines=8> */
.L_x_16:
[----:B------:R-:W-:-:S05]  /*1250*/  ULDC UR38, c[0x0][0x584] ;  /* 0x0001610000267ab9 */ /* 0x000fca0000000800 */
.L_x_15:
[----:B------:R-:W-:-:S13]  /*1260*/  LOP3.LUT P0, RZ, R5, 0xff, RZ, 0xc0, !PT ;  /* 0x000000ff05ff7812 */ /* 0x000fda000780c0ff */
[----:B------:R-:W-:Y:S05]  /*1270*/  @!P0 EXIT ;  /* 0x000000000000894d */ /* 0x000fea0003800000 */
[----:B------:R-:W-:Y:S01]  /*1280*/  ULDC UR10, c[0x0][0x28c] ;  /* 0x0000a300000a7ab9 */ /* 0x000fe20000000800 */
[----:B------:R-:W-:Y:S01]  /*1290*/  ULDC.64 UR12, c[0x0][0x5c8] ;  /* 0x00017200000c7ab9 */ /* 0x000fe20000000a00 */
[----:B------:R-:W-:Y:S02]  /*12a0*/  UIADD3 UR10, UR10, 0x7f, URZ ;  /* 0x0000007f0a0a7890 */ /* 0x000fe4000fffe03f */
[----:B------:R-:W-:Y:S02]  /*12b0*/  USHF.L.U64.HI UR5, UR12, 0x7, UR13 ;  /* 0x000000070c057899 */ /* 0x000fe4000801020d */
[----:B------:R-:W-:Y:S02]  /*12c0*/  USHF.R.S32.HI UR11, URZ, 0x1f, UR10 ;  /* 0x0000001f3f0b7899 */ /* 0x000fe4000801140a */
[----:B------:R-:W-:Y:S02]  /*12d0*/  USHF.L.U32 UR6, UR12, 0x7, URZ ;  /* 0x000000070c067899 */ /* 0x000fe4000800063f */
[----:B------:R-:W-:-:S02]  /*12e0*/  ULEA.HI UR11, UR11, UR10, URZ, 0x7 ;  /* 0x0000000a0b0b7291 */ /* 0x000fc4000f8f383f */
[----:B------:R-:W-:Y:S02]  /*12f0*/  USHF.L.U64.HI UR7, UR12, 0x3, UR13 ;  /* 0x000000030c077899 */ /* 0x000fe4000801020d */
[----:B------:R-:W-:Y:S02]  /*1300*/  USHF.L.U32 UR8, UR12, 0x3, URZ ;  /* 0x000000030c087899 */ /* 0x000fe4000800063f */
[----:B------:R-:W-:Y:S02]  /*1310*/  USHF.L.U64.HI UR9, UR12, 0x8, UR13 ;  /* 0x000000080c097899 */ /* 0x000fe4000801020d */
[----:B------:R-:W-:Y:S02]  /*1320*/  USHF.L.U32 UR10, UR12, 0x8, URZ ;  /* 0x000000080c0a7899 */ /* 0x000fe4000800063f */
[----:B------:R-:W-:Y:S02]  /*1330*/  ULOP3.LUT UR36, UR4, 0x1, URZ, 0xfc, !UPT ;  /* 0x0000000104247892 */ /* 0x000fe4000f8efc3f */
[----:B------:R-:W-:Y:S01]  /*1340*/  USHF.R.S32.HI UR37, URZ, 0x7, UR11 ;  /* 0x000000073f257899 */ /* 0x000fe2000801140b */
[----:B------:R-:W-:Y:S01]  /*1350*/  UMOV UR35, URZ ;  /* 0x0000003f00237c82 */ /* 0x000fe20008000000 */
[----:B------:R-:W-:-:S10]  /*1360*/  UMOV UR34, URZ ;  /* 0x0000003f00227c82 */ /* 0x000fd40008000000 */
.L_x_83:
[----:B------:R-:W-:Y:S01]  /*1370*/  STL [R1+0x174], RZ ;  /* 0x000174ff01007387 */ /* 0x000fe20000100800 */
[----:B--2---:R-:W2:Y:S01]  /*1380*/  S2UR UR17, SR_CgaCtaId ;  /* 0x00000000001179c3 */ /* 0x004ea20000008800 */
[----:B------:R-:W-:Y:S01]  /*1390*/  UMOV UR16, 0x400 ;  /* 0x0000040000107882 */ /* 0x000fe20000000000 */
[----:B------:R-:W-:Y:S01]  /*13a0*/  UMOV UR33, URZ ;  /* 0x0000003f00217c82 */ /* 0x000fe20008000000 */
[----:B------:R-:W-:Y:S01]  /*13b0*/  STL [R1+0x170], RZ ;  /* 0x000170ff01007387 */ /* 0x000fe20000100800 */
[----:B------:R-:W-:Y:S01]  /*13c0*/  UMOV UR12, URZ ;  /* 0x0000003f000c7c82 */ /* 0x000fe20008000000 */
[----:B------:R-:W-:Y:S01]  /*13d0*/  UMOV UR13, URZ ;  /* 0x0000003f000d7c82 */ /* 0x000fe20008000000 */
[----:B------:R-:W-:Y:S01]  /*13e0*/  UMOV UR45, UR34 ;  /* 0x00000022002d7c82 */ /* 0x000fe20008000000 */
[----:B------:R-:W-:Y:S01]  /*13f0*/  STL [R1+0x16c], RZ ;  /* 0x00016cff01007387 */ /* 0x000fe20000100800 */
[----:B------:R-:W3:Y:S01]  /*1400*/  LDC R3, c[0x0][0x28c] ;  /* 0x0000a300ff037b82 */ /* 0x000ee20000000800 */
[----:B------:R-:W-:Y:S01]  /*1410*/  UMOV UR44, UR35 ;  /* 0x00000023002c7c82 */ /* 0x000fe20008000000 */
[----:B------:R-:W-:Y:S01]  /*1420*/  CS2R R4, SRZ ;  /* 0x0000000000047805 */ /* 0x000fe2000001ff00 */
[----:B------:R-:W-:Y:S01]  /*1430*/  STL [R1+0x168], RZ ;  /* 0x000168ff01007387 */ /* 0x000fe20000100800 */
[----:B-1----:R-:W-:-:S02]  /*1440*/  CS2R R6, SRZ ;  /* 0x0000000000067805 */ /* 0x002fc4000001ff00 */
[----:B------:R-:W-:Y:S02]  /*1450*/  CS2R R8, SRZ ;  /* 0x0000000000087805 */ /* 0x000fe4000001ff00 */
[----:B------:R-:W-:Y:S01]  /*1460*/  CS2R R10, SRZ ;  /* 0x00000000000a7805 */ /* 0x000fe2000001ff00 */
[----:B------:R-:W-:Y:S01]  /*1470*/  STL [R1+0x164], RZ ;  /* 0x000164ff01007387 */ /* 0x000fe20000100800 */
[----:B------:R-:W-:Y:S02]  /*1480*/  CS2R R12, SRZ ;  /* 0x00000000000c7805 */ /* 0x000fe4000001ff00 */
[----:B------:R-:W-:Y:S02]  /*1490*/  CS2R R14, SRZ ;  /* 0x00000000000e7805 */ /* 0x000fe4000001ff00 */
[----:B------:R-:W-:Y:S01]  /*14a0*/  CS2R R16, SRZ ;  /* 0x0000000000107805 */ /* 0x000fe2000001ff00 */
[----:B------:R-:W-:Y:S01]  /*14b0*/  STL [R1+0x160], RZ ;  /* 0x000160ff01007387 */ /* 0x000fe20000100800 */
[----:B------:R-:W-:-:S02]  /*14c0*/  CS2R R18, SRZ ;  /* 0x0000000000127805 */ /* 0x000fc4000001ff00 */
[----:B0-----:R-:W-:Y:S02]  /*14d0*/  CS2R R20, SRZ ;  /* 0x0000000000147805 */ /* 0x001fe4000001ff00 */
[----:B------:R-:W-:Y:S01]  /*14e0*/  CS2R R22, SRZ ;  /* 0x0000000000167805 */ /* 0x000fe2000001ff00 */
[----:B------:R-:W-:Y:S01]  /*14f0*/  STL [R1+0x15c], RZ ;  /* 0x00015cff01007387 */ /* 0x000fe20000100800 */
[----:B------:R-:W-:Y:S02]  /*1500*/  CS2R R184, SRZ ;  /* 0x0000000000b87805 */ /* 0x000fe4000001ff00 */
[----:B------:R-:W-:Y:S02]  /*1510*/  CS2R R186, SRZ ;  /* 0x0000000000ba7805 */ /* 0x000fe4000001ff00 */
[----:B------:R-:W-:Y:S01]  /*1520*/  CS2R R188, SRZ ;  /* 0x0000000000bc7805 */ /* 0x000fe2000001ff00 */
[----:B------:R-:W0:Y:S01]  /*1530*/  S2R R2, SR_TID.X ;  /* 0x0000000000027919 */ /* 0x000e220000002100 */
[----:B------:R-:W-:-:S02]  /*1540*/  CS2R R190, SRZ ;  /* 0x0000000000be7805 */ /* 0x000fc4000001ff00 */
[----:B------:R-:W-:Y:S02]  /*1550*/  CS2R R192, SRZ ;  /* 0x0000000000c07805 */ /* 0x000fe4000001ff00 */
[----:B------:R-:W-:Y:S01]  /*1560*/  CS2R R194, SRZ ;  /* 0x0000000000c27805 */ /* 0x000fe2000001ff00 */
[----:B------:R-:W-:Y:S01]  /*1570*/  STL [R1+0x158], RZ ;  /* 0x000158ff01007387 */ /* 0x000fe20000100800 */
[----:B---3--:R-:W-:Y:S02]  /*1580*/  ISETP.GE.AND P0, PT, R3, 0x1, PT ;  /* 0x000000010300780c */ /* 0x008fe40003f06270 */
[----:B------:R-:W-:Y:S02]  /*1590*/  CS2R R196, SRZ ;  /* 0x0000000000c47805 */ /* 0x000fe4000001ff00 */
[----:B------:R-:W-:Y:S01]  /*15a0*/  CS2R R198, SRZ ;  /* 0x0000000000c67805 */ /* 0x000fe2000001ff00 */
[----:B------:R-:W-:Y:S01]  /*15b0*/  STL [R1+0x154], RZ ;  /* 0x000154ff01007387 */ /* 0x000fe20000100800 */
[----:B------:R-:W-:-:S02]  /*15c0*/  CS2R R200, SRZ ;  /* 0x0000000000c87805 */ /* 0x000fc4000001ff00 */
        /* <DEDUP_REMOVED lines=23> */
[----:B0-----:R-:W-:-:S02]  /*1740*/  LOP3.LUT R2, R2, 0x80, RZ, 0xc0, !PT ;  /* 0x0000008002027812 */ /* 0x001fc400078ec0ff */
[----:B------:R-:W-:Y:S02]  /*1750*/  CS2R R168, SRZ ;  /* 0x0000000000a87805 */ /* 0x000fe4000001ff00 */
[----:B------:R-:W-:Y:S01]  /*1760*/  CS2R R170, SRZ ;  /* 0x0000000000aa7805 */ /* 0x000fe2000001ff00 */
[----:B------:R-:W-:Y:S01]  /*1770*/  STL [R1+0x138], RZ ;  /* 0x000138ff01007387 */ /* 0x000fe20000100800 */
[----:B------:R-:W-:Y:S02]  /*1780*/  SHF.R.U32.HI R2, RZ, 0x7, R2 ;  /* 0x00000007ff027819 */ /* 0x000fe40000011602 */
        /* <DEDUP_REMOVED lines=98> */
[----:B------:R-:W-:Y:S04]  /*1db0*/  STL [R1+0xd4], RZ ;  /* 0x0000d4ff01007387 */ /* 0x000fe80000100800 */
        /* <DEDUP_REMOVED lines=8> */
[----:B------:R-:W0:Y:S04]  /*1e40*/  SHFL.IDX PT, R2, R2, RZ, 0x1f ;  /* 0x00001fff02027589 */ /* 0x000e2800000e0000 */
[----:B------:R1:W-:Y:S04]  /*1e50*/  STL [R1+0xb0], RZ ;  /* 0x0000b0ff01007387 */ /* 0x0003e80000100800 */
[----:B------:R1:W-:Y:S04]  /*1e60*/  STL [R1+0xac], RZ ;  /* 0x0000acff01007387 */ /* 0x0003e80000100800 */
[----:B------:R1:W-:Y:S04]  /*1e70*/  STL [R1+0xa8], RZ ;  /* 0x0000a8ff01007387 */ /* 0x0003e80000100800 */
[----:B------:R1:W-:Y:S04]  /*1e80*/  STL [R1+0xa4], RZ ;  /* 0x0000a4ff01007387 */ /* 0x0003e80000100800 */
[----:B------:R1:W-:Y:S04]  /*1e90*/  STL [R1+0xa0], RZ ;  /* 0x0000a0ff01007387 */ /* 0x0003e80000100800 */
[----:B------:R1:W-:Y:S01]  /*1ea0*/  STL [R1+0x9c], RZ ;  /* 0x00009cff01007387 */ /* 0x0003e20000100800 */
[----:B0-----:R-:W-:-:S02]  /*1eb0*/  R2UR UR14, R2 ;  /* 0x00000000020e72ca */ /* 0x001fc400000e0000 */
[----:B------:R-:W-:Y:S01]  /*1ec0*/  CS2R R2, SRZ ;  /* 0x0000000000027805 */ /* 0x000fe2000001ff00 */
[----:B------:R1:W-:Y:S04]  /*1ed0*/  STL [R1+0x98], RZ ;  /* 0x000098ff01007387 */ /* 0x0003e80000100800 */
[----:B------:R1:W-:Y:S04]  /*1ee0*/  STL [R1+0x94], RZ ;  /* 0x000094ff01007387 */ /* 0x0003e80000100800 */
[----:B------:R1:W-:Y:S02]  /*1ef0*/  STL [R1+0x90], RZ ;  /* 0x000090ff01007387 */ /* 0x0003e40000100800 */
[----:B------:R-:W-:-:S02]  /*1f00*/  ULEA.HI UR11, UR14, UR14, URZ, 0x1 ;  /* 0x0000000e0e0b7291 */ /* 0x000fc4000f8f083f */
[----:B------:R1:W-:Y:S02]  /*1f10*/  STL [R1+0x8c], RZ ;  /* 0x00008cff01007387 */ /* 0x0003e40000100800 */
[----:B------:R-:W-:Y:S02]  /*1f20*/  ULOP3.LUT UR15, UR11, 0x7fffe, URZ, 0xc0, !UPT ;  /* 0x0007fffe0b0f7892 */ /* 0x000fe4000f8ec03f */
[----:B------:R1:W-:Y:S01]  /*1f30*/  STL [R1+0x88], RZ ;  /* 0x000088ff01007387 */ /* 0x0003e20000100800 */
[----:B--2---:R-:W-:Y:S02]  /*1f40*/  ULEA UR11, UR17, UR16, 0x18 ;  /* 0x00000010110b7291 */ /* 0x004fe4000f8ec03f */
[----:B------:R-:W-:Y:S01]  /*1f50*/  UIADD3 UR15, UR14, -UR15, URZ ;  /* 0x8000000f0e0f7290 */ /* 0x000fe2000fffe03f */
[----:B------:R1:W-:Y:S03]  /*1f60*/  STL [R1+0x84], RZ ;  /* 0x000084ff01007387 */ /* 0x0003e60000100800 */
[----:B------:R-:W-:Y:S01]  /*1f70*/  ULEA UR15, UR15, UR11, 0xd ;  /* 0x0000000b0f0f7291 */ /* 0x000fe2000f8e683f */
[----:B------:R1:W-:Y:S03]  /*1f80*/  STL [R1+0x80], RZ ;  /* 0x000080ff01007387 */ /* 0x0003e60000100800 */
[----:B------:R-:W-:Y:S01]  /*1f90*/  UIADD3 UR15, UR15, 0x100, URZ ;  /* 0x000001000f0f7890 */ /* 0x000fe2000fffe03f */
[----:B------:R1:W-:Y:S03]  /*1fa0*/  STL [R1+0x7c], RZ ;  /* 0x00007cff01007387 */ /* 0x0003e60000100800 */
[----:B------:R-:W-:Y:S01]  /*1fb0*/  USHF.R.U32.HI UR15, URZ, 0x4, UR15 ;  /* 0x000000043f0f7899 */ /* 0x000fe2000801160f */
[----:B------:R1:W-:Y:S03]  /*1fc0*/  STL [R1+0x78], RZ ;  /* 0x000078ff01007387 */ /* 0x0003e60000100800 */
[----:B------:R-:W-:Y:S01]  /*1fd0*/  ULOP3.LUT UR32, UR15, 0x3fff, URZ, 0xc0, !UPT ;  /* 0x00003fff0f207892 */ /* 0x000fe2000f8ec03f */
[----:B------:R1:W-:Y:S04]  /*1fe0*/  STL [R1+0x74], RZ ;  /* 0x000074ff01007387 */ /* 0x0003e80000100800 */
        /* <DEDUP_REMOVED lines=28> */
[----:B------:R1:W-:Y:S01]  /*21b0*/  STL [R1], RZ ;  /* 0x000000ff01007387 */ /* 0x0003e20000100800 */
[----:B----4-:R-:W-:Y:S05]  /*21c0*/  @!P0 BRA `(.L_x_17) ;  /* 0x0000002c00288947 */ /* 0x010fea0003800000 */
[----:B------:R-:W-:-:S06]  /*21d0*/  UISETP.NE.AND UP0, UPT, UR36, 0x3, UPT ;  /* 0x000000032400788c */ /* 0x000fcc000bf05270 */
[----:B------:R-:W-:-:S13]  /*21e0*/  PLOP3.LUT P1, PT, PT, PT, UP0, 0x80, 0x0 ;  /* 0x000000000000781c */ /* 0x000fda0003f2f008 */
[----:B------:R-:W-:Y:S05]  /*21f0*/  @!P1 BRA `(.L_x_18) ;  /* 0x0000000000049947 */ /* 0x000fea0003800000 */
[----:B------:R-:W-:Y:S01]  /*2200*/  BPT.TRAP 0x1 ;  /* 0x000000040000795c */ /* 0x000fe20000300000 */
.L_x_18:
[----:B------:R-:W-:Y:S01]  /*2210*/  ULEA UR12, UR34, UR11, 0x3 ;  /* 0x0000000b220c7291 */ /* 0x000fe2000f8e183f */
[----:B------:R-:W-:-:S05]  /*2220*/  IMAD.U32 R2, RZ, RZ, UR35 ;  /* 0x00000023ff027e24 */ /* 0x000fca000f8e00ff */
[----:B------:R-:W-:-:S04]  /*2230*/  SHF.L.U32 R2, R2, 0x1f, RZ ;  /* 0x0000001f02027819 */ /* 0x000fc800000006ff */
[----:B------:R0:W2:Y:S01]  /*2240*/  SYNCS.PHASECHK.TRANS64.TRYWAIT P0, [UR12], R2 ;  /* 0x00000002ff0075a7 */ /* 0x0000a2000800014c */
[----:B------:R-:W-:Y:S05]  /*2250*/  @!P1 BRA `(.L_x_19) ;  /* 0x0000000000049947 */ /* 0x000fea0003800000 */
[----:B------:R-:W-:Y:S01]  /*2260*/  BPT.TRAP 0x1 ;  /* 0x000000040000795c */ /* 0x000fe20000300000 */
.L_x_19:
[----:B------:R3:W-:Y:S01]  /*2270*/  STL [R1+0x174], RZ ;  /* 0x000174ff01007387 */ /* 0x0007e20000100800 */
[----:B------:R-:W-:Y:S01]  /*2280*/  UMOV UR33, 0x4 ;  /* 0x0000000400217882 */ /* 0x000fe20000000000 */
[----:B--2---:R-:W-:Y:S05]  /*2290*/  @P0 BRA `(.L_x_20) ;  /* 0x0000000000080947 */ /* 0x004fea0003800000 */
[----:B------:R-:W2:Y:S02]  /*22a0*/  SYNCS.PHASECHK.TRANS64.TRYWAIT P0, [UR12], R2 ;  /* 0x00000002ff0075a7 */ /* 0x000ea4000800014c */
[----:B--2---:R-:W-:Y:S05]  /*22b0*/  @!P0 BRA `(.L_x_21) ;  /* 0x000001c400dc8947 */ /* 0x004fea0003800000 */
.L_x_20:
[----:B------:R-:W-:Y:S01]  /*22c0*/  UIADD3 UR12, UR11, 0x30100, URZ ;  /* 0x000301000b0c7890 */ /* 0x000fe2000fffe03f */
[----:B------:R-:W-:Y:S01]  /*22d0*/  WARPGROUP.ARRIVE ;  /* 0x00000000000079c5 */ /* 0x000fe20000000000 */
[----:B------:R-:W-:Y:S01]  /*22e0*/  ULOP3.LUT UR41, UR32, 0x10000, URZ, 0xfc, !UPT ;  /* 0x0001000020297892 */ /* 0x000fe2000f8efc3f */
[----:B------:R4:W-:Y:S01]  /*22f0*/  STL [R1+0x170], RZ ;  /* 0x000170ff01007387 */ /* 0x0009e20000100800 */
[----:B------:R-:W-:Y:S01]  /*2300*/  USHF.R.U32.HI UR12, URZ, 0x4, UR12 ;  /* 0x000000043f0c7899 */ /* 0x000fe2000801160c */
[----:B0-2---:R-:W-:Y:S01]  /*2310*/  CS2R R2, SRZ ;  /* 0x0000000000027805 */ /* 0x005fe2000001ff00 */
[----:B------:R-:W-:Y:S01]  /*2320*/  ULEA UR41, UR34, UR41, 0xc ;  /* 0x0000002922297291 */ /* 0x000fe2000f8e603f */
[----:B------:R4:W-:Y:S01]  /*2330*/  STL [R1+0x16c], RZ ;  /* 0x00016cff01007387 */ /* 0x0009e20000100800 */
[----:B------:R-:W-:Y:S01]  /*2340*/  ULOP3.LUT UR12, UR12, 0x3fff, URZ, 0xc0, !UPT ;  /* 0x00003fff0c0c7892 */ /* 0x000fe2000f8ec03f */
[----:B------:R-:W-:Y:S01]  /*2350*/  CS2R R4, SRZ ;  /* 0x0000000000047805 */ /* 0x000fe2000001ff00 */
[----:B------:R-:W-:Y:S01]  /*2360*/  UMOV UR13, 0x40000040 ;  /* 0x40000040000d7882 */ /* 0x000fe20000000000 */
[----:B------:R-:W-:Y:S01]  /*2370*/  UMOV UR15, 0x40000040 ;  /* 0x40000040000f7882 */ /* 0x000fe20000000000 */
[----:B------:R-:W-:Y:S01]  /*2380*/  ULOP3.LUT UR12, UR12, 0x10000, URZ, 0xfc, !UPT ;  /* 0x000100000c0c7892 */ /* 0x000fe2000f8efc3f */
[----:B------:R4:W-:Y:S01]  /*2390*/  STL [R1+0x168], RZ ;  /* 0x000168ff01007387 */ /* 0x0009e20000100800 */
[----:B------:R-:W-:Y:S01]  /*23a0*/  UMOV UR25, UR13 ;  /* 0x0000000d00197c82 */ /* 0x000fe20008000000 */
[----:B------:R-:W-:Y:S01]  /*23b0*/  UMOV UR27, 0x40000040 ;  /* 0x40000040001b7882 */ /* 0x000fe20000000000 */
[----:B------:R-:W-:Y:S01]  /*23c0*/  UIMAD UR42, UR34, 0x280, UR12 ;  /* 0x00000280222a78a4 */ /* 0x000fe2000f8e020c */
[----:B------:R4:W-:Y:S01]  /*23d0*/  STL [R1+0x164], RZ ;  /* 0x000164ff01007387 */ /* 0x0009e20000100800 */
[----:B------:R-:W-:Y:S01]  /*23e0*/  UMOV UR29, UR13 ;  /* 0x0000000d001d7c82 */ /* 0x000fe20008000000 */
[----:B------:R-:W-:Y:S01]  /*23f0*/  UMOV UR12, UR41 ;  /* 0x00000029000c7c82 */ /* 0x000fe20008000000 */
[----:B------:R-:W-:Y:S01]  /*2400*/  UIADD3 UR26, UR42, 0x80, URZ ;  /* 0x000000802a1a7890 */ /* 0x000fe2000fffe03f */
[----:B------:R4:W-:Y:S01]  /*2410*/  STL [R1+0x160], RZ ;  /* 0x000160ff01007387 */ /* 0x0009e20000100800 */
[----:B------:R-:W-:Y:S01]  /*2420*/  UIADD3 UR30, UR42, 0x100, URZ ;  /* 0x000001002a1e7890 */ /* 0x000fe2000fffe03f */
[----:B------:R-:W-:Y:S01]  /*2430*/  CS2R R6, SRZ ;  /* 0x0000000000067805 */ /* 0x000fe2000001ff00 */
[----:B------:R-:W-:Y:S01]  /*2440*/  UIADD3 UR18, UR42, 0x180, URZ ;  /* 0x000001802a127890 */ /* 0x000fe2000fffe03f */
[----:B------:R4:W-:Y:S01]  /*2450*/  STL [R1+0x15c], RZ ;  /* 0x00015cff01007387 */ /* 0x0009e20000100800 */
[----:B------:R-:W-:Y:S01]  /*2460*/  UMOV UR14, UR42 ;  /* 0x0000002a000e7c82 */ /* 0x000fe20008000000 */
[----:B------:R-:W-:Y:S01]  /*2470*/  UMOV UR24, UR12 ;  /* 0x0000000c00187c82 */ /* 0x000fe20008000000 */
[----:B------:R-:W-:Y:S01]  /*2480*/  QGMMA.64x16x32.F32.E4M3.E4M3 R176, gdesc[UR12], RZ, !UPT ;  /* 0x002000000cb079f3 */ /* 0x000fe2000c7008ff */
[----:B------:R-:W-:Y:S01]  /*2490*/  UMOV UR28, UR12 ;  /* 0x0000000c001c7c82 */ /* 0x000fe20008000000 */
[----:B------:R-:W-:Y:S01]  /*24a0*/  UMOV UR31, 0x40000040 ;  /* 0x40000040001f7882 */ /* 0x000fe20000000000 */
[----:B------:R-:W-:Y:S01]  /*24b0*/  UIADD3 UR22, UR42, 0x200, URZ ;  /* 0x000002002a167890 */ /* 0x000fe2000fffe03f */
[----:B------:R-:W-:Y:S01]  /*24c0*/  QGMMA.64x16x32.F32.E4M3.E4M3 R144, gdesc[UR24], RZ, !UPT ;  /* 0x00200000189079f3 */ /* 0x000fe2000c7008ff */
[----:B------:R-:W-:Y:S01]  /*24d0*/  UMOV UR16, UR12 ;  /* 0x0000000c00107c82 */ /* 0x000fe20008000000 */
[----:B------:R-:W-:Y:S01]  /*24e0*/  UMOV UR17, UR13 ;  /* 0x0000000d00117c82 */ /* 0x000fe20008000000 */
[----:B------:R-:W-:Y:S01]  /*24f0*/  UMOV UR19, 0x40000040 ;  /* 0x4000004000137882 */ /* 0x000fe20000000000 */
[----:B------:R-:W-:Y:S01]  /*2500*/  QGMMA.64x16x32.F32.E4M3.E4M3 R112, gdesc[UR28], RZ, !UPT ;  /* 0x002000001c7079f3 */ /* 0x000fe2000c7008ff */
[----:B------:R-:W-:Y:S01]  /*2510*/  UMOV UR20, UR12 ;  /* 0x0000000c00147c82 */ /* 0x000fe20008000000 */
[----:B------:R-:W-:Y:S01]  /*2520*/  UMOV UR21, UR13 ;  /* 0x0000000d00157c82 */ /* 0x000fe20008000000 */
[----:B------:R-:W-:Y:S01]  /*2530*/  UMOV UR23, 0x40000040 ;  /* 0x4000004000177882 */ /* 0x000fe20000000000 */
[----:B------:R-:W-:Y:S01]  /*2540*/  QGMMA.64x16x32.F32.E4M3.E4M3 R80, gdesc[UR16], RZ, !UPT ;  /* 0x00200000105079f3 */ /* 0x000fe2000c7008ff */
[----:B------:R-:W-:Y:S01]  /*2550*/  UIADD3 UR16, UR41, 0x400, URZ ;  /* 0x0000040029107890 */ /* 0x000fe2000fffe03f */
[----:B------:R4:W-:Y:S01]  /*2560*/  STL [R1+0x158], RZ ;  /* 0x000158ff01007387 */ /* 0x0009e20000100800 */
[----:B------:R-:W-:Y:S01]  /*2570*/  CS2R R8, SRZ ;  /* 0x0000000000087805 */ /* 0x000fe2000001ff00 */
[----:B------:R-:W-:Y:S01]  /*2580*/  QGMMA.64x16x32.F32.E4M3.E4M3 R48, gdesc[UR20], RZ, !UPT ;  /* 0x00200000143079f3 */ /* 0x000fe2000c7008ff */
[----:B------:R-:W-:Y:S01]  /*2590*/  UMOV UR21, 0x40000040 ;  /* 0x4000004000157882 */ /* 0x000fe20000000000 */
[----:B------:R4:W-:Y:S01]  /*25a0*/  STL [R1+0x154], RZ ;  /* 0x000154ff01007387 */ /* 0x0009e20000100800 */
[----:B------:R-:W-:Y:S01]  /*25b0*/  UMOV UR17, UR21 ;  /* 0x0000001500117c82 */ /* 0x000fe20008000000 */
[----:B------:R-:W-:Y:S01]  /*25c0*/  UMOV UR20, UR16 ;  /* 0x0000001000147c82 */ /* 0x000fe20008000000 */
[----:B------:R-:W-:Y:S01]  /*25d0*/  UMOV UR29, UR21 ;  /* 0x00000015001d7c82 */ /* 0x000fe20008000000 */
[----:B------:R-:W-:Y:S01]  /*25e0*/  UMOV UR16, UR20 ;  /* 0x0000001400107c82 */ /* 0x000fe20008000000 */
[----:B------:R-:W-:Y:S01]  /*25f0*/  QGMMA.64x16x32.F32.E4M3.E4M3 R40, gdesc[UR20], RZ, !UPT ;  /* 0x00200000142879f3 */ /* 0x000fe2000c7008ff */
[----:B------:R-:W-:Y:S01]  /*2600*/  UMOV UR28, UR20 ;  /* 0x00000014001c7c82 */ /* 0x000fe20008000000 */
[----:B------:R-:W-:Y:S01]  /*2610*/  UMOV UR24, UR20 ;  /* 0x0000001400187c82 */ /* 0x000fe20008000000 */
[----:B------:R-:W-:Y:S01]  /*2620*/  UMOV UR25, UR21 ;  /* 0x0000001500197c82 */ /* 0x000fe20008000000 */
[----:B------:R-:W-:Y:S01]  /*2630*/  QGMMA.64x16x32.F32.E4M3.E4M3 R72, gdesc[UR16], RZ, !UPT ;  /* 0x00200000104879f3 */ /* 0x000fe2000c7008ff */
[----:B------:R-:W-:Y:S01]  /*2640*/  UIADD3 UR16, UR41, 0x800, URZ ;  /* 0x0000080029107890 */ /* 0x000fe2000fffe03f */
[----:B------:R4:W-:Y:S01]  /*2650*/  STL [R1+0x150], RZ ;  /* 0x000150ff01007387 */ /* 0x0009e20000100800 */
[----:B------:R-:W-:Y:S01]  /*2660*/  UMOV UR12, UR20 ;  /* 0x00000014000c7c82 */ /* 0x000fe20008000000 */
[----:B------:R-:W-:Y:S01]  /*2670*/  QGMMA.64x16x32.F32.E4M3.E4M3 R104, gdesc[UR28], RZ, !UPT ;  /* 0x002000001c6879f3 */ /* 0x000fe2000c7008ff */
[----:B------:R-:W-:Y:S01]  /*2680*/  UMOV UR13, UR21 ;  /* 0x00000015000d7c82 */ /* 0x000fe20008000000 */
[----:B------:R4:W-:Y:S01]  /*2690*/  STL [R1+0x14c], RZ ;  /* 0x00014cff01007387 */ /* 0x0009e20000100800 */
[----:B------:R-:W-:Y:S01]  /*26a0*/  CS2R R10, SRZ ;  /* 0x00000000000a7805 */ /* 0x000fe2000001ff00 */
[----:B------:R-:W-:Y:S01]  /*26b0*/  QGMMA.64x16x32.F32.E4M3.E4M3 R136, gdesc[UR24], RZ, !UPT ;  /* 0x00200000188879f3 */ /* 0x000fe2000c7008ff */
[----:B------:R-:W-:Y:S01]  /*26c0*/  CS2R R12, SRZ ;  /* 0x00000000000c7805 */ /* 0x000fe2000001ff00 */
[----:B------:R4:W-:Y:S01]  /*26d0*/  STL [R1+0x148], RZ ;  /* 0x000148ff01007387 */ /* 0x0009e20000100800 */
[----:B------:R-:W-:Y:S01]  /*26e0*/  CS2R R14, SRZ ;  /* 0x00000000000e7805 */ /* 0x000fe2000001ff00 */
[----:B------:R-:W-:Y:S01]  /*26f0*/  QGMMA.64x16x32.F32.E4M3.E4M3 R168, gdesc[UR12], RZ, !UPT ;  /* 0x002000000ca879f3 */ /* 0x000fe2000c7008ff */
[----:B------:R-:W-:Y:S01]  /*2700*/  UMOV UR12, UR16 ;  /* 0x00000010000c7c82 */ /* 0x000fe20008000000 */
[----:B------:R-:W-:Y:S01]  /*2710*/  UMOV UR13, 0x40000040 ;  /* 0x40000040000d7882 */ /* 0x000fe20000000000 */
        /* <DEDUP_REMOVED lines=12> */
[----:B------:R-:W-:Y:S01]  /*27e0*/  UMOV UR21, UR13 ;  /* 0x0000000d00157c82 */ /* 0x000fe20008000000 */
[----:B------:R4:W-:Y:S01]  /*27f0*/  STL [R1+0x140], RZ ;  /* 0x000140ff01007387 */ /* 0x0009e20000100800 */
[----:B------:R-:W-:Y:S01]  /*2800*/  QGMMA.64x16x32.F32.E4M3.E4M3 R64, gdesc[UR16], RZ, !UPT ;  /* 0x00200000104079f3 */ /* 0x000fe2000c7008ff */
[----:B------:R-:W-:-:S02]  /*2810*/  CS2R R16, SRZ ;  /* 0x0000000000107805 */ /* 0x000fc4000001ff00 */
[----:B------:R-:W-:Y:S01]  /*2820*/  CS2R R18, SRZ ;  /* 0x0000000000127805 */ /* 0x000fe2000001ff00 */
[----:B------:R4:W-:Y:S01]  /*2830*/  STL [R1+0x13c], RZ ;  /* 0x00013cff01007387 */ /* 0x0009e20000100800 */
        /* <DEDUP_REMOVED lines=10> */
[----:B------:R-:W-:Y:S01]  /*28e0*/  UMOV UR25, UR21 ;  /* 0x0000001500197c82 */ /* 0x000fe20008000000 */
[----:B------:R-:W-:Y:S01]  /*28f0*/  UIADD3 UR16, UR41, 0x2, URZ ;  /* 0x0000000229107890 */ /* 0x000fe2000fffe03f */
[----:B------:R4:W-:Y:S01]  /*2900*/  STL [R1+0x138], RZ ;  /* 0x000138ff01007387 */ /* 0x0009e20000100800 */
[----:B------:R-:W-:Y:S01]  /*2910*/  QGMMA.64x16x32.F32.E4M3.E4M3 R88, gdesc[UR28], RZ, !UPT ;  /* 0x002000001c5879f3 */ /* 0x000fe2000c7008ff */
[----:B------:R-:W-:Y:S01]  /*2920*/  UIADD3 UR17, UR42, 0x2, URZ ;  /* 0x000000022a117890 */ /* 0x000fe2000fffe03f */
[----:B------:R-:W-:Y:S01]  /*2930*/  CS2R R20, SRZ ;  /* 0x0000000000147805 */ /* 0x000fe2000001ff00 */
[----:B------:R-:W-:Y:S01]  /*2940*/  UIADD3 UR30, UR42, 0x102, URZ ;  /* 0x000001022a1e7890 */ /* 0x000fe2000fffe03f */
[----:B------:R-:W-:Y:S01]  /*2950*/  QGMMA.64x16x32.F32.E4M3.E4M3 R120, gdesc[UR24], RZ, !UPT ;  /* 0x00200000187879f3 */ /* 0x000fe2000c7008ff */
[----:B------:R-:W-:Y:S01]  /*2960*/  UIADD3 UR26, UR42, 0x82, URZ ;  /* 0x000000822a1a7890 */ /* 0x000fe2000fffe03f */
[----:B------:R4:W-:Y:S01]  /*2970*/  STL [R1+0x134], RZ ;  /* 0x000134ff01007387 */ /* 0x0009e20000100800 */
[----:B------:R-:W-:Y:S01]  /*2980*/  UMOV UR12, UR20 ;  /* 0x00000014000c7c82 */ /* 0x000fe20008000000 */
[----:B------:R-:W-:Y:S01]  /*2990*/  UMOV UR13, UR21 ;  /* 0x00000015000d7c82 */ /* 0x000fe20008000000 */
[----:B------:R-:W-:Y:S01]  /*29a0*/  UIADD3 UR18, UR42, 0x182, URZ ;  /* 0x000001822a127890 */ /* 0x000fe2000fffe03f */
[----:B------:R-:W-:Y:S01]  /*29b0*/  QGMMA.64x16x32.F32.E4M3.E4M3 R152, gdesc[UR12], RZ, !UPT ;  /* 0x002000000c9879f3 */ /* 0x000fe2000c7008ff */
[----:B------:R-:W-:Y:S01]  /*29c0*/  UMOV UR12, UR16 ;  /* 0x00000010000c7c82 */ /* 0x000fe20008000000 */
[----:B------:R-:W-:Y:S01]  /*29d0*/  UMOV UR13, 0x40000040 ;  /* 0x40000040000d7882 */ /* 0x000fe20000000000 */
[----:B------:R-:W-:Y:S01]  /*29e0*/  UMOV UR14, UR17 ;  /* 0x00000011000e7c82 */ /* 0x000fe20008000000 */
[----:B------:R-:W-:Y:S01]  /*29f0*/  UMOV UR15, 0x40000040 ;  /* 0x40000040000f7882 */ /* 0x000fe20000000000 */
[----:B------:R-:W-:Y:S01]  /*2a00*/  UMOV UR24, UR12 ;  /* 0x0000000c00187c82 */ /* 0x000fe20008000000 */
[----:B------:R-:W-:Y:S01]  /*2a10*/  UMOV UR25, UR13 ;  /* 0x0000000d00197c82 */ /* 0x000fe20008000000 */
[----:B------:R-:W-:Y:S01]  /*2a20*/  UMOV UR27, 0x40000040 ;  /* 0x40000040001b7882 */ /* 0x000fe20000000000 */
[----:B------:R-:W-:Y:S01]  /*2a30*/  QGMMA.64x16x32.F32.E4M3.E4M3 R176, gdesc[UR12], R176 ;  /* 0x002000000cb079f3 */ /* 0x000fe200087008b0 */
[----:B------:R-:W-:Y:S01]  /*2a40*/  UMOV UR28, UR12 ;  /* 0x0000000c001c7c82 */ /* 0x000fe20008000000 */
[----:B------:R-:W-:Y:S01]  /*2a50*/  UMOV UR29, UR13 ;  /* 0x0000000d001d7c82 */ /* 0x000fe20008000000 */
[----:B------:R-:W-:Y:S01]  /*2a60*/  UMOV UR31, 0x40000040 ;  /* 0x40000040001f7882 */ /* 0x000fe20000000000 */
[----:B------:R-:W-:Y:S01]  /*2a70*/  QGMMA.64x16x32.F32.E4M3.E4M3 R144, gdesc[UR24], R144 ;  /* 0x00200000189079f3 */ /* 0x000fe20008700890 */
[----:B------:R-:W-:Y:S01]  /*2a80*/  UIADD3 UR22, UR42, 0x202, URZ ;  /* 0x000002022a167890 */ /* 0x000fe2000fffe03f */
[----:B------:R4:W-:Y:S01]  /*2a90*/  STL [R1+0x130], RZ ;  /* 0x000130ff01007387 */ /* 0x0009e20000100800 */
        /* <DEDUP_REMOVED lines=10> */
[----:B------:R-:W-:Y:S01]  /*2b40*/  CS2R R22, SRZ ;  /* 0x0000000000167805 */ /* 0x000fe2000001ff00 */
[----:B------:R-:W-:Y:S01]  /*2b50*/  QGMMA.64x16x32.F32.E4M3.E4M3 R48, gdesc[UR20], R48 ;  /* 0x00200000143079f3 */ /* 0x000fe20008700830 */
[----:B------:R-:W-:Y:S01]  /*2b60*/  UMOV UR21, 0x40000040 ;  /* 0x4000004000157882 */ /* 0x000fe20000000000 */
[----:B------:R4:W-:Y:S01]  /*2b70*/  STL [R1+0x128], RZ ;  /* 0x000128ff01007387 */ /* 0x0009e20000100800 */
[----:B------:R-:W-:Y:S01]  /*2b80*/  UMOV UR17, UR21 ;  /* 0x0000001500117c82 */ /* 0x000fe20008000000 */
[----:B------:R-:W-:Y:S01]  /*2b90*/  UMOV UR20, UR16 ;  /* 0x0000001000147c82 */ /* 0x000fe20008000000 */
[----:B------:R-:W-:Y:S01]  /*2ba0*/  UMOV UR29, UR21 ;  /* 0x00000015001d7c82 */ /* 0x000fe20008000000 */
[----:B------:R-:W-:Y:S01]  /*2bb0*/  UMOV UR16, UR20 ;  /* 0x0000001400107c82 */ /* 0x000fe20008000000 */
[----:B------:R-:W-:Y:S01]  /*2bc0*/  QGMMA.64x16x32.F32.E4M3.E4M3 R40, gdesc[UR20], R40 ;  /* 0x00200000142879f3 */ /* 0x000fe20008700828 */
[----:B------:R-:W-:Y:S01]  /*2bd0*/  UMOV UR28, UR20 ;  /* 0x00000014001c7c82 */ /* 0x000fe20008000000 */
[----:B------:R-:W-:Y:S01]  /*2be0*/  UMOV UR24, UR20 ;  /* 0x0000001400187c82 */ /* 0x000fe20008000000 */
[----:B------:R-:W-:Y:S01]  /*2bf0*/  UMOV UR25, UR21 ;  /* 0x0000001500197c82 */ /* 0x000fe20008000000 */
[----:B------:R-:W-:Y:S01]  /*2c00*/  QGMMA.64x16x32.F32.E4M3.E4M3 R72, gdesc[UR16], R72 ;  /* 0x00200000104879f3 */ /* 0x000fe20008700848 */
[----:B------:R-:W-:Y:S01]  /*2c10*/  UIADD3 UR16, UR41, 0x802, URZ ;  /* 0x0000080229107890 */ /* 0x000fe2000fffe03f */
[----:B------:R4:W-:Y:S01]  /*2c20*/  STL [R1+0x124], RZ ;  /* 0x000124ff01007387 */ /* 0x0009e20000100800 */
[----:B------:R-:W-:Y:S01]  /*2c30*/  UMOV UR12, UR20 ;  /* 0x00000014000c7c82 */ /* 0x000fe20008000000 */
[----:B------:R-:W-:Y:S01]  /*2c40*/  QGMMA.64x16x32.F32.E4M3.E4M3 R104, gdesc[UR28], R104 ;  /* 0x002000001c6879f3 */ /* 0x000fe20008700868 */
[----:B------:R-:W-:Y:S01]  /*2c50*/  UMOV UR13, UR21 ;  /* 0x00000015000d7c82 */ /* 0x000fe20008000000 */
[----:B------:R4:W-:Y:S01]  /*2c60*/  STL [R1+0x120], RZ ;  /* 0x000120ff01007387 */ /* 0x0009e20000100800 */
[----:B------:R-:W-:Y:S01]  /*2c70*/  CS2R R184, SRZ ;  /* 0x0000000000b87805 */ /* 0x000fe2000001ff00 */
[----:B------:R-:W-:Y:S01]  /*2c80*/  QGMMA.64x16x32.F32.E4M3.E4M3 R136, gdesc[UR24], R136 ;  /* 0x00200000188879f3 */ /* 0x000fe20008700888 */
[----:B------:R-:W-:Y:S01]  /*2c90*/  CS2R R186, SRZ ;  /* 0x0000000000ba7805 */ /* 0x000fe2000001ff00 */
[----:B------:R4:W-:Y:S01]  /*2ca0*/  STL [R1+0x11c], RZ ;  /* 0x00011cff01007387 */ /* 0x0009e20000100800 */
[----:B------:R-:W-:Y:S01]  /*2cb0*/  CS2R R188, SRZ ;  /* 0x0000000000bc7805 */ /* 0x000fe2000001ff00 */
[----:B------:R-:W-:Y:S01]  /*2cc0*/  QGMMA.64x16x32.F32.E4M3.E4M3 R168, gdesc[UR12], R168 ;  /* 0x002000000ca879f3 */ /* 0x000fe200087008a8 */
[----:B------:R-:W-:Y:S01]  /*2cd0*/  UMOV UR12, UR16 ;  /* 0x00000010000c7c82 */ /* 0x000fe20008000000 */
[----:B------:R-:W-:Y:S01]  /*2ce0*/  UMOV UR13, 0x40000040 ;  /* 0x40000040000d7882 */ /* 0x000fe20000000000 */
        /* <DEDUP_REMOVED lines=12> */
[----:B------:R-:W-:Y:S01]  /*2db0*/  UMOV UR21, UR13 ;  /* 0x0000000d00157c82 */ /* 0x000fe20008000000 */
[----:B------:R4:W-:Y:S01]  /*2dc0*/  STL [R1+0x114], RZ ;  /* 0x000114ff01007387 */ /* 0x0009e20000100800 */
[----:B------:R-:W-:Y:S01]  /*2dd0*/  QGMMA.64x16x32.F32.E4M3.E4M3 R64, gdesc[UR16], R64 ;  /* 0x00200000104079f3 */ /* 0x000fe20008700840 */
[----:B------:R-:W-:-:S02]  /*2de0*/  CS2R R190, SRZ ;  /* 0x0000000000be7805 */ /* 0x000fc4000001ff00 */
[----:B------:R-:W-:Y:S01]  /*2df0*/  CS2R R192, SRZ ;  /* 0x0000000000c07805 */ /* 0x000fe2000001ff00 */
[----:B------:R4:W-:Y:S01]  /*2e00*/  STL [R1+0x110], RZ ;  /* 0x000110ff01007387 */ /* 0x0009e20000100800 */
        /* <DEDUP_REMOVED lines=10> */
[----:B------:R-:W-:Y:S01]  /*2eb0*/  UMOV UR25, UR21 ;  /* 0x0000001500197c82 */ /* 0x000fe20008000000 */
[----:B------:R-:W-:Y:S01]  /*2ec0*/  UIADD3 UR16, UR41, 0x4, URZ ;  /* 0x0000000429107890 */ /* 0x000fe2000fffe03f */
[----:B------:R4:W-:Y:S01]  /*2ed0*/  STL [R1+0x10c], RZ ;  /* 0x00010cff01007387 */ /* 0x0009e20000100800 */
[----:B------:R-:W-:Y:S01]  /*2ee0*/  QGMMA.64x16x32.F32.E4M3.E4M3 R88, gdesc[UR28], R88 ;  /* 0x002000001c5879f3 */ /* 0x000fe20008700858 */
[----:B------:R-:W-:Y:S01]  /*2ef0*/  UIADD3 UR17, UR42, 0x4, URZ ;  /* 0x000000042a117890 */ /* 0x000fe2000fffe03f */
[----:B------:R-:W-:Y:S01]  /*2f00*/  CS2R R194, SRZ ;  /* 0x0000000000c27805 */ /* 0x000fe2000001ff00 */
[----:B------:R-:W-:Y:S01]  /*2f10*/  UIADD3 UR30, UR42, 0x104, URZ ;  /* 0x000001042a1e7890 */ /* 0x000fe2000fffe03f */
[----:B------:R-:W-:Y:S01]  /*2f20*/  QGMMA.64x16x32.F32.E4M3.E4M3 R120, gdesc[UR24], R120 ;  /* 0x00200000187879f3 */ /* 0x000fe20008700878 */
[----:B------:R-:W-:Y:S01]  /*2f30*/  UIADD3 UR26, UR42, 0x84, URZ ;  /* 0x000000842a1a7890 */ /* 0x000fe2000fffe03f */
[----:B------:R4:W-:Y:S01]  /*2f40*/  STL [R1+0x108], RZ ;  /* 0x000108ff01007387 */ /* 0x0009e20000100800 */
[----:B------:R-:W-:Y:S01]  /*2f50*/  UMOV UR12, UR20 ;  /* 0x00000014000c7c82 */ /* 0x000fe20008000000 */
[----:B------:R-:W-:Y:S01]  /*2f60*/  UMOV UR13, UR21 ;  /* 0x00000015000d7c82 */ /* 0x000fe20008000000 */
[----:B------:R-:W-:Y:S01]  /*2f70*/  UIADD3 UR18, UR42, 0x184, URZ ;  /* 0x000001842a127890 */ /* 0x000fe2000fffe03f */
[----:B------:R-:W-:Y:S01]  /*2f80*/  QGMMA.64x16x32.F32.E4M3.E4M3 R152, gdesc[UR12], R152 ;  /* 0x002000000c9879f3 */ /* 0x000fe20008700898 */
        /* <DEDUP_REMOVED lines=72> */
[----:B------:R4:W-:Y:S01]  /*3410*/  STL [R1+0xe0], RZ ;  /* 0x0000e0ff01007387 */ /* 0x0009e20000100800 */
[----:B------:R-:W-:Y:S01]  /*3420*/  UMOV UR16, UR20 ;  /* 0x0000001400107c82 */ /* 0x000fe20008000000 */
[----:B------:R-:W-:Y:S01]  /*3430*/  UMOV UR17, UR21 ;  /* 0x0000001500117c82 */ /* 0x000fe20008000000 */
[----:B------:R-:W-:Y:S01]  /*3440*/  QGMMA.64x16x32.F32.E4M3.E4M3 R24, gdesc[UR20], R24 ;  /* 0x00200000141879f3 */ /* 0x000fe20008700818 */
        /* <DEDUP_REMOVED lines=9> */
[----:B------:R-:W-:Y:S01]  /*34e0*/  UIADD3 UR16, UR41, 0x6, URZ ;  /* 0x0000000629107890 */ /* 0x000fe2000fffe03f */
[----:B------:R-:W-:Y:S01]  /*34f0*/  CS2R R208, SRZ ;  /* 0x0000000000d07805 */ /* 0x000fe2000001ff00 */
[----:B------:R-:W-:Y:S01]  /*3500*/  UMOV UR12, UR20 ;  /* 0x00000014000c7c82 */ /* 0x000fe20008000000 */
[----:B------:R4:W-:Y:S01]  /*3510*/  STL [R1+0xd0], RZ ;  /* 0x0000d0ff01007387 */ /* 0x0009e20000100800 */
[----:B------:R-:W-:Y:S01]  /*3520*/  UMOV UR13, UR21 ;  /* 0x00000015000d7c82 */ /* 0x000fe20008000000 */
[----:B------:R-:W-:Y:S01]  /*3530*/  QGMMA.64x16x32.F32.E4M3.E4M3 R120, gdesc[UR24], R120 ;  /* 0x00200000187879f3 */ /* 0x000fe20008700878 */
[----:B------:R-:W-:Y:S01]  /*3540*/  UIADD3 UR18, UR42, 0x6, URZ ;  /* 0x000000062a127890 */ /* 0x000fe2000fffe03f */
[----:B------:R4:W-:Y:S01]  /*3550*/  STL [R1+0xcc], RZ ;  /* 0x0000ccff01007387 */ /* 0x0009e20000100800 */
[----:B------:R-:W-:Y:S01]  /*3560*/  UIADD3 UR26, UR42, 0x86, URZ ;  /* 0x000000862a1a7890 */ /* 0x000fe2000fffe03f */
[----:B------:R-:W-:Y:S01]  /*3570*/  QGMMA.64x16x32.F32.E4M3.E4M3 R152, gdesc[UR12], R152 ;  /* 0x002000000c9879f3 */ /* 0x000fe20008700898 */
[----:B------:R-:W-:Y:S01]  /*3580*/  UIADD3 UR30, UR42, 0x106, URZ ;  /* 0x000001062a1e7890 */ /* 0x000fe2000fffe03f */
[----:B------:R4:W-:Y:S01]  /*3590*/  STL [R1+0xc8], RZ ;  /* 0x0000c8ff01007387 */ /* 0x0009e20000100800 */
[----:B------:R-:W-:Y:S01]  /*35a0*/  UIADD3 UR14, UR42, 0x186, URZ ;  /* 0x000001862a0e7890 */ /* 0x000fe2000fffe03f */
[----:B------:R-:W-:Y:S01]  /*35b0*/  CS2R R210, SRZ ;  /* 0x0000000000d27805 */ /* 0x000fe2000001ff00 */
[----:B------:R-:W-:Y:S01]  /*35c0*/  UMOV UR17, 0x40000040 ;  /* 0x4000004000117882 */ /* 0x000fe20000000000 */
[----:B------:R4:W-:Y:S01]  /*35d0*/  STL [R1+0xc4], RZ ;  /* 0x0000c4ff01007387 */ /* 0x0009e20000100800 */
[----:B------:R-:W-:Y:S01]  /*35e0*/  UMOV UR19, 0x40000040 ;  /* 0x4000004000137882 */ /* 0x000fe20000000000 */
[----:B------:R-:W-:Y:S01]  /*35f0*/  UMOV UR24, UR16 ;  /* 0x0000001000187c82 */ /* 0x000fe20008000000 */
[----:B------:R-:W-:Y:S01]  /*3600*/  UMOV UR25, UR17 ;  /* 0x0000001100197c82 */ /* 0x000fe20008000000 */
[----:B------:R4:W-:Y:S01]  /*3610*/  STL [R1+0xc0], RZ ;  /* 0x0000c0ff01007387 */ /* 0x0009e20000100800 */
[----:B------:R-:W-:Y:S01]  /*3620*/  UMOV UR27, 0x40000040 ;  /* 0x40000040001b7882 */ /* 0x000fe20000000000 */
[----:B------:R-:W-:Y:S01]  /*3630*/  QGMMA.64x16x32.F32.E4M3.E4M3 R176, gdesc[UR16], R176 ;  /* 0x0020000010b079f3 */ /* 0x000fe200087008b0 */
[----:B------:R-:W-:Y:S01]  /*3640*/  UMOV UR28, UR16 ;  /* 0x00000010001c7c82 */ /* 0x000fe20008000000 */
[----:B------:R4:W-:Y:S01]  /*3650*/  STL [R1+0xbc], RZ ;  /* 0x0000bcff01007387 */ /* 0x0009e20000100800 */
[----:B------:R-:W-:Y:S01]  /*3660*/  UMOV UR29, UR17 ;  /* 0x00000011001d7c82 */ /* 0x000fe20008000000 */
[----:B------:R-:W-:Y:S01]  /*3670*/  UMOV UR31, 0x40000040 ;  /* 0x40000040001f7882 */ /* 0x000fe20000000000 */
[----:B------:R-:W-:Y:S01]  /*3680*/  QGMMA.64x16x32.F32.E4M3.E4M3 R144, gdesc[UR24], R144 ;  /* 0x00200000189079f3 */ /* 0x000fe20008700890 */
[----:B------:R4:W-:Y:S01]  /*3690*/  STL [R1+0xb8], RZ ;  /* 0x0000b8ff01007387 */ /* 0x0009e20000100800 */
[----:B------:R-:W-:Y:S01]  /*36a0*/  UIADD3 UR22, UR42, 0x206, URZ ;  /* 0x000002062a167890 */ /* 0x000fe2000fffe03f */
[----:B------:R-:W-:Y:S01]  /*36b0*/  CS2R R212, SRZ ;  /* 0x0000000000d47805 */ /* 0x000fe2000001ff00 */
[----:B------:R-:W-:Y:S01]  /*36c0*/  UMOV UR12, UR16 ;  /* 0x00000010000c7c82 */ /* 0x000fe20008000000 */
[----:B------:R4:W-:Y:S01]  /*36d0*/  STL [R1+0xb4], RZ ;  /* 0x0000b4ff01007387 */ /* 0x0009e20000100800 */
[----:B------:R-:W-:Y:S01]  /*36e0*/  UMOV UR13, UR17 ;  /* 0x00000011000d7c82 */ /* 0x000fe20008000000 */
[----:B------:R-:W-:Y:S01]  /*36f0*/  UMOV UR15, 0x40000040 ;  /* 0x40000040000f7882 */ /* 0x000fe20000000000 */
        /* <DEDUP_REMOVED lines=8> */
[----:B------:R-:W-:Y:S01]  /*3780*/  UMOV UR23, 0x40000040 ;  /* 0x4000004000177882 */ /* 0x000fe20000000000 */
[----:B------:R4:W-:Y:S01]  /*3790*/  STL [R1+0xa8], RZ ;  /* 0x0000a8ff01007387 */ /* 0x0009e20000100800 */
[----:B------:R-:W-:Y:S01]  /*37a0*/  QGMMA.64x16x32.F32.E4M3.E4M3 R48, gdesc[UR20], R48 ;  /* 0x00200000143079f3 */ /* 0x000fe20008700830 */
[----:B------:R-:W-:Y:S01]  /*37b0*/  UMOV UR21, 0x40000040 ;  /* 0x4000004000157882 */ /* 0x000fe20000000000 */
[----:B------:R-:W-:Y:S01]  /*37c0*/  CS2R R216, SRZ ;  /* 0x0000000000d87805 */ /* 0x000fe2000001ff00 */
[----:B------:R4:W-:Y:S01]  /*37d0*/  STL [R1+0xa4], RZ ;  /* 0x0000a4ff01007387 */ /* 0x0009e20000100800 */
[----:B------:R-:W-:Y:S01]  /*37e0*/  UMOV UR20, UR12 ;  /* 0x0000000c00147c82 */ /* 0x000fe20008000000 */
[----:B------:R-:W-:Y:S01]  /*37f0*/  UMOV UR13, UR21 ;  /* 0x00000015000d7c82 */ /* 0x000fe20008000000 */
[----:B------:R-:W-:Y:S01]  /*3800*/  UMOV UR12, UR20 ;  /* 0x00000014000c7c82 */ /* 0x000fe20008000000 */
[----:B------:R4:W-:Y:S01]  /*3810*/  STL [R1+0xa0], RZ ;  /* 0x0000a0ff01007387 */ /* 0x0009e20000100800 */
[----:B------:R-:W-:Y:S01]  /*3820*/  QGMMA.64x16x32.F32.E4M3.E4M3 R40, gdesc[UR20], R40 ;  /* 0x00200000142879f3 */ /* 0x000fe20008700828 */
[----:B------:R-:W-:Y:S01]  /*3830*/  UMOV UR28, UR20 ;  /* 0x00000014001c7c82 */ /* 0x000fe20008000000 */
[----:B------:R-:W-:Y:S01]  /*3840*/  UMOV UR29, UR21 ;  /* 0x00000015001d7c82 */ /* 0x000fe20008000000 */
[----:B------:R4:W-:Y:S01]  /*3850*/  STL [R1+0x9c], RZ ;  /* 0x00009cff01007387 */ /* 0x0009e20000100800 */
[----:B------:R-:W-:Y:S01]  /*3860*/  QGMMA.64x16x32.F32.E4M3.E4M3 R72, gdesc[UR12], R72 ;  /* 0x002000000c4879f3 */ /* 0x000fe20008700848 */
[----:B------:R-:W-:Y:S01]  /*3870*/  UIADD3 UR12, UR41, 0x806, URZ ;  /* 0x00000806290c7890 */ /* 0x000fe2000fffe03f */
[----:B------:R-:W-:Y:S01]  /*3880*/  CS2R R218, SRZ ;  /* 0x0000000000da7805 */ /* 0x000fe2000001ff00 */
        /* <DEDUP_REMOVED lines=11> */
[----:B------:R-:W-:Y:S01]  /*3940*/  QGMMA.64x16x32.F32.E4M3.E4M3 R168, gdesc[UR16], R168 ;  /* 0x0020000010a879f3 */ /* 0x000fe200087008a8 */
[----:B------:R4:W-:Y:S01]  /*3950*/  STL [R1+0x8c], RZ ;  /* 0x00008cff01007387 */ /* 0x0009e20000100800 */
[----:B------:R-:W-:Y:S01]  /*3960*/  UMOV UR16, UR12 ;  /* 0x0000000c00107c82 */ /* 0x000fe20008000000 */
[----:B------:R-:W-:Y:S01]  /*3970*/  UMOV UR17, 0x40000040 ;  /* 0x4000004000117882 */ /* 0x000fe20000000000 */
[----:B------:R-:W-:Y:S01]  /*3980*/  UMOV UR24, UR16 ;  /* 0x0000001000187c82 */ /* 0x000fe20008000000 */
[----:B------:R4:W-:Y:S01]  /*3990*/  STL [R1+0x88], RZ ;  /* 0x000088ff01007387 */ /* 0x0009e20000100800 */
[----:B------:R-:W-:Y:S01]  /*39a0*/  UMOV UR25, UR17 ;  /* 0x0000001100197c82 */ /* 0x000fe20008000000 */
[----:B------:R-:W-:Y:S01]  /*39b0*/  QGMMA.64x16x32.F32.E4M3.E4M3 R160, gdesc[UR16], R160 ;  /* 0x0020000010a079f3 */ /* 0x000fe200087008a0 */
        /* <DEDUP_REMOVED lines=12> */
[----:B------:R-:W-:Y:S01]  /*3a80*/  ULDC UR12, c[0x0][0x50c] ;  /* 0x00014300000c7ab9 */ /* 0x000fe20000000800 */
[----:B------:R4:W-:Y:S01]  /*3a90*/  STL [R1+0x78], RZ ;  /* 0x000078ff01007387 */ /* 0x0009e20000100800 */
[----:B------:R-:W-:Y:S01]  /*3aa0*/  UISETP.NE.AND UP0, UPT, UR12, 0x4, UPT ;  /* 0x000000040c00788c */ /* 0x000fe2000bf05270 */
[----:B------:R-:W-:Y:S01]  /*3ab0*/  QGMMA.64x16x32.F32.E4M3.E4M3 R32, gdesc[UR20], R32 ;  /* 0x00200000142079f3 */ /* 0x000fe20008700820 */
[----:B------:R-:W-:Y:S01]  /*3ac0*/  UMOV UR20, UR41 ;  /* 0x0000002900147c82 */ /* 0x000fe20008000000 */
[----:B------:R4:W-:Y:S01]  /*3ad0*/  STL [R1+0x74], RZ ;  /* 0x000074ff01007387 */ /* 0x0009e20000100800 */
[----:B------:R-:W-:Y:S01]  /*3ae0*/  UMOV UR21, 0x40000040 ;  /* 0x4000004000157882 */ /* 0x000fe20000000000 */
        /* <DEDUP_REMOVED lines=8> */
[----:B------:R-:W-:Y:S01]  /*3b70*/  USEL UR12, URZ, 0x1, UP0 ;  /* 0x000000013f0c7887 */ /* 0x000fe20008000000 */
[----:B------:R-:W-:Y:S01]  /*3b80*/  CS2R R222, SRZ ;  /* 0x0000000000de7805 */ /* 0x000fe2000001ff00 */
[----:B------:R4:W-:Y:S01]  /*3b90*/  STL [R1+0x68], RZ ;  /* 0x000068ff01007387 */ /* 0x0009e20000100800 */
[----:B------:R-:W-:Y:S01]  /*3ba0*/  UMOV UR24, UR20 ;  /* 0x0000001400187c82 */ /* 0x000fe20008000000 */
[----:B------:R-:W-:Y:S01]  /*3bb0*/  UMOV UR25, UR21 ;  /* 0x0000001500197c82 */ /* 0x000fe20008000000 */
[----:B------:R-:W-:Y:S01]  /*3bc0*/  QGMMA.64x16x32.F32.E4M3.E4M3 R88, gdesc[UR28], R88 ;  /* 0x002000001c5879f3 */ /* 0x000fe20008700858 */
[----:B------:R4:W-:Y:S01]  /*3bd0*/  STL [R1+0x64], RZ ;  /* 0x000064ff01007387 */ /* 0x0009e20000100800 */
[----:B------:R-:W-:Y:S01]  /*3be0*/  ISETP.NE.AND P0, PT, RZ, UR12, PT ;  /* 0x0000000cff007c0c */ /* 0x000fe2000bf05270 */
[----:B------:R-:W-:Y:S01]  /*3bf0*/  UMOV UR16, UR20 ;  /* 0x0000001400107c82 */ /* 0x000fe20008000000 */
[----:B------:R-:W-:Y:S01]  /*3c00*/  UMOV UR17, UR21 ;  /* 0x0000001500117c82 */ /* 0x000fe20008000000 */
[----:B------:R4:W-:Y:S01]  /*3c10*/  STL [R1+0x60], RZ ;  /* 0x000060ff01007387 */ /* 0x0009e20000100800 */
[----:B------:R-:W-:Y:S01]  /*3c20*/  QGMMA.64x16x32.F32.E4M3.E4M3 R120, gdesc[UR24], R120 ;  /* 0x00200000187879f3 */ /* 0x000fe20008700878 */
[----:B------:R-:W-:-:S02]  /*3c30*/  CS2R R224, SRZ ;  /* 0x0000000000e07805 */ /* 0x000fc4000001ff00 */
[----:B------:R-:W-:Y:S01]  /*3c40*/  CS2R R226, SRZ ;  /* 0x0000000000e27805 */ /* 0x000fe2000001ff00 */
[----:B------:R4:W-:Y:S01]  /*3c50*/  STL [R1+0x5c], RZ ;  /* 0x00005cff01007387 */ /* 0x0009e20000100800 */
[----:B------:R-:W-:Y:S03]  /*3c60*/  QGMMA.64x16x32.F32.E4M3.E4M3 R152, gdesc[UR16], R152, gsb0 ;  /* 0x00200000109879f3 */ /* 0x000fe60008000898 */
        /* <DEDUP_REMOVED lines=23> */
[----:B------:R-:W-:Y:S05]  /*3de0*/  @!P0 BRA `(.L_x_22) ;  /* 0x0000001000088947 */ /* 0x000fea0003800000 */
[----:B------:R0:W-:Y:S01]  /*3df0*/  STL [R1+0x190], R0 ;  /* 0x0001900001007387 */ /* 0x0001e20000100800 */
[----:B------:R-:W-:Y:S02]  /*3e00*/  WARPGROUP.DEPBAR.LE gsb0, 0x0 ;  /* 0x00008000000079c5 */ /* 0x000fe40000010000 */
[----:B------:R-:W-:Y:S01]  /*3e10*/  FADD R227, RZ, R176 ;  /* 0x000000b0ffe37221 */ /* 0x000fe20000000000 */
[----:B------:R-:W-:-:S01]  /*3e20*/  FADD R226, RZ, R177 ;  /* 0x000000b1ffe27221 */ /* 0x000fc20000000000 */
[----:B------:R-:W-:Y:S01]  /*3e30*/  FADD R225, RZ, R178 ;  /* 0x000000b2ffe17221 */ /* 0x000fe20000000000 */
[----:B------:R-:W-:-:S01]  /*3e40*/  FADD R224, RZ, R179 ;  /* 0x000000b3ffe07221 */ /* 0x000fc20000000000 */
[----:B------:R-:W-:Y:S01]  /*3e50*/  FADD R223, RZ, R180 ;  /* 0x000000b4ffdf7221 */ /* 0x000fe20000000000 */
[----:B------:R-:W-:-:S01]  /*3e60*/  FADD R222, RZ, R181 ;  /* 0x000000b5ffde7221 */ /* 0x000fc20000000000 */
[----:B------:R-:W-:Y:S01]  /*3e70*/  FADD R221, RZ, R182 ;  /* 0x000000b6ffdd7221 */ /* 0x000fe20000000000 */
[----:B0-----:R-:W-:-:S01]  /*3e80*/  FADD R0, RZ, R114 ;  /* 0x00000072ff007221 */ /* 0x001fc20000000000 */
[----:B------:R-:W-:Y:S01]  /*3e90*/  FADD R220, RZ, R183 ;  /* 0x000000b7ffdc7221 */ /* 0x000fe20000000000 */
[----:B------:R-:W-:-:S01]  /*3ea0*/  FADD R219, RZ, R168 ;  /* 0x000000a8ffdb7221 */ /* 0x000fc20000000000 */
[----:B------:R-:W-:Y:S01]  /*3eb0*/  FADD R218, RZ, R169 ;  /* 0x000000a9ffda7221 */ /* 0x000fe20000000000 */
[----:B------:R-:W-:-:S01]  /*3ec0*/  FADD R217, RZ, R170 ;  /* 0x000000aaffd97221 */ /* 0x000fc20000000000 */
[----:B------:R0:W-:Y:S01]  /*3ed0*/  STL [R1], R0 ;  /* 0x0000000001007387 */ /* 0x0001e20000100800 */
[----:B------:R-:W-:-:S01]  /*3ee0*/  FADD R216, RZ, R171 ;  /* 0x000000abffd87221 */ /* 0x000fc20000000000 */
[----:B------:R-:W-:Y:S01]  /*3ef0*/  FADD R215, RZ, R172 ;  /* 0x000000acffd77221 */ /* 0x000fe20000000000 */
[----:B------:R-:W-:-:S01]  /*3f00*/  FADD R214, RZ, R173 ;  /* 0x000000adffd67221 */ /* 0x000fc20000000000 */
[----:B------:R-:W-:Y:S01]  /*3f10*/  FADD R213, RZ, R174 ;  /* 0x000000aeffd57221 */ /* 0x000fe20000000000 */
[----:B------:R-:W-:-:S01]  /*3f20*/  FADD R212, RZ, R175 ;  /* 0x000000afffd47221 */ /* 0x000fc20000000000 */
[----:B------:R-:W-:Y:S01]  /*3f30*/  FADD R211, RZ, R160 ;  /* 0x000000a0ffd37221 */ /* 0x000fe20000000000 */
[----:B------:R-:W-:-:S01]  /*3f40*/  FADD R210, RZ, R161 ;  /* 0x000000a1ffd27221 */ /* 0x000fc20000000000 */
[----:B------:R-:W-:Y:S01]  /*3f50*/  FADD R209, RZ, R162 ;  /* 0x000000a2ffd17221 */ /* 0x000fe20000000000 */
[----:B------:R-:W-:-:S01]  /*3f60*/  FADD R208, RZ, R163 ;  /* 0x000000a3ffd07221 */ /* 0x000fc20000000000 */
[----:B0-----:R-:W-:Y:S01]  /*3f70*/  FADD R0, RZ, R115 ;  /* 0x00000073ff007221 */ /* 0x001fe20000000000 */
[----:B------:R-:W-:-:S01]  /*3f80*/  FADD R207, RZ, R164 ;  /* 0x000000a4ffcf7221 */ /* 0x000fc20000000000 */
[----:B------:R-:W-:Y:S01]  /*3f90*/  FADD R206, RZ, R165 ;  /* 0x000000a5ffce7221 */ /* 0x000fe20000000000 */
[----:B------:R-:W-:-:S01]  /*3fa0*/  FADD R205, RZ, R166 ;  /* 0x000000a6ffcd7221 */ /* 0x000fc20000000000 */
[----:B------:R-:W-:Y:S01]  /*3fb0*/  FADD R204, RZ, R167 ;  /* 0x000000a7ffcc7221 */ /* 0x000fe20000000000 */
[----:B------:R0:W-:Y:S01]  /*3fc0*/  STL [R1+0x4], R0 ;  /* 0x0000040001007387 */ /* 0x0001e20000100800 */
        /* <DEDUP_REMOVED lines=48> */
[----:B0-----:R-:W-:-:S05]  /*42d0*/  FADD R0, RZ, R119 ;  /* 0x00000077ff007221 */ /* 0x001fca0000000000 */
[----:B------:R0:W-:Y:S02]  /*42e0*/  STL [R1+0x14], R0 ;  /* 0x0000140001007387 */ /* 0x0001e40000100800 */
        /* <DEDUP_REMOVED lines=175> */
[----:B------:R0:W-:Y:S04]  /*4de0*/  STL [R1+0x174], R0 ;  /* 0x0001740001007387 */ /* 0x0001e80000100800 */
[----:B0-----:R0:W5:Y:S01]  /*4df0*/  LDL.LU R0, [R1+0x190] ;  /* 0x0001900001007983 */ /* 0x0011620000300800 */
[----:B------:R-:W-:-:S05]  /*4e00*/  UMOV UR33, URZ ;  /* 0x0000003f00217c82 */ /* 0x000fca0008000000 */
.L_x_22:
[----:B------:R-:W-:Y:S01]  /*4e10*/  UIADD3 UR45, UR34, 0x1, URZ ;  /* 0x00000001222d7890 */ /* 0x000fe2000fffe03f */
[----:B------:R-:W-:-:S03]  /*4e20*/  UMOV UR13, 0x1 ;  /* 0x00000001000d7882 */ /* 0x000fc60000000000 */
[----:B------:R-:W-:-:S04]  /*4e30*/  UISETP.NE.AND UP0, UPT, UR45, 0x3, UPT ;  /* 0x000000032d00788c */ /* 0x000fc8000bf05270 */
[----:B------:R-:W-:Y:S02]  /*4e40*/  USEL UR44, URZ, 0x1, UP0 ;  /* 0x000000013f2c7887 */ /* 0x000fe40008000000 */
[----:B------:R-:W-:Y:S02]  /*4e50*/  USEL UR45, UR45, URZ, UP0 ;  /* 0x0000003f2d2d7287 */ /* 0x000fe40008000000 */
[----:B------:R-:W-:-:S12]  /*4e60*/  ULOP3.LUT UR44, UR35, UR44, URZ, 0x3c, !UPT ;  /* 0x0000002c232c7292 */ /* 0x000fd8000f8e3c3f */
.L_x_17:
[----:B------:R-:W-:-:S04]  /*4e70*/  UISETP.LT.AND UP0, UPT, UR37, 0x1, UPT ;  /* 0x000000012500788c */ /* 0x000fc8000bf01270 */
[----:B------:R-:W-:-:S04]  /*4e80*/  USEL UR14, UR37, 0x1, UP0 ;  /* 0x00000001250e7887 */ /* 0x000fc80008000000 */
[----:B------:R-:W-:-:S04]  /*4e90*/  UIADD3 UR43, UR37, -UR14, URZ ;  /* 0x8000000e252b7290 */ /* 0x000fc8000fffe03f */
[----:B------:R-:W-:-:S06]  /*4ea0*/  UISETP.GE.AND UP0, UPT, UR43, 0x1, UPT ;  /* 0x000000012b00788c */ /* 0x000fcc000bf06270 */
[----:B------:R-:W-:-:S13]  /*4eb0*/  PLOP3.LUT P0, PT, PT, PT, UP0, 0x80, 0x0 ;  /* 0x000000000000781c */ /* 0x000fda0003f0f008 */
[----:B------:R-:W-:Y:S05]  /*4ec0*/  @!P0 BRA `(.L_x_23) ;  /* 0x0000002c00c08947 */ /* 0x000fea0003800000 */
[----:B------:R-:W-:Y:S01]  /*4ed0*/  UMOV UR42, UR34 ;  /* 0x00000022002a7c82 */ /* 0x000fe20008000000 */
[----:B------:R-:W-:-:S05]  /*4ee0*/  ULDC UR41, c[0x0][0x50c] ;  /* 0x0001430000297ab9 */ /* 0x000fca0000000800 */
.L_x_31:
[----:B------:R-:W-:-:S06]  /*4ef0*/  UISETP.NE.AND UP0, UPT, UR36, 0x3, UPT ;  /* 0x000000032400788c */ /* 0x000fcc000bf05270 */
[----:B------:R-:W-:-:S13]  /*4f00*/  PLOP3.LUT P1, PT, PT, PT, UP0, 0x80, 0x0 ;  /* 0x000000000000781c */ /* 0x000fda0003f2f008 */
[----:B-----5:R-:W-:Y:S05]  /*4f10*/  @!P1 BRA `(.L_x_24) ;  /* 0x0000000000049947 */ /* 0x020fea0003800000 */
[----:B------:R-:W-:Y:S01]  /*4f20*/  BPT.TRAP 0x1 ;  /* 0x000000040000795c */ /* 0x000fe20000300000 */
.L_x_24:
[----:B------:R-:W2:Y:S01]  /*4f30*/  S2UR UR14, SR_CgaCtaId ;  /* 0x00000000000e79c3 */ /* 0x000ea20000008800 */
[----:B------:R-:W-:Y:S01]  /*4f40*/  UMOV UR11, 0x400 ;  /* 0x00000400000b7882 */ /* 0x000fe20000000000 */
[----:B------:R-:W-:-:S05]  /*4f50*/  IMAD.U32 R228, RZ, RZ, UR44 ;  /* 0x0000002cffe47e24 */ /* 0x000fca000f8e00ff */
[----:B------:R-:W-:Y:S01]  /*4f60*/  SHF.L.U32 R228, R228, 0x1f, RZ ;  /* 0x0000001fe4e47819 */ /* 0x000fe200000006ff */
[----:B--2---:R-:W-:-:S04]  /*4f70*/  ULEA UR11, UR14, UR11, 0x18 ;  /* 0x0000000b0e0b7291 */ /* 0x004fc8000f8ec03f */
[----:B------:R-:W-:-:S09]  /*4f80*/  ULEA UR14, UR45, UR11, 0x3 ;  /* 0x0000000b2d0e7291 */ /* 0x000fd2000f8e183f */
[----:B------:R2:W0:Y:S01]  /*4f90*/  SYNCS.PHASECHK.TRANS64.TRYWAIT P0, [UR14], R228 ;  /* 0x000000e4ff0075a7 */ /* 0x000422000800014e */
[----:B------:R-:W-:Y:S05]  /*4fa0*/  @!P1 BRA `(.L_x_25) ;  /* 0x0000000000049947 */ /* 0x000fea0003800000 */
[----:B------:R-:W-:Y:S01]  /*4fb0*/  BPT.TRAP 0x1 ;  /* 0x000000040000795c */ /* 0x000fe20000300000 */
.L_x_25:
[----:B0-----:R-:W-:Y:S05]  /*4fc0*/  @P0 BRA `(.L_x_26) ;  /* 0x0000000000080947 */ /* 0x001fea0003800000 */
[----:B------:R-:W0:Y:S02]  /*4fd0*/  SYNCS.PHASECHK.TRANS64.TRYWAIT P0, [UR14], R228 ;  /* 0x000000e4ff0075a7 */ /* 0x000e24000800014e */
[----:B0-----:R-:W-:Y:S05]  /*4fe0*/  @!P0 BRA `(.L_x_27) ;  /* 0x0000019800a88947 */ /* 0x001fea0003800000 */
.L_x_26:
[----:B------:R-:W-:Y:S01]  /*4ff0*/  UIADD3 UR14, UR11, 0x30100, URZ ;  /* 0x000301000b0e7890 */ /* 0x000fe2000fffe03f */
[----:B------:R-:W-:Y:S01]  /*5000*/  WARPGROUP.ARRIVE ;  /* 0x00000000000079c5 */ /* 0x000fe20000000000 */
[----:B------:R-:W-:Y:S02]  /*5010*/  UISETP.NE.AND UP0, UPT, UR12, URZ, UPT ;  /* 0x0000003f0c00728c */ /* 0x000fe4000bf05270 */
[----:B------:R-:W-:Y:S02]  /*5020*/  USHF.R.U32.HI UR14, URZ, 0x4, UR14 ;  /* 0x000000043f0e7899 */ /* 0x000fe4000801160e */
[----:B------:R-:W-:Y:S02]  /*5030*/  USEL UR13, UR13, URZ, !UP0 ;  /* 0x0000003f0d0d7287 */ /* 0x000fe4000c000000 */
[----:B------:R-:W-:Y:S02]  /*5040*/  ULOP3.LUT UR14, UR14, 0x3fff, URZ, 0xc0, !UPT ;  /* 0x00003fff0e0e7892 */ /* 0x000fe4000f8ec03f */
[----:B------:R-:W-:-:S02]  /*5050*/  ULOP3.LUT UR48, UR32, 0x10000, URZ, 0xfc, !UPT ;  /* 0x0001000020307892 */ /* 0x000fc4000f8efc3f */
[----:B------:R-:W-:Y:S02]  /*5060*/  ULOP3.LUT UR14, UR14, 0x10000, URZ, 0xfc, !UPT ;  /* 0x000100000e0e7892 */ /* 0x000fe4000f8efc3f */
[----:B------:R-:W-:Y:S02]  /*5070*/  UISETP.NE.U32.AND UP0, UPT, UR13, URZ, UPT ;  /* 0x0000003f0d00728c */ /* 0x000fe4000bf05070 */
[----:B------:R-:W-:Y:S02]  /*5080*/  UIMAD UR49, UR45, 0x280, UR14 ;  /* 0x000002802d3178a4 */ /* 0x000fe4000f8e020e */
[----:B------:R-:W-:Y:S02]  /*5090*/  ULEA UR48, UR45, UR48, 0xc ;  /* 0x000000302d307291 */ /* 0x000fe4000f8e603f */
[----:B------:R-:W-:Y:S02]  /*50a0*/  UIADD3 UR14, UR49, 0x80, URZ ;  /* 0x00000080310e7890 */ /* 0x000fe4000fffe03f */
[----:B------:R-:W-:Y:S01]  /*50b0*/  UIADD3 UR18, UR49, 0x100, URZ ;  /* 0x0000010031127890 */ /* 0x000fe2000fffe03f */
[----:B------:R-:W-:-:S02]  /*50c0*/  UMOV UR21, 0x40000040 ;  /* 0x4000004000157882 */ /* 0x000fc40000000000 */
[----:B------:R-:W-:Y:S01]  /*50d0*/  UMOV UR20, UR48 ;  /* 0x0000003000147c82 */ /* 0x000fe20008000000 */
[----:B------:R-:W-:Y:S01]  /*50e0*/  UMOV UR22, UR49 ;  /* 0x0000003100167c82 */ /* 0x000fe20008000000 */
[----:B------:R-:W-:Y:S01]  /*50f0*/  UMOV UR23, 0x40000040 ;  /* 0x4000004000177882 */ /* 0x000fe20000000000 */
[----:B------:R-:W-:Y:S01]  /*5100*/  UMOV UR12, UR20 ;  /* 0x00000014000c7c82 */ /* 0x000fe20008000000 */
[----:B------:R-:W-:Y:S01]  /*5110*/  UMOV UR13, UR21 ;  /* 0x00000015000d7c82 */ /* 0x000fe20008000000 */
[----:B------:R-:W-:Y:S01]  /*5120*/  UIADD3 UR30, UR49, 0x180, URZ ;  /* 0x00000180311e7890 */ /* 0x000fe2000fffe03f */
[----:B------:R-:W-:Y:S01]  /*5130*/  QGMMA.64x16x32.F32.E4M3.E4M3 R176, gdesc[UR20], R176, UP0 ;  /* 0x0020000014b079f3 */ /* 0x000fe2000bf008b0 */
[----:B------:R-:W-:Y:S01]  /*5140*/  UMOV UR15, 0x40000040 ;  /* 0x40000040000f7882 */ /* 0x000fe20000000000 */
[----:B------:R-:W-:Y:S01]  /*5150*/  UMOV UR16, UR20 ;  /* 0x0000001400107c82 */ /* 0x000fe20008000000 */
[----:B------:R-:W-:Y:S01]  /*5160*/  UMOV UR17, UR21 ;  /* 0x0000001500117c82 */ /* 0x000fe20008000000 */
[----:B------:R-:W-:Y:S01]  /*5170*/  UIADD3 UR26, UR49, 0x200, URZ ;  /* 0x00000200311a7890 */ /* 0x000fe2000fffe03f */
[----:B------:R-:W-:Y:S01]  /*5180*/  QGMMA.64x16x32.F32.E4M3.E4M3 R144, gdesc[UR12], R144, UP0 ;  /* 0x002000000c9079f3 */ /* 0x000fe2000bf00890 */
[----:B------:R-:W-:Y:S01]  /*5190*/  UMOV UR19, 0x40000040 ;  /* 0x4000004000137882 */ /* 0x000fe20000000000 */
[----:B------:R-:W-:-:S02]  /*51a0*/  UIADD3 UR12, UR48, 0x400, URZ ;  /* 0x00000400300c7890 */ /* 0x000fc4000fffe03f */
[----:B------:R-:W-:Y:S01]  /*51b0*/  QGMMA.64x16x32.F32.E4M3.E4M3 R112, gdesc[UR16], R112, UP0 ;  /* 0x00200000107079f3 */ /* 0x000fe2000bf00870 */
[----:B------:R-:W-:Y:S01]  /*51c0*/  UMOV UR28, UR20 ;  /* 0x00000014001c7c82 */ /* 0x000fe20008000000 */
[----:B------:R-:W-:Y:S01]  /*51d0*/  UMOV UR29, UR21 ;  /* 0x00000015001d7c82 */ /* 0x000fe20008000000 */
[----:B------:R-:W-:Y:S01]  /*51e0*/  UMOV UR31, 0x40000040 ;  /* 0x40000040001f7882 */ /* 0x000fe20000000000 */
[----:B------:R-:W-:Y:S01]  /*51f0*/  UMOV UR24, UR20 ;  /* 0x0000001400187c82 */ /* 0x000fe20008000000 */
[----:B------:R-:W-:Y:S01]  /*5200*/  UMOV UR25, UR21 ;  /* 0x0000001500197c82 */ /* 0x000fe20008000000 */
[----:B------:R-:W-:Y:S01]  /*5210*/  UMOV UR27, 0x40000040 ;  /* 0x40000040001b7882 */ /* 0x000fe20000000000 */
[----:B------:R-:W-:Y:S01]  /*5220*/  QGMMA.64x16x32.F32.E4M3.E4M3 R80, gdesc[UR28], R80, UP0 ;  /* 0x002000001c5079f3 */ /* 0x000fe2000bf00850 */
[----:B------:R-:W-:-:S03]  /*5230*/  UIADD3 UR33, UR33, 0x4, URZ ;  /* 0x0000000421217890 */ /* 0x000fc6000fffe03f */
[----:B------:R-:W-:Y:S01]  /*5240*/  QGMMA.64x16x32.F32.E4M3.E4M3 R48, gdesc[UR24], R48, UP0 ;  /* 0x00200000183079f3 */ /* 0x000fe2000bf00830 */
[----:B------:R-:W-:Y:S01]  /*5250*/  UMOV UR24, UR12 ;  /* 0x0000000c00187c82 */ /* 0x000fe20008000000 */
[----:B------:R-:W-:Y:S01]  /*5260*/  UMOV UR25, 0x40000040 ;  /* 0x4000004000197882 */ /* 0x000fe20000000000 */
[----:B------:R-:W-:Y:S01]  /*5270*/  UMOV UR28, UR24 ;  /* 0x00000018001c7c82 */ /* 0x000fe20008000000 */
[----:B------:R-:W-:Y:S01]  /*5280*/  UMOV UR29, UR25 ;  /* 0x00000019001d7c82 */ /* 0x000fe20008000000 */
[----:B------:R-:W-:Y:S01]  /*5290*/  QGMMA.64x16x32.F32.E4M3.E4M3 R40, gdesc[UR24], R40, UP0 ;  /* 0x00200000182879f3 */ /* 0x000fe2000bf00828 */
[----:B------:R-:W-:Y:S01]  /*52a0*/  UMOV UR16, UR24 ;  /* 0x0000001800107c82 */ /* 0x000fe20008000000 */
[----:B------:R-:W-:Y:S01]  /*52b0*/  UMOV UR17, UR25 ;  /* 0x0000001900117c82 */ /* 0x000fe20008000000 */
[----:B------:R-:W-:Y:S01]  /*52c0*/  UMOV UR12, UR24 ;  /* 0x00000018000c7c82 */ /* 0x000fe20008000000 */
[----:B------:R-:W-:Y:S01]  /*52d0*/  QGMMA.64x16x32.F32.E4M3.E4M3 R72, gdesc[UR28], R72, UP0 ;  /* 0x002000001c4879f3 */ /* 0x000fe2000bf00848 */
[----:B------:R-:W-:Y:S01]  /*52e0*/  UMOV UR13, UR25 ;  /* 0x00000019000d7c82 */ /* 0x000fe20008000000 */
[----:B------:R-:W-:Y:S01]  /*52f0*/  UMOV UR20, UR24 ;  /* 0x0000001800147c82 */ /* 0x000fe20008000000 */
[----:B------:R-:W-:Y:S01]  /*5300*/  UMOV UR21, UR25 ;  /* 0x0000001900157c82 */ /* 0x000fe20008000000 */
[----:B------:R-:W-:Y:S01]  /*5310*/  QGMMA.64x16x32.F32.E4M3.E4M3 R104, gdesc[UR16], R104, UP0 ;  /* 0x00200000106879f3 */ /* 0x000fe2000bf00868 */
[----:B------:R-:W-:-:S03]  /*5320*/  UIADD3 UR16, UR48, 0x800, URZ ;  /* 0x0000080030107890 */ /* 0x000fc6000fffe03f */
[----:B------:R-:W-:Y:S04]  /*5330*/  QGMMA.64x16x32.F32.E4M3.E4M3 R136, gdesc[UR12], R136, UP0 ;  /* 0x002000000c8879f3 */ /* 0x000fe8000bf00888 */
        /* <DEDUP_REMOVED lines=10> */
[----:B------:R-:W-:Y:S01]  /*53e0*/  UIADD3 UR12, UR48, 0xc00, URZ ;  /* 0x00000c00300c7890 */ /* 0x000fe2000fffe03f */
[----:B------:R-:W-:-:S02]  /*53f0*/  UMOV UR29, UR21 ;  /* 0x00000015001d7c82 */ /* 0x000fc40008000000 */
[----:B------:R-:W-:Y:S01]  /*5400*/  QGMMA.64x16x32.F32.E4M3.E4M3 R96, gdesc[UR16], R96, UP0 ;  /* 0x00200000106079f3 */ /* 0x000fe2000bf00860 */
[----:B------:R-:W-:Y:S01]  /*5410*/  UIADD3 UR16, UR48, 0x2, URZ ;  /* 0x0000000230107890 */ /* 0x000fe2000fffe03f */
[----:B------:R-:W-:Y:S01]  /*5420*/  UMOV UR24, UR20 ;  /* 0x0000001400187c82 */ /* 0x000fe20008000000 */
[----:B------:R-:W-:Y:S01]  /*5430*/  UMOV UR25, UR21 ;  /* 0x0000001500197c82 */ /* 0x000fe20008000000 */
[----:B------:R-:W-:Y:S01]  /*5440*/  QGMMA.64x16x32.F32.E4M3.E4M3 R64, gdesc[UR28], R64, UP0 ;  /* 0x002000001c4079f3 */ /* 0x000fe2000bf00840 */
[----:B------:R-:W-:-:S03]  /*5450*/  UMOV UR13, 0x40000040 ;  /* 0x40000040000d7882 */ /* 0x000fc60000000000 */
[----:B------:R-:W-:Y:S01]  /*5460*/  QGMMA.64x16x32.F32.E4M3.E4M3 R32, gdesc[UR24], R32, UP0 ;  /* 0x00200000182079f3 */ /* 0x000fe2000bf00820 */
[----:B------:R-:W-:Y:S01]  /*5470*/  UMOV UR24, UR12 ;  /* 0x0000000c00187c82 */ /* 0x000fe20008000000 */
[----:B------:R-:W-:Y:S01]  /*5480*/  UMOV UR25, 0x40000040 ;  /* 0x4000004000197882 */ /* 0x000fe20000000000 */
        /* <DEDUP_REMOVED lines=12> */
[----:B------:R-:W-:-:S02]  /*5550*/  UIADD3 UR14, UR49, 0x2, URZ ;  /* 0x00000002310e7890 */ /* 0x000fc4000fffe03f */
[----:B------:R-:W-:Y:S01]  /*5560*/  UIADD3 UR18, UR49, 0x82, URZ ;  /* 0x0000008231127890 */ /* 0x000fe2000fffe03f */
[----:B------:R-:W-:Y:S01]  /*5570*/  QGMMA.64x16x32.F32.E4M3.E4M3 R120, gdesc[UR24], R120, UP0 ;  /* 0x00200000187879f3 */ /* 0x000fe2000bf00878 */
[----:B------:R-:W-:Y:S01]  /*5580*/  UIADD3 UR26, UR49, 0x102, URZ ;  /* 0x00000102311a7890 */ /* 0x000fe2000fffe03f */
[----:B------:R-:W-:Y:S02]  /*5590*/  UMOV UR15, 0x40000040 ;  /* 0x40000040000f7882 */ /* 0x000fe40000000000 */
[----:B------:R-:W-:Y:S01]  /*55a0*/  QGMMA.64x16x32.F32.E4M3.E4M3 R152, gdesc[UR20], R152, UP0 ;  /* 0x00200000149879f3 */ /* 0x000fe2000bf00898 */
[----:B------:R-:W-:Y:S01]  /*55b0*/  UMOV UR16, UR12 ;  /* 0x0000000c00107c82 */ /* 0x000fe20008000000 */
[----:B------:R-:W-:Y:S01]  /*55c0*/  UMOV UR17, UR13 ;  /* 0x0000000d00117c82 */ /* 0x000fe20008000000 */
[----:B------:R-:W-:Y:S01]  /*55d0*/  UIADD3 UR30, UR49, 0x182, URZ ;  /* 0x00000182311e7890 */ /* 0x000fe2000fffe03f */
[----:B------:R-:W-:Y:S01]  /*55e0*/  QGMMA.64x16x32.F32.E4M3.E4M3 R176, gdesc[UR12], R176 ;  /* 0x002000000cb079f3 */ /* 0x000fe200087008b0 */
[----:B------:R-:W-:Y:S01]  /*55f0*/  UMOV UR19, 0x40000040 ;  /* 0x4000004000137882 */ /* 0x000fe20000000000 */
[----:B------:R-:W-:Y:S01]  /*5600*/  UMOV UR24, UR12 ;  /* 0x0000000c00187c82 */ /* 0x000fe20008000000 */
[----:B------:R-:W-:Y:S01]  /*5610*/  UMOV UR25, UR13 ;  /* 0x0000000d00197c82 */ /* 0x000fe20008000000 */
[----:B------:R-:W-:Y:S01]  /*5620*/  UIADD3 UR22, UR49, 0x202, URZ ;  /* 0x0000020231167890 */ /* 0x000fe2000fffe03f */
[----:B------:R-:W-:Y:S01]  /*5630*/  QGMMA.64x16x32.F32.E4M3.E4M3 R144, gdesc[UR16], R144 ;  /* 0x00200000109079f3 */ /* 0x000fe20008700890 */
[----:B------:R-:W-:Y:S01]  /*5640*/  UMOV UR27, 0x40000040 ;  /* 0x40000040001b7882 */ /* 0x000fe20000000000 */
[----:B------:R-:W-:-:S02]  /*5650*/  UIADD3 UR16, UR48, 0x402, URZ ;  /* 0x0000040230107890 */ /* 0x000fc4000fffe03f */
[----:B------:R-:W-:Y:S01]  /*5660*/  QGMMA.64x16x32.F32.E4M3.E4M3 R112, gdesc[UR24], R112 ;  /* 0x00200000187079f3 */ /* 0x000fe20008700870 */
[----:B------:R-:W-:Y:S01]  /*5670*/  UMOV UR28, UR12 ;  /* 0x0000000c001c7c82 */ /* 0x000fe20008000000 */
[----:B------:R-:W-:Y:S01]  /*5680*/  UMOV UR29, UR13 ;  /* 0x0000000d001d7c82 */ /* 0x000fe20008000000 */
[----:B------:R-:W-:Y:S01]  /*5690*/  UMOV UR31, 0x40000040 ;  /* 0x40000040001f7882 */ /* 0x000fe20000000000 */
[----:B------:R-:W-:Y:S01]  /*56a0*/  UMOV UR20, UR12 ;  /* 0x0000000c00147c82 */ /* 0x000fe20008000000 */
[----:B------:R-:W-:Y:S01]  /*56b0*/  UMOV UR21, UR13 ;  /* 0x0000000d00157c82 */ /* 0x000fe20008000000 */
[----:B------:R-:W-:Y:S01]  /*56c0*/  UMOV UR23, 0x40000040 ;  /* 0x4000004000177882 */ /* 0x000fe20000000000 */
[----:B------:R-:W-:Y:S01]  /*56d0*/  QGMMA.64x16x32.F32.E4M3.E4M3 R80, gdesc[UR28], R80 ;  /* 0x002000001c5079f3 */ /* 0x000fe20008700850 */
[----:B------:R-:W-:-:S03]  /*56e0*/  UISETP.NE.AND UP0, UPT, UR33, UR41, UPT ;  /* 0x000000292100728c */ /* 0x000fc6000bf05270 */
        /* <DEDUP_REMOVED lines=14> */
[----:B------:R-:W-:-:S03]  /*57d0*/  UIADD3 UR24, UR48, 0x802, URZ ;  /* 0x0000080230187890 */ /* 0x000fc6000fffe03f */
[----:B------:R-:W-:Y:S04]  /*57e0*/  QGMMA.64x16x32.F32.E4M3.E4M3 R136, gdesc[UR16], R136 ;  /* 0x00200000108879f3 */ /* 0x000fe80008700888 */
        /* <DEDUP_REMOVED lines=11> */
[----:B------:R-:W-:-:S02]  /*58a0*/  UMOV UR29, UR13 ;  /* 0x0000000d001d7c82 */ /* 0x000fc40008000000 */
[----:B------:R-:W-:Y:S01]  /*58b0*/  QGMMA.64x16x32.F32.E4M3.E4M3 R96, gdesc[UR24], R96 ;  /* 0x00200000186079f3 */ /* 0x000fe20008700860 */
[----:B------:R-:W-:Y:S01]  /*58c0*/  UIADD3 UR17, UR48, 0x4, URZ ;  /* 0x0000000430117890 */ /* 0x000fe2000fffe03f */
[----:B------:R-:W-:Y:S01]  /*58d0*/  UMOV UR20, UR12 ;  /* 0x0000000c00147c82 */ /* 0x000fe20008000000 */
[----:B------:R-:W-:Y:S01]  /*58e0*/  UMOV UR21, UR13 ;  /* 0x0000000d00157c82 */ /* 0x000fe20008000000 */
[----:B------:R-:W-:Y:S01]  /*58f0*/  QGMMA.64x16x32.F32.E4M3.E4M3 R64, gdesc[UR28], R64 ;  /* 0x002000001c4079f3 */ /* 0x000fe20008700840 */
[----:B------:R-:W-:-:S03]  /*5900*/  UMOV UR13, 0x40000040 ;  /* 0x40000040000d7882 */ /* 0x000fc60000000000 */
[----:B------:R-:W-:Y:S01]  /*5910*/  UMOV UR12, UR17 ;  /* 0x00000011000c7c82 */ /* 0x000fe20008000000 */
        /* <DEDUP_REMOVED lines=15> */
[----:B------:R-:W-:-:S02]  /*5a10*/  UMOV UR15, 0x40000040 ;  /* 0x40000040000f7882 */ /* 0x000fc40000000000 */
[----:B------:R-:W-:Y:S01]  /*5a20*/  QGMMA.64x16x32.F32.E4M3.E4M3 R120, gdesc[UR16], R120 ;  /* 0x00200000107879f3 */ /* 0x000fe20008700878 */
[----:B------:R-:W-:Y:S01]  /*5a30*/  UIADD3 UR18, UR49, 0x84, URZ ;  /* 0x0000008431127890 */ /* 0x000fe2000fffe03f */
[----:B------:R-:W-:Y:S02]  /*5a40*/  UMOV UR24, UR12 ;  /* 0x0000000c00187c82 */ /* 0x000fe40008000000 */
[----:B------:R-:W-:Y:S01]  /*5a50*/  QGMMA.64x16x32.F32.E4M3.E4M3 R152, gdesc[UR20], R152 ;  /* 0x00200000149879f3 */ /* 0x000fe20008700898 */
[----:B------:R-:W-:Y:S01]  /*5a60*/  UIADD3 UR20, UR49, 0x104, URZ ;  /* 0x0000010431147890 */ /* 0x000fe2000fffe03f */
[----:B------:R-:W-:Y:S01]  /*5a70*/  UMOV UR14, UR26 ;  /* 0x0000001a000e7c82 */ /* 0x000fe20008000000 */
[----:B------:R-:W-:Y:S01]  /*5a80*/  UMOV UR25, UR13 ;  /* 0x0000000d00197c82 */ /* 0x000fe20008000000 */
[----:B------:R-:W-:Y:S01]  /*5a90*/  UIADD3 UR22, UR49, 0x184, URZ ;  /* 0x0000018431167890 */ /* 0x000fe2000fffe03f */
[----:B------:R-:W-:Y:S01]  /*5aa0*/  QGMMA.64x16x32.F32.E4M3.E4M3 R176, gdesc[UR12], R176 ;  /* 0x002000000cb079f3 */ /* 0x000fe200087008b0 */
[----:B------:R-:W-:Y:S01]  /*5ab0*/  UMOV UR26, UR18 ;  /* 0x00000012001a7c82 */ /* 0x000fe20008000000 */
[----:B------:R-:W-:Y:S01]  /*5ac0*/  UMOV UR27, 0x40000040 ;  /* 0x40000040001b7882 */ /* 0x000fe20000000000 */
[----:B------:R-:W-:Y:S01]  /*5ad0*/  UMOV UR16, UR12 ;  /* 0x0000000c00107c82 */ /* 0x000fe20008000000 */
[----:B------:R-:W-:Y:S01]  /*5ae0*/  UMOV UR17, UR13 ;  /* 0x0000000d00117c82 */ /* 0x000fe20008000000 */
[----:B------:R-:W-:Y:S01]  /*5af0*/  UIADD3 UR30, UR49, 0x204, URZ ;  /* 0x00000204311e7890 */ /* 0x000fe2000fffe03f */
[----:B------:R-:W-:Y:S01]  /*5b00*/  QGMMA.64x16x32.F32.E4M3.E4M3 R144, gdesc[UR24], R144 ;  /* 0x00200000189079f3 */ /* 0x000fe20008700890 */
[----:B------:R-:W-:Y:S01]  /*5b10*/  UMOV UR18, UR20 ;  /* 0x0000001400127c82 */ /* 0x000fe20008000000 */
[----:B------:R-:W-:Y:S01]  /*5b20*/  UMOV UR19, 0x40000040 ;  /* 0x4000004000137882 */ /* 0x000fe20000000000 */
[----:B------:R-:W-:Y:S01]  /*5b30*/  UMOV UR20, UR12 ;  /* 0x0000000c00147c82 */ /* 0x000fe20008000000 */
[----:B------:R-:W-:Y:S01]  /*5b40*/  QGMMA.64x16x32.F32.E4M3.E4M3 R112, gdesc[UR16], R112 ;  /* 0x00200000107079f3 */ /* 0x000fe20008700870 */
[----:B------:R-:W-:Y:S01]  /*5b50*/  UIADD3 UR16, UR48, 0x404, URZ ;  /* 0x0000040430107890 */ /* 0x000fe2000fffe03f */
[----:B------:R-:W-:Y:S01]  /*5b60*/  UMOV UR21, UR13 ;  /* 0x0000000d00157c82 */ /* 0x000fe20008000000 */
[----:B------:R-:W-:Y:S01]  /*5b70*/  UMOV UR23, 0x40000040 ;  /* 0x4000004000177882 */ /* 0x000fe20000000000 */
[----:B------:R-:W-:Y:S01]  /*5b80*/  UMOV UR28, UR12 ;  /* 0x0000000c001c7c82 */ /* 0x000fe20008000000 */
[----:B------:R-:W-:Y:S01]  /*5b90*/  UMOV UR29, UR13 ;  /* 0x0000000d001d7c82 */ /* 0x000fe20008000000 */
[----:B------:R-:W-:Y:S01]  /*5ba0*/  UMOV UR31, 0x40000040 ;  /* 0x40000040001f7882 */ /* 0x000fe20000000000 */
        /* <DEDUP_REMOVED lines=50> */
[----:B------:R-:W-:-:S02]  /*5ed0*/  UIADD3 UR18, UR49, 0x6, URZ ;  /* 0x0000000631127890 */ /* 0x000fc4000fffe03f */
[----:B------:R-:W-:Y:S01]  /*5ee0*/  UIADD3 UR22, UR49, 0x86, URZ ;  /* 0x0000008631167890 */ /* 0x000fe2000fffe03f */
[----:B------:R-:W-:Y:S01]  /*5ef0*/  QGMMA.64x16x32.F32.E4M3.E4M3 R120, gdesc[UR24], R120 ;  /* 0x00200000187879f3 */ /* 0x000fe20008700878 */
[----:B------:R-:W-:Y:S01]  /*5f00*/  UIADD3 UR24, UR49, 0x106, URZ ;  /* 0x0000010631187890 */ /* 0x000fe2000fffe03f */
[----:B------:R-:W-:Y:S02]  /*5f10*/  UMOV UR15, 0x40000040 ;  /* 0x40000040000f7882 */ /* 0x000fe40000000000 */
[----:B------:R-:W-:Y:S01]  /*5f20*/  QGMMA.64x16x32.F32.E4M3.E4M3 R152, gdesc[UR28], R152 ;  /* 0x002000001c9879f3 */ /* 0x000fe20008700898 */
[----:B------:R-:W-:Y:S01]  /*5f30*/  UMOV UR14, UR18 ;  /* 0x00000012000e7c82 */ /* 0x000fe20008000000 */
[----:B------:R-:W-:Y:S01]  /*5f40*/  UIADD3 UR26, UR49, 0x186, URZ ;  /* 0x00000186311a7890 */ /* 0x000fe2000fffe03f */
[----:B------:R-:W-:Y:S01]  /*5f50*/  UMOV UR16, UR12 ;  /* 0x0000000c00107c82 */ /* 0x000fe20008000000 */
[----:B------:R-:W-:Y:S01]  /*5f60*/  UMOV UR17, UR13 ;  /* 0x0000000d00117c82 */ /* 0x000fe20008000000 */
[----:B------:R-:W-:Y:S01]  /*5f70*/  UMOV UR18, UR22 ;  /* 0x0000001600127c82 */ /* 0x000fe20008000000 */
[----:B------:R-:W-:Y:S01]  /*5f80*/  UMOV UR19, 0x40000040 ;  /* 0x4000004000137882 */ /* 0x000fe20000000000 */
[----:B------:R-:W-:Y:S01]  /*5f90*/  UIADD3 UR30, UR49, 0x206, URZ ;  /* 0x00000206311e7890 */ /* 0x000fe2000fffe03f */
[----:B------:R-:W-:Y:S01]  /*5fa0*/  QGMMA.64x16x32.F32.E4M3.E4M3 R176, gdesc[UR12], R176 ;  /* 0x002000000cb079f3 */ /* 0x000fe200087008b0 */
[----:B------:R-:W-:Y:S01]  /*5fb0*/  UMOV UR20, UR12 ;  /* 0x0000000c00147c82 */ /* 0x000fe20008000000 */
[----:B------:R-:W-:Y:S01]  /*5fc0*/  UMOV UR21, UR13 ;  /* 0x0000000d00157c82 */ /* 0x000fe20008000000 */
[----:B------:R-:W-:Y:S01]  /*5fd0*/  UMOV UR22, UR24 ;  /* 0x0000001800167c82 */ /* 0x000fe20008000000 */
[----:B------:R-:W-:Y:S01]  /*5fe0*/  QGMMA.64x16x32.F32.E4M3.E4M3 R144, gdesc[UR16], R144 ;  /* 0x00200000109079f3 */ /* 0x000fe20008700890 */
[----:B------:R-:W-:Y:S01]  /*5ff0*/  UIADD3 UR16, UR48, 0x406, URZ ;  /* 0x0000040630107890 */ /* 0x000fe2000fffe03f */
        /* <DEDUP_REMOVED lines=39> */
[----:B------:R-:W-:Y:S04]  /*6270*/  QGMMA.64x16x32.F32.E4M3.E4M3 R96, gdesc[UR20], R96 ;  /* 0x00200000146079f3 */ /* 0x000fe80008700860 */
        /* <DEDUP_REMOVED lines=16> */
[----:B------:R-:W-:Y:S01]  /*6380*/  QGMMA.64x16x32.F32.E4M3.E4M3 R152, gdesc[UR12], R152, gsb0 ;  /* 0x002000000c9879f3 */ /* 0x000fe20008000898 */
[----:B------:R-:W-:-:S06]  /*6390*/  USEL UR12, URZ, 0x1, UP0 ;  /* 0x000000013f0c7887 */ /* 0x000fcc0008000000 */
[----:B------:R-:W-:Y:S01]  /*63a0*/  ISETP.NE.AND P0, PT, RZ, UR12, PT ;  /* 0x0000000cff007c0c */ /* 0x000fe2000bf05270 */
[----:B------:R-:W-:-:S12]  /*63b0*/  WARPGROUP.DEPBAR.LE gsb0, 0x1 ;  /* 0x00008000000079c5 */ /* 0x000fd80000010100 */
[----:B------:R-:W-:Y:S05]  /*63c0*/  @!P0 BRA `(.L_x_28) ;  /* 0x0000001800008947 */ /* 0x000fea0003800000 */
[----:B------:R-:W-:Y:S02]  /*63d0*/  WARPGROUP.DEPBAR.LE gsb0, 0x0 ;  /* 0x00008000000079c5 */ /* 0x000fe40000010000 */
[----:B------:R-:W-:-:S01]  /*63e0*/  FADD R227, R176, R227 ;  /* 0x000000e3b0e37221 */ /* 0x000fc20000000000 */
[----:B------:R-:W-:Y:S01]  /*63f0*/  FADD R226, R177, R226 ;  /* 0x000000e2b1e27221 */ /* 0x000fe20000000000 */
[----:B-----5:R0:W-:Y:S01]  /*6400*/  STL [R1+0x190], R0 ;  /* 0x0001900001007387 */ /* 0x0201e20000100800 */
[----:B------:R-:W-:-:S01]  /*6410*/  FADD R225, R178, R225 ;  /* 0x000000e1b2e17221 */ /* 0x000fc20000000000 */
[----:B------:R-:W-:Y:S01]  /*6420*/  FADD R224, R179, R224 ;  /* 0x000000e0b3e07221 */ /* 0x000fe20000000000 */
[----:B------:R-:W-:-:S01]  /*6430*/  FADD R223, R180, R223 ;  /* 0x000000dfb4df7221 */ /* 0x000fc20000000000 */
[----:B------:R-:W-:Y:S01]  /*6440*/  FADD R222, R181, R222 ;  /* 0x000000deb5de7221 */ /* 0x000fe20000000000 */
[----:B0-----:R-:W2:Y:S04]  /*6450*/  LDL.LU R0, [R1+0x20] ;  /* 0x0000200001007983 */ /* 0x001ea80000300800 */
[----:B------:R0:W-:Y:S01]  /*6460*/  STL [R1+0x194], R227 ;  /* 0x000194e301007387 */ /* 0x0001e20000100800 */
[----:B------:R-:W-:-:S01]  /*6470*/  FADD R221, R182, R221 ;  /* 0x000000ddb6dd7221 */ /* 0x000fc20000000000 */
[----:B------:R-:W-:-:S02]  /*6480*/  FADD R220, R183, R220 ;  /* 0x000000dcb7dc7221 */ /* 0x000fc40000000000 */
[----:B0-----:R-:W3:Y:S04]  /*6490*/  LDL.LU R227, [R1+0x1c] ;  /* 0x00001c0001e37983 */ /* 0x001ee80000300800 */
[----:B------:R0:W-:Y:S04]  /*64a0*/  STL [R1+0x198], R226 ;  /* 0x000198e201007387 */ /* 0x0001e80000100800 */
[----:B0-----:R-:W4:Y:S04]  /*64b0*/  LDL.LU R226, [R1+0x18] ;  /* 0x0000180001e27983 */ /* 0x001f280000300800 */
        /* <DEDUP_REMOVED lines=11> */
[----:B0-----:R-:W4:Y:S01]  /*6570*/  LDL.LU R220, [R1] ;  /* 0x0000000001dc7983 */ /* 0x001f220000300800 */
[----:B------:R-:W-:-:S01]  /*6580*/  FADD R219, R168, R219 ;  /* 0x000000dba8db7221 */ /* 0x000fc20000000000 */
[----:B------:R-:W-:Y:S01]  /*6590*/  FADD R218, R169, R218 ;  /* 0x000000daa9da7221 */ /* 0x000fe20000000000 */
[----:B------:R-:W-:-:S01]  /*65a0*/  FADD R217, R170, R217 ;  /* 0x000000d9aad97221 */ /* 0x000fc20000000000 */
[----:B------:R-:W-:Y:S01]  /*65b0*/  FADD R216, R171, R216 ;  /* 0x000000d8abd87221 */ /* 0x000fe20000000000 */
[----:B------:R-:W-:-:S01]  /*65c0*/  FADD R215, R172, R215 ;  /* 0x000000d7acd77221 */ /* 0x000fc20000000000 */
[----:B------:R-:W-:Y:S01]  /*65d0*/  STL [R1+0x1b4], R219 ;  /* 0x0001b4db01007387 */ /* 0x000fe20000100800 */
        /* <DEDUP_REMOVED lines=60> */
[----:B--2---:R-:W-:-:S01]  /*69a0*/  FADD R0, R106, R0 ;  /* 0x000000006a007221 */ /* 0x004fc20000000000 */
[----:B---3--:R-:W-:Y:S01]  /*69b0*/  FADD R227, R105, R227 ;  /* 0x000000e369e37221 */ /* 0x008fe20000000000 */
[----:B----4-:R-:W-:-:S01]  /*69c0*/  FADD R226, R104, R226 ;  /* 0x000000e268e27221 */ /* 0x010fc20000000000 */
[----:B------:R-:W-:Y:S01]  /*69d0*/  FADD R225, R119, R225 ;  /* 0x000000e177e17221 */ /* 0x000fe20000000000 */
[----:B------:R-:W-:-:S01]  /*69e0*/  FADD R224, R118, R224 ;  /* 0x000000e076e07221 */ /* 0x000fc20000000000 */
[----:B------:R-:W-:Y:S01]  /*69f0*/  FADD R223, R117, R223 ;  /* 0x000000df75df7221 */ /* 0x000fe20000000000 */
[----:B------:R-:W-:-:S01]  /*6a00*/  FADD R222, R116, R222 ;  /* 0x000000de74de7221 */ /* 0x000fc20000000000 */
[----:B------:R-:W-:Y:S01]  /*6a10*/  FADD R221, R115, R221 ;  /* 0x000000dd73dd7221 */ /* 0x000fe20000000000 */
[----:B------:R-:W-:-:S05]  /*6a20*/  FADD R220, R114, R220 ;  /* 0x000000dc72dc7221 */ /* 0x000fca0000000000 */
[----:B------:R-:W-:Y:S04]  /*6a30*/  STL [R1], R220 ;  /* 0x000000dc01007387 */ /* 0x000fe80000100800 */
[----:B------:R-:W-:Y:S04]  /*6a40*/  STL [R1+0x4], R221 ;  /* 0x000004dd01007387 */ /* 0x000fe80000100800 */
[----:B------:R-:W-:Y:S04]  /*6a50*/  STL [R1+0x8], R222 ;  /* 0x000008de01007387 */ /* 0x000fe80000100800 */
[----:B------:R-:W-:Y:S04]  /*6a60*/  STL [R1+0xc], R223 ;  /* 0x00000cdf01007387 */ /* 0x000fe80000100800 */
[----:B------:R-:W-:Y:S04]  /*6a70*/  STL [R1+0x10], R224 ;  /* 0x000010e001007387 */ /* 0x000fe80000100800 */
[----:B------:R-:W-:Y:S04]  /*6a80*/  STL [R1+0x14], R225 ;  /* 0x000014e101007387 */ /* 0x000fe80000100800 */
[----:B------:R0:W-:Y:S04]  /*6a90*/  STL [R1+0x1c], R227 ;  /* 0x00001ce301007387 */ /* 0x0001e80000100800 */
[----:B------:R2:W-:Y:S04]  /*6aa0*/  STL [R1+0x18], R226 ;  /* 0x000018e201007387 */ /* 0x0005e80000100800 */
[----:B0-----:R-:W3:Y:S04]  /*6ab0*/  LDL.LU R227, [R1+0x24] ;  /* 0x0000240001e37983 */ /* 0x001ee80000300800 */
[----:B--2---:R-:W2:Y:S04]  /*6ac0*/  LDL.LU R226, [R1+0x28] ;  /* 0x0000280001e27983 */ /* 0x004ea80000300800 */
[----:B------:R-:W4:Y:S04]  /*6ad0*/  LDL.LU R225, [R1+0x2c] ;  /* 0x00002c0001e17983 */ /* 0x000f280000300800 */
[----:B------:R0:W-:Y:S04]  /*6ae0*/  STL [R1+0x20], R0 ;  /* 0x0000200001007387 */ /* 0x0001e80000100800 */
[----:B------:R-:W4:Y:S04]  /*6af0*/  LDL.LU R224, [R1+0x30] ;  /* 0x0000300001e07983 */ /* 0x000f280000300800 */
        /* <DEDUP_REMOVED lines=12> */
[----:B0-----:R-:W4:Y:S01]  /*6bc0*/  LDL.LU R0, [R1+0x64] ;  /* 0x0000640001007983 */ /* 0x001f220000300800 */
[----:B---3--:R-:W-:-:S01]  /*6bd0*/  FADD R227, R107, R227 ;  /* 0x000000e36be37221 */ /* 0x008fc20000000000 */
[----:B--2---:R-:W-:-:S04]  /*6be0*/  FADD R226, R108, R226 ;  /* 0x000000e26ce27221 */ /* 0x004fc80000000000 */
[----:B------:R0:W-:Y:S01]  /*6bf0*/  STL [R1+0x24], R227 ;  /* 0x000024e301007387 */ /* 0x0001e20000100800 */
[----:B----4-:R-:W-:-:S03]  /*6c00*/  FADD R225, R109, R225 ;  /* 0x000000e16de17221 */ /* 0x010fc60000000000 */
[----:B------:R2:W-:Y:S04]  /*6c10*/  STL [R1+0x28], R226 ;  /* 0x000028e201007387 */ /* 0x0005e80000100800 */
[----:B------:R3:W-:Y:S01]  /*6c20*/  STL [R1+0x2c], R225 ;  /* 0x00002ce101007387 */ /* 0x0007e20000100800 */
[----:B------:R-:W-:-:S01]  /*6c30*/  FADD R224, R110, R224 ;  /* 0x000000e06ee07221 */ /* 0x000fc20000000000 */
[----:B------:R-:W-:-:S04]  /*6c40*/  FADD R223, R111, R223 ;  /* 0x000000df6fdf7221 */ /* 0x000fc80000000000 */
[----:B------:R4:W-:Y:S01]  /*6c50*/  STL [R1+0x30], R224 ;  /* 0x000030e001007387 */ /* 0x0009e20000100800 */
[----:B------:R-:W-:-:S03]  /*6c60*/  FADD R222, R96, R222 ;  /* 0x000000de60de7221 */ /* 0x000fc60000000000 */
        /* <DEDUP_REMOVED lines=20> */
[----:B0-----:R-:W4:Y:S01]  /*6db0*/  LDL.LU R227, [R1+0x68] ;  /* 0x0000680001e37983 */ /* 0x001f220000300800 */
[----:B------:R-:W-:-:S03]  /*6dc0*/  FADD R0, R91, R0 ;  /* 0x000000005b007221 */ /* 0x000fc60000000000 */
[----:B------:R0:W-:Y:S04]  /*6dd0*/  STL [R1+0x5c], R213 ;  /* 0x00005cd501007387 */ /* 0x0001e80000100800 */
[----:B--2---:R-:W2:Y:S04]  /*6de0*/  LDL.LU R226, [R1+0x6c] ;  /* 0x00006c0001e27983 */ /* 0x004ea80000300800 */
[----:B------:R0:W-:Y:S04]  /*6df0*/  STL [R1+0x60], R212 ;  /* 0x000060d401007387 */ /* 0x0001e80000100800 */
[----:B---3--:R-:W3:Y:S04]  /*6e00*/  LDL.LU R225, [R1+0x70] ;  /* 0x0000700001e17983 */ /* 0x008ee80000300800 */
[----:B------:R0:W-:Y:S04]  /*6e10*/  STL [R1+0x64], R0 ;  /* 0x0000640001007387 */ /* 0x0001e80000100800 */
[----:B----4-:R-:W4:Y:S04]  /*6e20*/  LDL.LU R224, [R1+0x74] ;  /* 0x0000740001e07983 */ /* 0x010f280000300800 */
[----:B-1----:R-:W4:Y:S04]  /*6e30*/  LDL.LU R223, [R1+0x78] ;  /* 0x0000780001df7983 */ /* 0x002f280000300800 */
        /* <DEDUP_REMOVED lines=9> */
[----:B0-----:R-:W4:Y:S04]  /*6ed0*/  LDL.LU R213, [R1+0xa0] ;  /* 0x0000a00001d57983 */ /* 0x001f280000300800 */
[----:B------:R-:W4:Y:S04]  /*6ee0*/  LDL.LU R212, [R1+0xa4] ;  /* 0x0000a40001d47983 */ /* 0x000f280000300800 */
[----:B------:R-:W4:Y:S01]  /*6ef0*/  LDL.LU R0, [R1+0xa8] ;  /* 0x0000a80001007983 */ /* 0x000f220000300800 */
[----:B------:R-:W-:-:S01]  /*6f00*/  FADD R227, R92, R227 ;  /* 0x000000e35ce37221 */ /* 0x000fc20000000000 */
[----:B--2---:R-:W-:-:S04]  /*6f10*/  FADD R226, R93, R226 ;  /* 0x000000e25de27221 */ /* 0x004fc80000000000 */
[----:B------:R0:W-:Y:S01]  /*6f20*/  STL [R1+0x68], R227 ;  /* 0x000068e301007387 */ /* 0x0001e20000100800 */
[----:B---3--:R-:W-:-:S03]  /*6f30*/  FADD R225, R94, R225 ;  /* 0x000000e15ee17221 */ /* 0x008fc60000000000 */
[----:B------:R1:W-:Y:S01]  /*6f40*/  STL [R1+0x6c], R226 ;  /* 0x00006ce201007387 */ /* 0x0003e20000100800 */
[----:B----4-:R-:W-:-:S03]  /*6f50*/  FADD R224, R95, R224 ;  /* 0x000000e05fe07221 */ /* 0x010fc60000000000 */
        /* <DEDUP_REMOVED lines=27> */
[----:B-1----:R-:W4:Y:S04]  /*7110*/  LDL.LU R226, [R1+0xb0] ;  /* 0x0000b00001e27983 */ /* 0x002f280000300800 */
[----:B------:R1:W-:Y:S04]  /*7120*/  STL [R1+0xa4], R212 ;  /* 0x0000a4d401007387 */ /* 0x0003e80000100800 */
[----:B--2---:R-:W2:Y:S04]  /*7130*/  LDL.LU R225, [R1+0xb4] ;  /* 0x0000b40001e17983 */ /* 0x004ea80000300800 */
[----:B------:R1:W-:Y:S04]  /*7140*/  STL [R1+0xa8], R0 ;  /* 0x0000a80001007387 */ /* 0x0003e80000100800 */
[----:B---3--:R-:W3:Y:S04]  /*7150*/  LDL.LU R224, [R1+0xb8] ;  /* 0x0000b80001e07983 */ /* 0x008ee80000300800 */
[----:B----4-:R-:W4:Y:S04]  /*7160*/  LDL.LU R223, [R1+0xbc] ;  /* 0x0000bc0001df7983 */ /* 0x010f280000300800 */
        /* <DEDUP_REMOVED lines=10> */
[----:B-1----:R-:W4:Y:S04]  /*7210*/  LDL.LU R212, [R1+0xe8] ;  /* 0x0000e80001d47983 */ /* 0x002f280000300800 */
[----:B------:R-:W4:Y:S01]  /*7220*/  LDL.LU R0, [R1+0xec] ;  /* 0x0000ec0001007983 */ /* 0x000f220000300800 */
[----:B------:R-:W-:-:S01]  /*7230*/  FADD R227, R77, R227 ;  /* 0x000000e34de37221 */ /* 0x000fc20000000000 */
[----:B------:R-:W-:-:S04]  /*7240*/  FADD R226, R78, R226 ;  /* 0x000000e24ee27221 */ /* 0x000fc80000000000 */
[----:B------:R0:W-:Y:S01]  /*7250*/  STL [R1+0xac], R227 ;  /* 0x0000ace301007387 */ /* 0x0001e20000100800 */
[----:B--2---:R-:W-:-:S03]  /*7260*/  FADD R225, R79, R225 ;  /* 0x000000e14fe17221 */ /* 0x004fc60000000000 */
        /* <DEDUP_REMOVED lines=49> */
[----:B------:R-:W-:Y:S01]  /*7580*/  STL [R1+0xf0], R227 ;  /* 0x0000f0e301007387 */ /* 0x000fe20000100800 */
[----:B--2---:R-:W-:-:S03]  /*7590*/  FADD R225, R48, R225 ;  /* 0x000000e130e17221 */ /* 0x004fc60000000000 */
[----:B------:R-:W-:Y:S01]  /*75a0*/  STL [R1+0xf4], R226 ;  /* 0x0000f4e201007387 */ /* 0x000fe20000100800 */
[----:B---3--:R-:W-:-:S03]  /*75b0*/  FADD R224, R49, R224 ;  /* 0x000000e031e07221 */ /* 0x008fc60000000000 */
[----:B------:R-:W-:Y:S01]  /*75c0*/  STL [R1+0xf8], R225 ;  /* 0x0000f8e101007387 */ /* 0x000fe20000100800 */
[----:B----4-:R-:W-:-:S03]  /*75d0*/  FADD R223, R50, R223 ;  /* 0x000000df32df7221 */ /* 0x010fc60000000000 */
[----:B------:R-:W-:Y:S01]  /*75e0*/  STL [R1+0xfc], R224 ;  /* 0x0000fce001007387 */ /* 0x000fe20000100800 */
[----:B------:R-:W-:-:S03]  /*75f0*/  FADD R222, R51, R222 ;  /* 0x000000de33de7221 */ /* 0x000fc60000000000 */
        /* <DEDUP_REMOVED lines=17> */
[----:B------:R-:W-:-:S01]  /*7710*/  FADD R213, R44, R213 ;  /* 0x000000d52cd57221 */ /* 0x000fc20000000000 */
[----:B------:R-:W-:Y:S02]  /*7720*/  FADD R212, R45, R212 ;  /* 0x000000d42dd47221 */ /* 0x000fe40000000000 */
[----:B------:R-:W-:Y:S04]  /*7730*/  STL [R1+0x124], R214 ;  /* 0x000124d601007387 */ /* 0x000fe80000100800 */
[----:B------:R0:W-:Y:S01]  /*7740*/  STL [R1+0x12c], R212 ;  /* 0x00012cd401007387 */ /* 0x0001e20000100800 */
[----:B------:R-:W-:-:S03]  /*7750*/  FADD R0, R46, R0 ;  /* 0x000000002e007221 */ /* 0x000fc60000000000 */
[----:B------:R1:W-:Y:S04]  /*7760*/  STL [R1+0x128], R213 ;  /* 0x000128d501007387 */ /* 0x0003e80000100800 */
[----:B0-----:R-:W2:Y:S04]  /*7770*/  LDL.LU R212, [R1+0x134] ;  /* 0x0001340001d47983 */ /* 0x001ea80000300800 */
[----:B-1----:R-:W3:Y:S04]  /*7780*/  LDL.LU R213, [R1+0x138] ;  /* 0x0001380001d57983 */ /* 0x002ee80000300800 */
        /* <DEDUP_REMOVED lines=16> */
[----:B--2---:R-:W-:-:S01]  /*7890*/  FADD R212, R47, R212 ;  /* 0x000000d42fd47221 */ /* 0x004fc20000000000 */
[----:B---3--:R-:W-:-:S04]  /*78a0*/  FADD R213, R32, R213 ;  /* 0x000000d520d57221 */ /* 0x008fc80000000000 */
[----:B------:R0:W-:Y:S01]  /*78b0*/  STL [R1+0x134], R212 ;  /* 0x000134d401007387 */ /* 0x0001e20000100800 */
[----:B----4-:R-:W-:-:S03]  /*78c0*/  FADD R214, R33, R214 ;  /* 0x000000d621d67221 */ /* 0x010fc60000000000 */
[----:B0-----:R0:W5:Y:S01]  /*78d0*/  LDL.LU R212, [R1+0x1d0] ;  /* 0x0001d00001d47983 */ /* 0x0011620000300800 */
[----:B------:R-:W-:-:S03]  /*78e0*/  FADD R215, R34, R215 ;  /* 0x000000d722d77221 */ /* 0x000fc60000000000 */
[----:B------:R1:W-:Y:S01]  /*78f0*/  STL [R1+0x138], R213 ;  /* 0x000138d501007387 */ /* 0x0003e20000100800 */
[----:B------:R-:W-:-:S01]  /*7900*/  FADD R216, R35, R216 ;  /* 0x000000d823d87221 */ /* 0x000fc20000000000 */
[----:B------:R-:W-:Y:S02]  /*7910*/  FADD R217, R36, R217 ;  /* 0x000000d924d97221 */ /* 0x000fe40000000000 */
[----:B-1----:R0:W5:Y:S01]  /*7920*/  LDL.LU R213, [R1+0x1cc] ;  /* 0x0001cc0001d57983 */ /* 0x0021620000300800 */
[----:B------:R-:W-:-:S03]  /*7930*/  FADD R218, R37, R218 ;  /* 0x000000da25da7221 */ /* 0x000fc60000000000 */
[----:B------:R1:W-:Y:S01]  /*7940*/  STL [R1+0x13c], R214 ;  /* 0x00013cd601007387 */ /* 0x0003e20000100800 */
[----:B------:R-:W-:-:S01]  /*7950*/  FADD R219, R38, R219 ;  /* 0x000000db26db7221 */ /* 0x000fc20000000000 */
[----:B------:R-:W-:Y:S02]  /*7960*/  FADD R220, R39, R220 ;  /* 0x000000dc27dc7221 */ /* 0x000fe40000000000 */
[----:B-1----:R0:W5:Y:S04]  /*7970*/  LDL.LU R214, [R1+0x1c8] ;  /* 0x0001c80001d67983 */ /* 0x0021680000300800 */
[----:B------:R1:W-:Y:S01]  /*7980*/  STL [R1+0x140], R215 ;  /* 0x000140d701007387 */ /* 0x0003e20000100800 */
[----:B------:R-:W-:-:S01]  /*7990*/  FADD R221, R24, R221 ;  /* 0x000000dd18dd7221 */ /* 0x000fc20000000000 */
[----:B------:R-:W-:-:S02]  /*79a0*/  FADD R222, R25, R222 ;  /* 0x000000de19de7221 */ /* 0x000fc40000000000 */
[----:B-1----:R0:W5:Y:S04]  /*79b0*/  LDL.LU R215, [R1+0x1c4] ;  /* 0x0001c40001d77983 */ /* 0x0021680000300800 */
[----:B------:R1:W-:Y:S01]  /*79c0*/  STL [R1+0x144], R216 ;  /* 0x000144d801007387 */ /* 0x0003e20000100800 */
[----:B------:R-:W-:-:S03]  /*79d0*/  FADD R223, R26, R223 ;  /* 0x000000df1adf7221 */ /* 0x000fc60000000000 */
        /* <DEDUP_REMOVED lines=16> */
[----:B------:R1:W-:Y:S04]  /*7ae0*/  STL [R1+0x15c], R222 ;  /* 0x00015cde01007387 */ /* 0x0003e80000100800 */
        /* <DEDUP_REMOVED lines=12> */
[----:B-1----:R0:W5:Y:S01]  /*7bb0*/  LDL.LU R0, [R1+0x190] ;  /* 0x0001900001007983 */ /* 0x0021620000300800 */
[----:B------:R-:W-:-:S05]  /*7bc0*/  UMOV UR33, URZ ;  /* 0x0000003f00217c82 */ /* 0x000fca0008000000 */
.L_x_28:
[----:B------:R-:W-:Y:S05]  /*7bd0*/  @!P1 BRA `(.L_x_29) ;  /* 0x0000000000049947 */ /* 0x000fea0003800000 */
[----:B------:R-:W-:Y:S01]  /*7be0*/  BPT.TRAP 0x1 ;  /* 0x000000040000795c */ /* 0x000fe20000300000 */
.L_x_29:
[----:B------:R0:W-:Y:S04]  /*7bf0*/  STL [R1+0x194], R2 ;  /* 0x0001940201007387 */ /* 0x0001e80000100800 */
[----:B0-----:R-:W3:Y:S04]  /*7c00*/  LDL R2, [R1+0x178] ;  /* 0x0001780001027983 */ /* 0x001ee80000100800 */
[----:B-----5:R0:W-:Y:S04]  /*7c10*/  STL [R1+0x190], R0 ;  /* 0x0001900001007387 */ /* 0x0201e80000100800 */
[----:B0-----:R-:W4:Y:S01]  /*7c20*/  LDL R0, [R1+0x17c] ;  /* 0x00017c0001007983 */ /* 0x001f220000100800 */
[----:B--2---:R-:W-:Y:S01]  /*7c30*/  IMAD.U32 R228, RZ, RZ, UR42 ;  /* 0x0000002affe47e24 */ /* 0x004fe2000f8e00ff */
[----:B---3--:R-:W-:-:S02]  /*7c40*/  ISETP.NE.AND P0, PT, R2, RZ, PT ;  /* 0x000000ff0200720c */ /* 0x008fc40003f05270 */
[----:B------:R0:W5:Y:S11]  /*7c50*/  LDL.LU R2, [R1+0x194] ;  /* 0x0001940001027983 */ /* 0x0001760000300800 */
[----:B------:R-:W-:-:S05]  /*7c60*/  @P0 LEA R228, R228, UR11, 0x3 ;  /* 0x0000000be4e40c11 */ /* 0x000fca000f8e18ff */
[----:B------:R-:W-:-:S05]  /*7c70*/  @P0 VIADD R228, R228, 0x18 ;  /* 0x00000018e4e40836 */ /* 0x000fca0000000000 */
[----:B----4-:R-:W-:Y:S02]  /*7c80*/  @P0 PRMT R228, R0, 0x654, R228 ;  /* 0x0000065400e40816 */ /* 0x010fe400000000e4 */
[----:B------:R0:W5:Y:S01]  /*7c90*/  LDL.LU R0, [R1+0x190] ;  /* 0x0001900001007983 */ /* 0x0001620000300800 */
[----:B------:R-:W-:Y:S01]  /*7ca0*/  UISETP.GT.U32.AND UP0, UPT, UR4, 0x1, UPT ;  /* 0x000000010400788c */ /* 0x000fe2000bf04070 */
[----:B------:R0:W-:Y:S05]  /*7cb0*/  @P0 SYNCS.ARRIVE.TRANS64.RED.A1T0 RZ, [R228+URZ], RZ ;  /* 0x000000ffe4ff09a7 */ /* 0x0001ea000810043f */
[----:B------:R-:W-:-:S13]  /*7cc0*/  PLOP3.LUT P0, PT, PT, PT, UP0, 0x80, 0x0 ;  /* 0x000000000000781c */ /* 0x000fda0003f0f008 */
[----:B0-----:R-:W-:Y:S05]  /*7cd0*/  @P0 BRA `(.L_x_30) ;  /* 0x0000000000040947 */ /* 0x001fea0003800000 */
[----:B------:R-:W-:Y:S01]  /*7ce0*/  BPT.TRAP 0x1 ;  /* 0x000000040000795c */ /* 0x000fe20000300000 */
.L_x_30:
[----:B------:R-:W-:Y:S02]  /*7cf0*/  UISETP.GT.AND UP2, UPT, UR43, 0x1, UPT ;  /* 0x000000012b00788c */ /* 0x000fe4000bf44270 */
[----:B------:R-:W-:Y:S02]  /*7d00*/  UIADD3 UR45, UR45, 0x1, URZ ;  /* 0x000000012d2d7890 */ /* 0x000fe4000fffe03f */
[----:B------:R-:W-:Y:S02]  /*7d10*/  UIADD3 UR42, UR42, 0x1, URZ ;  /* 0x000000012a2a7890 */ /* 0x000fe4000fffe03f */
[----:B------:R-:W-:Y:S01]  /*7d20*/  PLOP3.LUT P0, PT, PT, PT, UP2, 0x80, 0x0 ;  /* 0x000000000000781c */ /* 0x000fe20003f0f028 */
[----:B------:R-:W-:Y:S02]  /*7d30*/  UISETP.NE.AND UP0, UPT, UR45, 0x3, UPT ;  /* 0x000000032d00788c */ /* 0x000fe4000bf05270 */
[----:B------:R-:W-:Y:S02]  /*7d40*/  UIADD3 UR14, UR43, -0x1, URZ ;  /* 0xffffffff2b0e7890 */ /* 0x000fe4000fffe03f */
[----:B------:R-:W-:-:S02]  /*7d50*/  USEL UR13, URZ, 0x1, UP0 ;  /* 0x000000013f0d7887 */ /* 0x000fc40008000000 */
[----:B------:R-:W-:Y:S02]  /*7d60*/  UISETP.NE.AND UP1, UPT, UR42, 0x3, UPT ;  /* 0x000000032a00788c */ /* 0x000fe4000bf25270 */
[----:B------:R-:W-:Y:S02]  /*7d70*/  ULOP3.LUT UR44, UR44, UR13, URZ, 0x3c, !UPT ;  /* 0x0000000d2c2c7292 */ /* 0x000fe4000f8e3c3f */
[----:B------:R-:W-:Y:S02]  /*7d80*/  USEL UR45, UR45, URZ, UP0 ;  /* 0x0000003f2d2d7287 */ /* 0x000fe40008000000 */
[----:B------:R-:W-:Y:S01]  /*7d90*/  USEL UR42, UR42, URZ, UP1 ;  /* 0x0000003f2a2a7287 */ /* 0x000fe20008800000 */
[----:B------:R-:W-:Y:S01]  /*7da0*/  UMOV UR13, 0x1 ;  /* 0x00000001000d7882 */ /* 0x000fe20000000000 */
[----:B------:R-:W-:Y:S01]  /*7db0*/  UMOV UR43, UR14 ;  /* 0x0000000e002b7c82 */ /* 0x000fe20008000000 */
[----:B------:R-:W-:Y:S09]  /*7dc0*/  @P0 BRA `(.L_x_31) ;  /* 0xffffffd000480947 */ /* 0x000ff2000383ffff */
.L_x_23:
[----:B------:R-:W-:-:S04]  /*7dd0*/  UISETP.NE.AND UP0, UPT, UR33, URZ, UPT ;  /* 0x0000003f2100728c */ /* 0x000fc8000bf05270 */
[----:B------:R-:W-:-:S06]  /*7de0*/  USEL UR12, URZ, 0x1, !UP0 ;  /* 0x000000013f0c7887 */ /* 0x000fcc000c000000 */
[----:B------:R-:W-:-:S13]  /*7df0*/  ISETP.NE.AND P0, PT, RZ, UR12, PT ;  /* 0x0000000cff007c0c */ /* 0x000fda000bf05270 */
[----:B------:R-:W-:Y:S05]  /*7e00*/  @!P0 BRA `(.L_x_32) ;  /* 0x00000018006c8947 */ /* 0x000fea0003800000 */
[----:B-----5:R2:W-:Y:S04]  /*7e10*/  STL [R1+0x190], R0 ;  /* 0x0001900001007387 */ /* 0x0205e80000100800 */
[----:B--2---:R-:W2:Y:S01]  /*7e20*/  LDL.LU R0, [R1] ;  /* 0x0000000001007983 */ /* 0x004ea20000300800 */
[----:B------:R-:W-:Y:S02]  /*7e30*/  WARPGROUP.DEPBAR.LE gsb0, 0x0 ;  /* 0x00008000000079c5 */ /* 0x000fe40000010000 */
[----:B------:R-:W-:Y:S01]  /*7e40*/  FADD R227, R176, R227 ;  /* 0x000000e3b0e37221 */ /* 0x000fe20000000000 */
[----:B------:R-:W-:Y:S01]  /*7e50*/  FADD R226, R177, R226 ;  /* 0x000000e2b1e27221 */ /* 0x000fe20000000000 */
[----:B------:R-:W-:Y:S01]  /*7e60*/  FADD R225, R178, R225 ;  /* 0x000000e1b2e17221 */ /* 0x000fe20000000000 */
[----:B------:R-:W-:Y:S01]  /*7e70*/  FADD R224, R179, R224 ;  /* 0x000000e0b3e07221 */ /* 0x000fe20000000000 */
[----:B------:R-:W-:Y:S01]  /*7e80*/  FADD R223, R180, R223 ;  /* 0x000000dfb4df7221 */ /* 0x000fe20000000000 */
[----:B------:R-:W-:Y:S01]  /*7e90*/  STL [R1+0x194], R227 ;  /* 0x000194e301007387 */ /* 0x000fe20000100800 */
        /* <DEDUP_REMOVED lines=80> */
[----:B------:R-:W-:-:S03]  /*83a0*/  FADD R2, R113, R2 ;  /* 0x0000000271027221 */ /* 0x000fc60000000000 */
[----:B------:R-:W-:Y:S04]  /*83b0*/  STL [R1+0x1e8], R206 ;  /* 0x0001e8ce01007387 */ /* 0x000fe80000100800 */
[----:B------:R-:W-:Y:S04]  /*83c0*/  STL [R1+0x1ec], R205 ;  /* 0x0001eccd01007387 */ /* 0x000fe80000100800 */
[----:B------:R-:W-:Y:S04]  /*83d0*/  STL [R1+0x1f0], R204 ;  /* 0x0001f0cc01007387 */ /* 0x000fe80000100800 */
[----:B------:R-:W-:Y:S04]  /*83e0*/  STL [R1+0x1f4], R203 ;  /* 0x0001f4cb01007387 */ /* 0x000fe80000100800 */
[----:B------:R-:W-:Y:S04]  /*83f0*/  STL [R1+0x1f8], R202 ;  /* 0x0001f8ca01007387 */ /* 0x000fe80000100800 */
[----:B------:R-:W-:Y:S04]  /*8400*/  STL [R1+0x1fc], R201 ;  /* 0x0001fcc901007387 */ /* 0x000fe80000100800 */
[----:B------:R-:W-:Y:S04]  /*8410*/  STL [R1+0x200], R200 ;  /* 0x000200c801007387 */ /* 0x000fe80000100800 */
[----:B------:R-:W-:Y:S04]  /*8420*/  STL [R1+0x204], R199 ;  /* 0x000204c701007387 */ /* 0x000fe80000100800 */
[----:B------:R0:W-:Y:S04]  /*8430*/  STL [R1+0x208], R198 ;  /* 0x000208c601007387 */ /* 0x0001e80000100800 */
[----:B0-----:R-:W3:Y:S04]  /*8440*/  LDL.LU R198, [R1+0x4] ;  /* 0x0000040001c67983 */ /* 0x001ee80000300800 */
[----:B------:R-:W4:Y:S04]  /*8450*/  LDL.LU R199, [R1+0x8] ;  /* 0x0000080001c77983 */ /* 0x000f280000300800 */
[----:B------:R-:W4:Y:S01]  /*8460*/  LDL.LU R200, [R1+0xc] ;  /* 0x00000c0001c87983 */ /* 0x000f220000300800 */
[----:B--2---:R-:W-:-:S05]  /*8470*/  FADD R0, R114, R0 ;  /* 0x0000000072007221 */ /* 0x004fca0000000000 */
[----:B------:R0:W-:Y:S04]  /*8480*/  STL [R1], R0 ;  /* 0x0000000001007387 */ /* 0x0001e80000100800 */
[----:B------:R-:W2:Y:S04]  /*8490*/  LDL.LU R201, [R1+0x10] ;  /* 0x0000100001c97983 */ /* 0x000ea80000300800 */
        /* <DEDUP_REMOVED lines=26> */
[----:B0-----:R-:W2:Y:S01]  /*8640*/  LDL.LU R0, [R1+0x7c] ;  /* 0x00007c0001007983 */ /* 0x001ea20000300800 */
[----:B---3--:R-:W-:Y:S01]  /*8650*/  FADD R198, R115, R198 ;  /* 0x000000c673c67221 */ /* 0x008fe20000000000 */
[----:B----4-:R-:W-:-:S04]  /*8660*/  FADD R199, R116, R199 ;  /* 0x000000c774c77221 */ /* 0x010fc80000000000 */
[----:B------:R0:W-:Y:S01]  /*8670*/  STL [R1+0x4], R198 ;  /* 0x000004c601007387 */ /* 0x0001e20000100800 */
[----:B------:R-:W-:-:S03]  /*8680*/  FADD R200, R117, R200 ;  /* 0x000000c875c87221 */ /* 0x000fc60000000000 */
[----:B------:R3:W-:Y:S04]  /*8690*/  STL [R1+0x8], R199 ;  /* 0x000008c701007387 */ /* 0x0007e80000100800 */
[----:B------:R4:W-:Y:S01]  /*86a0*/  STL [R1+0xc], R200 ;  /* 0x00000cc801007387 */ /* 0x0009e20000100800 */
[----:B--2---:R-:W-:Y:S01]  /*86b0*/  FADD R201, R118, R201 ;  /* 0x000000c976c97221 */ /* 0x004fe20000000000 */
        /* <DEDUP_REMOVED lines=51> */
[----:B0-----:R-:W2:Y:S01]  /*89f0*/  LDL.LU R198, [R1+0x80] ;  /* 0x0000800001c67983 */ /* 0x001ea20000300800 */
[----:B------:R-:W-:-:S03]  /*8a00*/  FADD R0, R81, R0 ;  /* 0x0000000051007221 */ /* 0x000fc60000000000 */
[----:B------:R0:W-:Y:S04]  /*8a10*/  STL [R1+0x74], R226 ;  /* 0x000074e201007387 */ /* 0x0001e80000100800 */
[----:B---3--:R-:W3:Y:S04]  /*8a20*/  LDL.LU R199, [R1+0x84] ;  /* 0x0000840001c77983 */ /* 0x008ee80000300800 */
[----:B------:R0:W-:Y:S04]  /*8a30*/  STL [R1+0x78], R227 ;  /* 0x000078e301007387 */ /* 0x0001e80000100800 */
[----:B----4-:R-:W4:Y:S04]  /*8a40*/  LDL.LU R200, [R1+0x88] ;  /* 0x0000880001c87983 */ /* 0x010f280000300800 */
[----:B------:R0:W-:Y:S04]  /*8a50*/  STL [R1+0x7c], R0 ;  /* 0x00007c0001007387 */ /* 0x0001e80000100800 */
[----:B--2---:R-:W2:Y:S04]  /*8a60*/  LDL.LU R201, [R1+0x8c] ;  /* 0x00008c0001c97983 */ /* 0x004ea80000300800 */
[----:B-1----:R-:W2:Y:S04]  /*8a70*/  LDL.LU R202, [R1+0x90] ;  /* 0x0000900001ca7983 */ /* 0x002ea80000300800 */
        /* <DEDUP_REMOVED lines=23> */
[----:B0-----:R-:W2:Y:S04]  /*8bf0*/  LDL.LU R226, [R1+0xf0] ;  /* 0x0000f00001e27983 */ /* 0x001ea80000300800 */
[----:B------:R-:W2:Y:S04]  /*8c00*/  LDL.LU R227, [R1+0xf4] ;  /* 0x0000f40001e37983 */ /* 0x000ea80000300800 */
[----:B------:R-:W2:Y:S01]  /*8c10*/  LDL.LU R0, [R1+0xf8] ;  /* 0x0000f80001007983 */ /* 0x000ea20000300800 */
[----:B------:R-:W-:Y:S01]  /*8c20*/  FADD R198, R82, R198 ;  /* 0x000000c652c67221 */ /* 0x000fe20000000000 */
[----:B---3--:R-:W-:-:S04]  /*8c30*/  FADD R199, R83, R199 ;  /* 0x000000c753c77221 */ /* 0x008fc80000000000 */
[----:B------:R0:W-:Y:S01]  /*8c40*/  STL [R1+0x80], R198 ;  /* 0x000080c601007387 */ /* 0x0001e20000100800 */
[----:B----4-:R-:W-:-:S03]  /*8c50*/  FADD R200, R84, R200 ;  /* 0x000000c854c87221 */ /* 0x010fc60000000000 */
[----:B------:R1:W-:Y:S01]  /*8c60*/  STL [R1+0x84], R199 ;  /* 0x000084c701007387 */ /* 0x0003e20000100800 */
[----:B--2---:R-:W-:-:S03]  /*8c70*/  FADD R201, R85, R201 ;  /* 0x000000c955c97221 */ /* 0x004fc60000000000 */
        /* <DEDUP_REMOVED lines=87> */
[----:B------:R-:W-:-:S05]  /*91f0*/  FADD R198, R49, R198 ;  /* 0x000000c631c67221 */ /* 0x000fca0000000000 */
[----:B------:R0:W-:Y:S01]  /*9200*/  STL [R1+0xfc], R198 ;  /* 0x0000fcc601007387 */ /* 0x0001e20000100800 */
[----:B------:R-:W-:-:S03]  /*9210*/  FADD R199, R50, R199 ;  /* 0x000000c732c77221 */ /* 0x000fc60000000000 */
[----:B0-----:R0:W5:Y:S01]  /*9220*/  LDL.LU R198, [R1+0x208] ;  /* 0x0002080001c67983 */ /* 0x0011620000300800 */
[----:B--2---:R-:W-:-:S03]  /*9230*/  FADD R200, R51, R200 ;  /* 0x000000c833c87221 */ /* 0x004fc60000000000 */
[----:B------:R1:W-:Y:S01]  /*9240*/  STL [R1+0x100], R199 ;  /* 0x000100c701007387 */ /* 0x0003e20000100800 */
[----:B---3--:R-:W-:Y:S01]  /*9250*/  FADD R201, R52, R201 ;  /* 0x000000c934c97221 */ /* 0x008fe20000000000 */
[----:B----4-:R-:W-:Y:S02]  /*9260*/  FADD R202, R53, R202 ;  /* 0x000000ca35ca7221 */ /* 0x010fe40000000000 */
[----:B-1----:R0:W5:Y:S01]  /*9270*/  LDL.LU R199, [R1+0x204] ;  /* 0x0002040001c77983 */ /* 0x0021620000300800 */
[----:B------:R-:W-:-:S03]  /*9280*/  FADD R203, R54, R203 ;  /* 0x000000cb36cb7221 */ /* 0x000fc60000000000 */
[----:B------:R1:W-:Y:S01]  /*9290*/  STL [R1+0x104], R200 ;  /* 0x000104c801007387 */ /* 0x0003e20000100800 */
[----:B------:R-:W-:-:S03]  /*92a0*/  FADD R204, R55, R204 ;  /* 0x000000cc37cc7221 */ /* 0x000fc60000000000 */
[----:B-1----:R0:W5:Y:S01]  /*92b0*/  LDL.LU R200, [R1+0x200] ;  /* 0x0002000001c87983 */ /* 0x0021620000300800 */
[----:B------:R-:W-:-:S03]  /*92c0*/  FADD R205, R40, R205 ;  /* 0x000000cd28cd7221 */ /* 0x000fc60000000000 */
[----:B------:R1:W-:Y:S01]  /*92d0*/  STL [R1+0x108], R201 ;  /* 0x000108c901007387 */ /* 0x0003e20000100800 */
[----:B------:R-:W-:Y:S01]  /*92e0*/  FADD R206, R41, R206 ;  /* 0x000000ce29ce7221 */ /* 0x000fe20000000000 */
[----:B------:R-:W-:Y:S02]  /*92f0*/  FADD R207, R42, R207 ;  /* 0x000000cf2acf7221 */ /* 0x000fe40000000000 */
[----:B-1----:R0:W5:Y:S04]  /*9300*/  LDL.LU R201, [R1+0x1fc] ;  /* 0x0001fc0001c97983 */ /* 0x0021680000300800 */
[----:B------:R1:W-:Y:S01]  /*9310*/  STL [R1+0x10c], R202 ;  /* 0x00010cca01007387 */ /* 0x0003e20000100800 */
[----:B------:R-:W-:Y:S01]  /*9320*/  FADD R208, R43, R208 ;  /* 0x000000d02bd07221 */ /* 0x000fe20000000000 */
        /* <DEDUP_REMOVED lines=72> */
[----:B-1----:R0:W5:Y:S02]  /*97b0*/  LDL.LU R0, [R1+0x190] ;  /* 0x0001900001007983 */ /* 0x0021640000300800 */
.L_x_32:
[----:B------:R-:W-:Y:S02]  /*97c0*/  WARPGROUP.DEPBAR.LE gsb0, 0x0 ;  /* 0x00008000000079c5 */ /* 0x000fe40000010000 */
[----:B------:R-:W2:Y:S02]  /*97d0*/  LDC R24, c[0x0][0x28c] ;  /* 0x0000a300ff187b82 */ /* 0x000ea40000000800 */
[----:B--2---:R-:W-:-:S13]  /*97e0*/  ISETP.GE.AND P0, PT, R24, 0x1, PT ;  /* 0x000000011800780c */ /* 0x004fda0003f06270 */
[----:B------:R-:W-:Y:S05]  /*97f0*/  @!P0 BRA `(.L_x_33) ;  /* 0x0000000000748947 */ /* 0x000fea0003800000 */
[----:B------:R-:W-:-:S06]  /*9800*/  UISETP.NE.AND UP0, UPT, UR36, 0x3, UPT ;  /* 0x000000032400788c */ /* 0x000fcc000bf05270 */
[----:B------:R-:W-:-:S13]  /*9810*/  PLOP3.LUT P0, PT, PT, PT, UP0, 0x80, 0x0 ;  /* 0x000000000000781c */ /* 0x000fda0003f0f008 */
[----:B------:R-:W-:Y:S05]  /*9820*/  @!P0 BRA `(.L_x_34) ;  /* 0x0000000000048947 */ /* 0x000fea0003800000 */
[----:B------:R-:W-:Y:S01]  /*9830*/  BPT.TRAP 0x1 ;  /* 0x000000040000795c */ /* 0x000fe20000300000 */
.L_x_34:
[----:B-----5:R2:W-:Y:S04]  /*9840*/  STL [R1+0x190], R0 ;  /* 0x0001900001007387 */ /* 0x0205e80000100800 */
[----:B--2---:R-:W2:Y:S01]  /*9850*/  LDL R0, [R1+0x178] ;  /* 0x0001780001007983 */ /* 0x004ea20000100800 */
[----:B------:R-:W-:Y:S01]  /*9860*/  BSSY B0, `(.L_x_35) ;  /* 0x0000012000007945 */ /* 0x000fe20003800000 */
[----:B--2---:R-:W-:Y:S02]  /*9870*/  ISETP.NE.AND P0, PT, R0, RZ, PT ;  /* 0x000000ff0000720c */ /* 0x004fe40003f05270 */
[----:B------:R2:W5:Y:S11]  /*9880*/  LDL.LU R0, [R1+0x190] ;  /* 0x0001900001007983 */ /* 0x0005760000300800 */
[----:B--2---:R-:W-:Y:S05]  /*9890*/  @!P0 BRA `(.L_x_36) ;  /* 0x0000000000388947 */ /* 0x004fea0003800000 */
[----:B-----5:R2:W-:Y:S04]  /*98a0*/  STL [R1+0x190], R0 ;  /* 0x0001900001007387 */ /* 0x0205e80000100800 */
[----:B--2---:R-:W2:Y:S01]  /*98b0*/  LDL R0, [R1+0x17c] ;  /* 0x00017c0001007983 */ /* 0x004ea20000100800 */
[----:B------:R-:W-:-:S04]  /*98c0*/  UISETP.LT.AND UP0, UPT, UR37, 0x1, UPT ;  /* 0x000000012500788c */ /* 0x000fc8000bf01270 */
[----:B------:R-:W-:-:S04]  /*98d0*/  USEL UR14, UR37, 0x1, UP0 ;  /* 0x00000001250e7887 */ /* 0x000fc80008000000 */
[----:B------:R-:W-:-:S04]  /*98e0*/  UIADD3 UR14, UR34, UR37, -UR14 ;  /* 0x00000025220e7290 */ /* 0x000fc8000fffe80e */
[----:B------:R-:W-:-:S04]  /*98f0*/  UIMAD.WIDE.U32 UR12, UR14, -0x55555555, URZ ;  /* 0xaaaaaaab0e0c78a5 */ /* 0x000fc8000f8e003f */
[----:B------:R-:W-:-:S04]  /*9900*/  USHF.R.U32.HI UR12, URZ, 0x1, UR13 ;  /* 0x000000013f0c7899 */ /* 0x000fc8000801160d */
[----:B------:R-:W-:-:S04]  /*9910*/  UIMAD UR14, UR12, -0x3, UR14 ;  /* 0xfffffffd0c0e78a4 */ /* 0x000fc8000f8e020e */
[----:B------:R-:W-:-:S04]  /*9920*/  ULEA UR14, UR14, UR11, 0x3 ;  /* 0x0000000b0e0e7291 */ /* 0x000fc8000f8e183f */
[----:B------:R-:W-:-:S06]  /*9930*/  UIADD3 UR14, UR14, 0x18, URZ ;  /* 0x000000180e0e7890 */ /* 0x000fcc000fffe03f */
[----:B------:R-:W-:-:S05]  /*9940*/  IMAD.U32 R24, RZ, RZ, UR14 ;  /* 0x0000000eff187e24 */ /* 0x000fca000f8e00ff */
[----:B--2---:R-:W-:Y:S02]  /*9950*/  PRMT R24, R0, 0x654, R24 ;  /* 0x0000065400187816 */ /* 0x004fe40000000018 */
[----:B------:R2:W5:Y:S02]  /*9960*/  LDL.LU R0, [R1+0x190] ;  /* 0x0001900001007983 */ /* 0x0005640000300800 */
[----:B------:R2:W-:Y:S03]  /*9970*/  SYNCS.ARRIVE.TRANS64.RED.A1T0 RZ, [R24+URZ], RZ ;  /* 0x000000ff18ff79a7 */ /* 0x0005e6000810043f */
.L_x_36:
[----:B------:R-:W-:Y:S05]  /*9980*/  BSYNC B0 ;  /* 0x0000000000007941 */ /* 0x000fea0003800000 */
.L_x_35:
[----:B------:R-:W-:-:S06]  /*9990*/  UISETP.GT.U32.AND UP0, UPT, UR4, 0x1, UPT ;  /* 0x000000010400788c */ /* 0x000fcc000bf04070 */
[----:B------:R-:W-:-:S13]  /*99a0*/  PLOP3.LUT P0, PT, PT, PT, UP0, 0x80, 0x0 ;  /* 0x000000000000781c */ /* 0x000fda0003f0f008 */
[----:B------:R-:W-:Y:S05]  /*99b0*/  @P0 BRA `(.L_x_33) ;  /* 0x0000000000040947 */ /* 0x000fea0003800000 */
[----:B------:R-:W-:Y:S01]  /*99c0*/  BPT.TRAP 0x1 ;  /* 0x000000040000795c */ /* 0x000fe20000300000 */
.L_x_33:
[----:B------:R0:W-:Y:S01]  /*99d0*/  STL [R1+0x198], R3 ;  /* 0x0001980301007387 */ /* 0x0001e20000100800 */
[----:B------:R-:W1:Y:S01]  /*99e0*/  LDC R30, c[0x0][0x288] ;  /* 0x0000a200ff1e7b82 */ /* 0x000e620000000800 */
[----:B------:R-:W-:Y:S02]  /*99f0*/  UIADD3 UR34, UR37, UR34, URZ ;  /* 0x0000002225227290 */ /* 0x000fe4000fffe03f */
[----:B------:R-:W-:Y:S02]  /*9a00*/  UISETP.GE.U32.AND UP1, UPT, UR37, 0x3, UPT ;  /* 0x000000032500788c */ /* 0x000fe4000bf26070 */
[----:B------:R-:W-:Y:S01]  /*9a10*/  USHF.R.S32.HI UR14, URZ, 0x1f, UR40 ;  /* 0x0000001f3f0e7899 */ /* 0x000fe20008011428 */
[----:B------:R-:W-:Y:S01]  /*9a20*/  ULDC.64 UR12, c[0x0][0x5d0] ;  /* 0x00017400000c7ab9 */ /* 0x000fe20000000a00 */
[----:B------:R-:W-:Y:S01]  /*9a30*/  ULDC UR16, c[0x0][0x284] ;  /* 0x0000a10000107ab9 */ /* 0x000fe20000000800 */
[----:B0-----:R-:W3:Y:S04]  /*9a40*/  LDL.LU R3, [R1+0x184] ;  /* 0x0001840001037983 */ /* 0x001ee80000300800 */
[----:B-----5:R0:W-:Y:S04]  /*9a50*/  STL [R1+0x194], R2 ;  /* 0x0001940201007387 */ /* 0x0201e80000100800 */
[----:B------:R2:W-:Y:S01]  /*9a60*/  STL [R1+0x190], R0 ;  /* 0x0001900001007387 */ /* 0x0005e20000100800 */
[----:B0-----:R-:W0:Y:S03]  /*9a70*/  S2R R2, SR_TID.X ;  /* 0x0000000000027919 */ /* 0x001e260000002100 */
[----:B--2---:R-:W2:Y:S01]  /*9a80*/  LDL.LU R0, [R1+0x188] ;  /* 0x0001880001007983 */ /* 0x004ea20000300800 */
[----:B------:R-:W-:-:S02]  /*9a90*/  UISETP.GT.U32.AND UP0, UPT, UR34, 0x2, UPT ;  /* 0x000000022200788c */ /* 0x000fc4000bf04070 */
[----:B------:R-:W-:Y:S01]  /*9aa0*/  UIMAD UR11, UR14, UR12, URZ ;  /* 0x0000000c0e0b72a4 */ /* 0x000fe2000f8e023f */
[--C-:B0-----:R-:W-:Y:S02]  /*9ab0*/  SHF.R.U32.HI R24, RZ, 0x2, R2.reuse ;  /* 0x00000002ff187819 */ /* 0x101fe40000011602 */
[C---:B------:R-:W-:Y:S02]  /*9ac0*/  LOP3.LUT R26, R2.reuse, 0x60, RZ, 0xc0, !PT ;  /* 0x00000060021a7812 */ /* 0x040fe400078ec0ff */
[----:B------:R-:W-:Y:S01]  /*9ad0*/  SHF.R.U32.HI R27, RZ, 0x7, R2 ;  /* 0x00000007ff1b7819 */ /* 0x000fe20000011602 */
[----:B------:R-:W-:Y:S01]  /*9ae0*/  IMAD.SHL.U32 R28, R2, 0x2, RZ ;  /* 0x00000002021c7824 */ /* 0x000fe200078e00ff */
[----:B------:R-:W-:Y:S01]  /*9af0*/  LOP3.LUT R25, R24, 0x7, RZ, 0xc0, !PT ;  /* 0x0000000718197812 */ /* 0x000fe200078ec0ff */
[----:B---3--:R-:W-:Y:S01]  /*9b00*/  IMAD R45, R3, 0x50, RZ ;  /* 0x00000050032d7824 */ /* 0x008fe200078e02ff */
[----:B------:R-:W-:Y:S01]  /*9b10*/  SHF.R.U32.HI R52, RZ, 0x1, R26 ;  /* 0x00000001ff347819 */ /* 0x000fe2000001161a */
[----:B------:R0:W5:Y:S01]  /*9b20*/  LDL.LU R3, [R1+0x198] ;  /* 0x0001980001037983 */ /* 0x0001620000300800 */
[----:B------:R-:W-:Y:S01]  /*9b30*/  LOP3.LUT R24, R27, 0x1, RZ, 0xc0, !PT ;  /* 0x000000011b187812 */ /* 0x000fe200078ec0ff */
[----:B--2---:R-:W-:Y:S01]  /*9b40*/  IMAD.SHL.U32 R31, R0, 0x200, RZ ;  /* 0x00000200001f7824 */ /* 0x004fe200078e00ff */
[----:B------:R-:W-:-:S03]  /*9b50*/  IADD3 R27, RZ, -R52, -R25 ;  /* 0x80000034ff1b7210 */ /* 0x000fc60007ffe819 */
[----:B------:R-:W-:Y:S02]  /*9b60*/  IMAD.SHL.U32 R26, R24, 0x40, RZ ;  /* 0x00000040181a7824 */ /* 0x000fe400078e00ff */
[----:B------:R-:W-:Y:S01]  /*9b70*/  IMAD.WIDE R78, R0, 0x200, RZ ;  /* 0x00000200004e7825 */ /* 0x000fe200078e02ff */
[C---:B-1----:R-:W-:Y:S01]  /*9b80*/  ISETP.GE.AND P0, PT, R45.reuse, R30, PT ;  /* 0x0000001e2d00720c */ /* 0x042fe20003f06270 */
[----:B------:R-:W-:Y:S01]  /*9b90*/  UISETP.LT.U32.AND UP0, UPT, UR37, 0x3, UP0 ;  /* 0x000000032500788c */ /* 0x000fe20008701070 */
[----:B------:R-:W-:Y:S01]  /*9ba0*/  LOP3.LUT R28, R45, 0x6, R28, 0xf8, !PT ;  /* 0x000000062d1c7812 */ /* 0x000fe200078ef81c */
[----:B------:R-:W-:Y:S01]  /*9bb0*/  IMAD R46, R24, -0x40, R27 ;  /* 0xffffffc0182e7824 */ /* 0x000fe200078e021b */
[----:B------:R-:W-:Y:S01]  /*9bc0*/  LOP3.LUT R24, R2, 0x3, RZ, 0xc0, !PT ;  /* 0x0000000302187812 */ /* 0x000fe200078ec0ff */
[----:B------:R-:W-:Y:S01]  /*9bd0*/  IMAD.U32 R27, RZ, RZ, UR12 ;  /* 0x0000000cff1b7e24 */ /* 0x000fe2000f8e00ff */
[----:B------:R0:W5:Y:S01]  /*9be0*/  LDL.LU R2, [R1+0x194] ;  /* 0x0001940001027983 */ /* 0x0001620000300800 */
[----:B------:R-:W-:Y:S01]  /*9bf0*/  UIMAD UR11, UR40, UR13, UR11 ;  /* 0x0000000d280b72a4 */ /* 0x000fe2000f8e020b */
[----:B------:R-:W-:-:S02]  /*9c00*/  LOP3.LUT R25, R26, 0x40, R25, 0xe2, !PT ;  /* 0x000000401a197812 */ /* 0x000fc400078ee219 */
[----:B------:R0:W5:Y:S01]  /*9c10*/  LDL.LU R0, [R1+0x190] ;  /* 0x0001900001007983 */ /* 0x0001620000300800 */
[----:B------:R-:W-:Y:S01]  /*9c20*/  ISETP.GE.OR P0, PT, R31, UR16, P0 ;  /* 0x000000101f007c0c */ /* 0x000fe20008706670 */
[----:B------:R-:W-:Y:S01]  /*9c30*/  @UP1 UIMAD.WIDE.U32 UR12, UR34, -0x55555555, URZ ;  /* 0xaaaaaaab220c18a5 */ /* 0x000fe2000f8e003f */
[--C-:B------:R-:W-:Y:S01]  /*9c40*/  SHF.R.S32.HI R29, RZ, 0x1f, R28.reuse ;  /* 0x0000001fff1d7819 */ /* 0x100fe2000001141c */
[----:B------:R-:W-:Y:S02]  /*9c50*/  USEL UR15, URZ, 0x1, !UP0 ;  /* 0x000000013f0f7887 */ /* 0x000fe4000c000000 */
[----:B------:R-:W-:Y:S02]  /*9c60*/  @UP1 USHF.R.U32.HI UR12, URZ, 0x1, UR13 ;  /* 0x000000013f0c1899 */ /* 0x000fe4000801160d */
[----:B------:R-:W-:Y:S01]  /*9c70*/  ULOP3.LUT UR35, UR35, UR15, URZ, 0x3c, !UPT ;  /* 0x0000000f23237292 */ /* 0x000fe2000f8e3c3f */
[----:B------:R-:W-:Y:S01]  /*9c80*/  IMAD.WIDE.U32 R26, R27, UR40, R28 ;  /* 0x000000281b1a7c25 */ /* 0x000fe2000f8e001c */
[----:B------:R-:W-:-:S02]  /*9c90*/  IADD3 R46, -R31, UR16, R46 ;  /* 0x000000101f2e7c10 */ /* 0x000fc4000fffe12e */
[----:B------:R-:W-:Y:S01]  /*9ca0*/  @UP1 ULOP3.LUT UR35, UR35, 0x1, UR12, 0x78, !UPT ;  /* 0x0000000123231892 */ /* 0x000fe2000f8e780c */
[----:B------:R-:W-:Y:S02]  /*9cb0*/  IMAD R24, R24, -0x2, R30 ;  /* 0xfffffffe18187824 */ /* 0x000fe400078e021e */
[----:B------:R-:W-:Y:S01]  /*9cc0*/  VIADD R27, R27, UR11 ;  /* 0x0000000b1b1b7c36 */ /* 0x000fe20008000000 */
[----:B------:R-:W-:Y:S01]  /*9cd0*/  LOP3.LUT R52, R78, R25, R52, 0xfe, !PT ;  /* 0x000000194e347212 */ /* 0x000fe200078efe34 */
[----:B------:R-:W-:Y:S02]  /*9ce0*/  IMAD.IADD R45, R24, 0x1, -R45 ;  /* 0x00000001182d7824 */ /* 0x000fe400078e0a2d */
[----:B------:R-:W-:Y:S01]  /*9cf0*/  IMAD.MOV.U32 R146, RZ, RZ, -0x1 ;  /* 0xffffffffff927424 */ /* 0x000fe200078e00ff */
[----:B0-----:R-:W-:Y:S06]  /*9d00*/  @P0 BRA `(.L_x_37) ;  /* 0x0000012c00e80947 */ /* 0x001fec0003800000 */
[----:B------:R-:W0:Y:S01]  /*9d10*/  LDC.64 R24, c[0x0][0x5c8] ;  /* 0x00017200ff187b82 */ /* 0x000e220000000a00 */
[----:B------:R-:W-:Y:S01]  /*9d20*/  FSETP.NEU.AND P0, PT, RZ, UR38, PT ;  /* 0x00000026ff007c0b */ /* 0x000fe2000bf0d000 */
[----:B------:R-:W-:Y:S01]  /*9d30*/  BSSY B0, `(.L_x_37) ;  /* 0x00012f7000007945 */ /* 0x000fe20003800000 */
[-C--:B0-----:R-:W-:Y:S02]  /*9d40*/  IMAD R30, R79, R24.reuse, RZ ;  /* 0x000000184f1e7224 */ /* 0x081fe400078e02ff */
[----:B------:R-:W-:-:S04]  /*9d50*/  IMAD.WIDE.U32 R26, R52, R24, R26 ;  /* 0x00000018341a7225 */ /* 0x000fc800078e001a */
[----:B------:R-:W-:-:S04]  /*9d60*/  IMAD R31, R52, R25, R30 ;  /* 0x00000019341f7224 */ /* 0x000fc800078e021e */
[----:B------:R-:W-:Y:S01]  /*9d70*/  IMAD.IADD R44, R27, 0x1, R31 ;  /* 0x000000011b2c7824 */ /* 0x000fe200078e021f */
[----:B------:R-:W-:Y:S06]  /*9d80*/  @!P0 BRA `(.L_x_38) ;  /* 0x000000b400588947 */ /* 0x000fec0003800000 */
[----:B------:R-:W-:Y:S01]  /*9d90*/  ISETP.GE.AND P2, PT, R46, 0x189, PT ;  /* 0x000001892e00780c */ /* 0x000fe20003f46270 */
[----:B------:R-:W-:Y:S01]  /*9da0*/  ULDC.64 UR12, c[0x0][0x5b8] ;  /* 0x00016e00000c7ab9 */ /* 0x000fe20000000a00 */
[----:B------:R-:W-:Y:S01]  /*9db0*/  LOP3.LUT R229, R229, 0xfffffeff, RZ, 0xc0, !PT ;  /* 0xfffffeffe5e57812 */ /* 0x000fe200078ec0ff */
[----:B------:R-:W-:Y:S01]  /*9dc0*/  UIMAD UR11, UR14, UR12, URZ ;  /* 0x0000000c0e0b72a4 */ /* 0x000fe2000f8e023f */
[C---:B------:R-:W-:Y:S02]  /*9dd0*/  ISETP.LT.OR P5, PT, R45.reuse, 0x1, !P2 ;  /* 0x000000012d00780c */ /* 0x040fe400057a1670 */
[C---:B------:R-:W-:Y:S01]  /*9de0*/  ISETP.LT.OR P4, PT, R45.reuse, 0x2, !P2 ;  /* 0x000000022d00780c */ /* 0x040fe20005781670 */
[----:B------:R-:W-:Y:S01]  /*9df0*/  UIMAD UR11, UR40, UR13, UR11 ;  /* 0x0000000d280b72a4 */ /* 0x000fe2000f8e020b */
[----:B------:R-:W-:Y:S01]  /*9e00*/  ISETP.LT.OR P3, PT, R45, 0x9, !P2 ;  /* 0x000000092d00780c */ /* 0x000fe20005761670 */
[----:B------:R-:W-:Y:S01]  /*9e10*/  ULDC.64 UR14, c[0x0][0x5a8] ;  /* 0x00016a00000e7ab9 */ /* 0x000fe20000000a00 */
[----:B------:R-:W-:-:S02]  /*9e20*/  LOP3.LUT R47, R47, 0xfffffffe, RZ, 0xc0, !PT ;  /* 0xfffffffe2f2f7812 */ /* 0x000fc400078ec0ff */
[----:B-----5:R-:W-:-:S05]  /*9e30*/  LOP3.LUT R0, R0, 0xfffffffb, RZ, 0xc0, !PT ;  /* 0xfffffffb00007812 */ /* 0x020fca00078ec0ff */
[----:B------:R-:W0:Y:S01]  /*9e40*/  @!P5 LDC.64 R32, c[0x0][0x5c0] ;  /* 0x00017000ff20db82 */ /* 0x000e220000000a00 */
[----:B------:R-:W-:Y:S01]  /*9e50*/  @!P5 IMAD.MOV.U32 R30, RZ, RZ, R26 ;  /* 0x000000ffff1ed224 */ /* 0x000fe200078e001a */
[----:B------:R-:W-:Y:S01]  /*9e60*/  @P5 LOP3.LUT R229, R229, 0x100, RZ, 0xfc, !PT ;  /* 0x00000100e5e55812 */ /* 0x000fe200078efcff */
[----:B------:R-:W-:Y:S02]  /*9e70*/  @!P5 IMAD.MOV.U32 R31, RZ, RZ, R44 ;  /* 0x000000ffff1fd224 */ /* 0x000fe400078e002c */
[----:B------:R-:W-:Y:S01]  /*9e80*/  @!P5 IMAD R39, R25, 0x180, RZ ;  /* 0x000001801927d824 */ /* 0x000fe200078e02ff */
[----:B------:R-:W-:Y:S01]  /*9e90*/  LOP3.LUT R229, R229, 0xffffffdf, RZ, 0xc0, !PT ;  /* 0xffffffdfe5e57812 */ /* 0x000fe200078ec0ff */
[----:B------:R-:W-:Y:S01]  /*9ea0*/  @!P5 IMAD.WIDE.U32 R30, R24, 0x180, R30 ;  /* 0x00000180181ed825 */ /* 0x000fe200078e001e */
[----:B------:R-:W1:Y:S02]  /*9eb0*/  @!P4 LDC.64 R36, c[0x0][0x5c0] ;  /* 0x00017000ff24cb82 */ /* 0x000e640000000a00 */
[----:B------:R-:W-:Y:S01]  /*9ec0*/  @P4 LOP3.LUT R229, R229, 0x20, RZ, 0xfc, !PT ;  /* 0x00000020e5e54812 */ /* 0x000fe200078efcff */
[----:B------:R-:W-:-:S02]  /*9ed0*/  @!P5 IMAD.IADD R38, R31, 0x1, R39 ;  /* 0x000000011f26d824 */ /* 0x000fc400078e0227 */
[----:B------:R-:W-:Y:S01]  /*9ee0*/  @!P4 IMAD.MOV.U32 R31, RZ, RZ, R44 ;  /* 0x000000ffff1fc224 */ /* 0x000fe200078e002c */
[----:B------:R-:W-:Y:S01]  /*9ef0*/  LOP3.LUT R229, R229, 0xfffffdff, RZ, 0xc0, !PT ;  /* 0xfffffdffe5e57812 */ /* 0x000fe200078ec0ff */
[----:B------:R-:W-:Y:S01]  /*9f00*/  @!P4 IMAD R39, R25, 0x180, RZ ;  /* 0x000001801927c824 */ /* 0x000fe200078e02ff */
[----:B------:R-:W2:Y:S02]  /*9f10*/  @!P3 LDC.64 R34, c[0x0][0x5c0] ;  /* 0x00017000ff22bb82 */ /* 0x000ea40000000a00 */
[----:B------:R-:W-:-:S04]  /*9f20*/  @P3 LOP3.LUT R229, R229, 0x200, RZ, 0xfc, !PT ;  /* 0x00000200e5e53812 */ /* 0x000fc800078efcff */
[----:B------:R-:W-:Y:S02]  /*9f30*/  LOP3.LUT R229, R229, 0xfffff7ff, RZ, 0xc0, !PT ;  /* 0xfffff7ffe5e57812 */ /* 0x000fe400078ec0ff */
[----:B0-----:R-:W-:Y:S01]  /*9f40*/  @!P5 IADD3 R72, P0, P1, R30, UR8, R32 ;  /* 0x000000081e48dc10 */ /* 0x001fe2000f91e020 */
[----:B------:R-:W-:-:S03]  /*9f50*/  @!P4 IMAD.MOV.U32 R30, RZ, RZ, R26 ;  /* 0x000000ffff1ec224 */ /* 0x000fc600078e001a */
[----:B------:R-:W-:Y:S01]  /*9f60*/  @!P5 IADD3.X R73, R38, UR7, R33, P0, P1 ;  /* 0x000000072649dc10 */ /* 0x000fe200087e2421 */
[----:B------:R-:W-:-:S04]  /*9f70*/  @!P4 IMAD.WIDE.U32 R30, R24, 0x180, R30 ;  /* 0x00000180181ec825 */ /* 0x000fc800078e001e */
[----:B------:R-:W-:Y:S01]  /*9f80*/  @!P4 IMAD.IADD R32, R31, 0x1, R39 ;  /* 0x000000011f20c824 */ /* 0x000fe200078e0227 */
[----:B-1----:R-:W-:Y:S01]  /*9f90*/  @!P4 IADD3 R70, P0, P1, R30, UR8, R36 ;  /* 0x000000081e46cc10 */ /* 0x002fe2000f91e024 */
[----:B------:R-:W-:Y:S02]  /*9fa0*/  @!P3 IMAD.MOV.U32 R30, RZ, RZ, R26 ;  /* 0x000000ffff1eb224 */ /* 0x000fe400078e001a */
[----:B------:R-:W-:Y:S01]  /*9fb0*/  @!P3 IMAD.MOV.U32 R31, RZ, RZ, R44 ;  /* 0x000000ffff1fb224 */ /* 0x000fe200078e002c */
[----:B------:R-:W-:Y:S01]  /*9fc0*/  @!P4 IADD3.X R71, R32, UR7, R37, P0, P1 ;  /* 0x000000072047cc10 */ /* 0x000fe200087e2425 */
[----:B------:R-:W-:Y:S01]  /*9fd0*/  @!P3 IMAD R33, R25, 0x180, RZ ;  /* 0x000001801921b824 */ /* 0x000fe200078e02ff */
[----:B------:R-:W-:Y:S01]  /*9fe0*/  ISETP.GE.AND P4, PT, R46, 0x9, PT ;  /* 0x000000092e00780c */ /* 0x000fe20003f86270 */
[----:B------:R-:W-:-:S03]  /*9ff0*/  @!P3 IMAD.WIDE.U32 R30, R24, 0x180, R30 ;  /* 0x00000180181eb825 */ /* 0x000fc600078e001e */
[----:B------:R-:W-:Y:S01]  /*a000*/  ISETP.LT.OR P5, PT, R45, 0x2, !P4 ;  /* 0x000000022d00780c */ /* 0x000fe200067a1670 */
[----:B------:R-:W-:Y:S01]  /*a010*/  @!P3 IMAD.IADD R32, R31, 0x1, R33 ;  /* 0x000000011f20b824 */ /* 0x000fe200078e0221 */
[----:B--2---:R-:W-:-:S04]  /*a020*/  @!P3 IADD3 R76, P0, P1, R30, UR8, R34 ;  /* 0x000000081e4cbc10 */ /* 0x004fc8000f91e022 */
[----:B------:R-:W-:Y:S02]  /*a030*/  @!P3 IADD3.X R77, R32, UR7, R35, P0, P1 ;  /* 0x00000007204dbc10 */ /* 0x000fe400087e2423 */
[----:B------:R-:W-:-:S13]  /*a040*/  ISETP.LT.OR P3, PT, R45, 0xa, !P2 ;  /* 0x0000000a2d00780c */ /* 0x000fda0005761670 */
[----:B------:R-:W0:Y:S01]  /*a050*/  @!P3 LDC.64 R30, c[0x0][0x5c0] ;  /* 0x00017000ff1ebb82 */ /* 0x000e220000000a00 */
[----:B------:R-:W-:Y:S01]  /*a060*/  @!P3 IMAD.MOV.U32 R32, RZ, RZ, R26 ;  /* 0x000000ffff20b224 */ /* 0x000fe200078e001a */
[----:B------:R-:W-:Y:S01]  /*a070*/  @P3 LOP3.LUT R229, R229, 0x800, RZ, 0xfc, !PT ;  /* 0x00000800e5e53812 */ /* 0x000fe200078efcff */
[----:B------:R-:W-:Y:S02]  /*a080*/  @!P3 IMAD.MOV.U32 R33, RZ, RZ, R44 ;  /* 0x000000ffff21b224 */ /* 0x000fe400078e002c */
[----:B------:R-:W-:Y:S01]  /*a090*/  @!P3 IMAD R35, R25, 0x180, RZ ;  /* 0x000001801923b824 */ /* 0x000fe200078e02ff */
[----:B------:R-:W-:Y:S01]  /*a0a0*/  LOP3.LUT R229, R229, 0xf7ffffff, RZ, 0xc0, !PT ;  /* 0xf7ffffffe5e57812 */ /* 0x000fe200078ec0ff */
[----:B------:R-:W-:-:S04]  /*a0b0*/  @!P3 IMAD.WIDE.U32 R32, R24, 0x180, R32 ;  /* 0x000001801820b825 */ /* 0x000fc800078e0020 */
[----:B------:R-:W-:Y:S01]  /*a0c0*/  @!P3 IMAD.IADD R34, R33, 0x1, R35 ;  /* 0x000000012122b824 */ /* 0x000fe200078e0223 */
[----:B0-----:R-:W-:-:S04]  /*a0d0*/  @!P3 IADD3 R74, P0, P1, R32, UR8, R30 ;  /* 0x00000008204abc10 */ /* 0x001fc8000f91e01e */
        /* <DEDUP_REMOVED lines=111> */
[C---:B------:R-:W-:Y:S02]  /*a7d0*/  ISETP.LT.OR P3, PT, R45.reuse, 0x39, !P2 ;  /* 0x000000392d00780c */ /* 0x040fe40005761670 */
[----:B------:R-:W-:-:S11]  /*a7e0*/  ISETP.LT.OR P2, PT, R45, 0x3a, !P2 ;  /* 0x0000003a2d00780c */ /* 0x000fd60005741670 */
[----:B------:R-:W0:Y:S01]  /*a7f0*/  @!P3 LDC.64 R30, c[0x0][0x5c0] ;  /* 0x00017000ff1ebb82 */ /* 0x000e220000000a00 */
[----:B------:R-:W-:Y:S01]  /*a800*/  @!P3 IMAD.MOV.U32 R32, RZ, RZ, R26 ;  /* 0x000000ffff20b224 */ /* 0x000fe200078e001a */
[----:B------:R-:W-:Y:S01]  /*a810*/  @P2 LOP3.LUT R47, R47, 0x80000000, RZ, 0xfc, !PT ;  /* 0x800000002f2f2812 */ /* 0x000fe200078efcff */
[----:B------:R-:W-:Y:S01]  /*a820*/  @!P3 IMAD.MOV.U32 R33, RZ, RZ, R44 ;  /* 0x000000ffff21b224 */ /* 0x000fe200078e002c */
[----:B------:R-:W-:Y:S01]  /*a830*/  @P3 LOP3.LUT R0, R0, 0x2, RZ, 0xfc, !PT ;  /* 0x0000000200003812 */ /* 0x000fe200078efcff */
[----:B------:R-:W-:Y:S02]  /*a840*/  @!P3 IMAD R35, R25, 0x180, RZ ;  /* 0x000001801923b824 */ /* 0x000fe400078e02ff */
[----:B------:R-:W-:Y:S01]  /*a850*/  @!P3 IMAD.WIDE.U32 R32, R24, 0x180, R32 ;  /* 0x000001801820b825 */ /* 0x000fe200078e0020 */
[----:B------:R-:W-:-:S03]  /*a860*/  LOP3.LUT R0, R0, 0xfeffffff, RZ, 0xc0, !PT ;  /* 0xfeffffff00007812 */ /* 0x000fc600078ec0ff */
[----:B------:R-:W-:Y:S02]  /*a870*/  @!P3 IMAD.IADD R34, R33, 0x1, R35 ;  /* 0x000000012122b824 */ /* 0x000fe400078e0223 */
[----:B------:R-:W-:Y:S02]  /*a880*/  @!P2 IMAD.MOV.U32 R33, RZ, RZ, R44 ;  /* 0x000000ffff21a224 */ /* 0x000fe400078e002c */
[----:B------:R-:W-:Y:S01]  /*a890*/  @!P2 IMAD R35, R25, 0x180, RZ ;  /* 0x000001801923a824 */ /* 0x000fe200078e02ff */
[----:B0-----:R-:W-:Y:S01]  /*a8a0*/  @!P3 IADD3 R138, P0, P1, R32, UR8, R30 ;  /* 0x00000008208abc10 */ /* 0x001fe2000f91e01e */
[----:B------:R-:W-:-:S03]  /*a8b0*/  @!P2 IMAD.MOV.U32 R32, RZ, RZ, R26 ;  /* 0x000000ffff20a224 */ /* 0x000fc600078e001a */
[----:B------:R-:W-:Y:S01]  /*a8c0*/  @!P3 IADD3.X R139, R34, UR7, R31, P0, P1 ;  /* 0x00000007228bbc10 */ /* 0x000fe200087e241f */
[----:B------:R-:W-:Y:S01]  /*a8d0*/  @!P2 IMAD.WIDE.U32 R32, R24, 0x180, R32 ;  /* 0x000001801820a825 */ /* 0x000fe200078e0020 */
[----:B------:R-:W0:Y:S01]  /*a8e0*/  @!P2 LDC.64 R30, c[0x0][0x5c0] ;  /* 0x00017000ff1eab82 */ /* 0x000e220000000a00 */
[----:B------:R-:W-:Y:S02]  /*a8f0*/  ISETP.LT.OR P3, PT, R45, 0x9, !P4 ;  /* 0x000000092d00780c */ /* 0x000fe40006761670 */
[----:B------:R-:W-:-:S11]  /*a900*/  @!P2 IMAD.IADD R34, R33, 0x1, R35 ;  /* 0x000000012122a824 */ /* 0x000fd600078e0223 */
[----:B------:R-:W-:-:S04]  /*a910*/  @P3 LOP3.LUT R0, R0, 0x1000000, RZ, 0xfc, !PT ;  /* 0x0100000000003812 */ /* 0x000fc800078efcff */
[----:B------:R-:W-:-:S04]  /*a920*/  LOP3.LUT R0, R0, 0xff7fffff, RZ, 0xc0, !PT ;  /* 0xff7fffff00007812 */ /* 0x000fc800078ec0ff */
[----:B------:R-:W-:Y:S02]  /*a930*/  @P4 LOP3.LUT R0, R0, 0x800000, RZ, 0xfc, !PT ;  /* 0x0080000000004812 */ /* 0x000fe400078efcff */
[----:B0-----:R-:W-:-:S04]  /*a940*/  @!P2 IADD3 R132, P0, P1, R32, UR8, R30 ;  /* 0x000000082084ac10 */ /* 0x001fc8000f91e01e */
[----:B------:R-:W-:Y:S02]  /*a950*/  @!P2 IADD3.X R133, R34, UR7, R31, P0, P1 ;  /* 0x000000072285ac10 */ /* 0x000fe400087e241f */
[----:B------:R-:W-:-:S13]  /*a960*/  ISETP.LT.OR P0, PT, R45, 0x1, !P4 ;  /* 0x000000012d00780c */ /* 0x000fda0006701670 */
[----:B------:R-:W0:Y:S02]  /*a970*/  @!P0 LDC.64 R30, c[0x0][0x5c0] ;  /* 0x00017000ff1e8b82 */ /* 0x000e240000000a00 */
[----:B0-----:R-:W-:-:S04]  /*a980*/  @!P0 IADD3 R36, P1, P2, R26, UR8, R30 ;  /* 0x000000081a248c10 */ /* 0x001fc8000fa3e01e */
[----:B------:R-:W-:Y:S02]  /*a990*/  @!P0 IADD3.X R37, R44, UR7, R31, P1, P2 ;  /* 0x000000072c258c10 */ /* 0x000fe40008fe441f */
[----:B------:R-:W0:Y:S02]  /*a9a0*/  @!P5 LDC.64 R30, c[0x0][0x5c0] ;  /* 0x00017000ff1edb82 */ /* 0x000e240000000a00 */
[----:B0-----:R-:W-:-:S04]  /*a9b0*/  @!P5 IADD3 R34, P1, P2, R26, UR8, R30 ;  /* 0x000000081a22dc10 */ /* 0x001fc8000fa3e01e */
[----:B------:R-:W-:Y:S02]  /*a9c0*/  @!P5 IADD3.X R35, R44, UR7, R31, P1, P2 ;  /* 0x000000072c23dc10 */ /* 0x000fe40008fe441f */
[----:B------:R-:W0:Y:S02]  /*a9d0*/  @!P3 LDC.64 R30, c[0x0][0x5c0] ;  /* 0x00017000ff1ebb82 */ /* 0x000e240000000a00 */
[----:B0-----:R-:W-:-:S04]  /*a9e0*/  @!P3 IADD3 R54, P1, P2, R26, UR8, R30 ;  /* 0x000000081a36bc10 */ /* 0x001fc8000fa3e01e */
[----:B------:R-:W-:Y:S02]  /*a9f0*/  @!P3 IADD3.X R55, R44, UR7, R31, P1, P2 ;  /* 0x000000072c37bc10 */ /* 0x000fe40008fe441f */
[----:B------:R-:W-:-:S13]  /*aa00*/  ISETP.LT.OR P1, PT, R45, 0xa, !P4 ;  /* 0x0000000a2d00780c */ /* 0x000fda0006721670 */
[----:B------:R-:W0:Y:S02]  /*aa10*/  @!P1 LDC.64 R30, c[0x0][0x5c0] ;  /* 0x00017000ff1e9b82 */ /* 0x000e240000000a00 */
[----:B0-----:R-:W-:-:S04]  /*aa20*/  @!P1 IADD3 R38, P2, P6, R26, UR8, R30 ;  /* 0x000000081a269c10 */ /* 0x001fc8000fe5e01e */
[----:B------:R-:W-:Y:S02]  /*aa30*/  @!P1 IADD3.X R39, R44, UR7, R31, P2, P6 ;  /* 0x000000072c279c10 */ /* 0x000fe400097ec41f */
[----:B------:R-:W-:-:S04]  /*aa40*/  ISETP.GE.AND P2, PT, R46, 0x81, PT ;  /* 0x000000812e00780c */ /* 0x000fc80003f46270 */
[----:B------:R-:W-:-:S13]  /*aa50*/  ISETP.LT.OR P4, PT, R45, 0x1, !P2 ;  /* 0x000000012d00780c */ /* 0x000fda0005781670 */
[----:B------:R-:W0:Y:S01]  /*aa60*/  @!P4 LDC.64 R30, c[0x0][0x5c0] ;  /* 0x00017000ff1ecb82 */ /* 0x000e220000000a00 */
[----:B------:R-:W-:-:S04]  /*aa70*/  @P4 LOP3.LUT R229, R229, 0x4, RZ, 0xfc, !PT ;  /* 0x00000004e5e54812 */ /* 0x000fc800078efcff */
[----:B------:R-:W-:Y:S02]  /*aa80*/  LOP3.LUT R229, R229, 0xfffffff7, RZ, 0xc0, !PT ;  /* 0xfffffff7e5e57812 */ /* 0x000fe400078ec0ff */
[----:B0-----:R-:W-:-:S04]  /*aa90*/  @!P4 IADD3 R62, P3, P6, R26, UR6, R30 ;  /* 0x000000061a3ecc10 */ /* 0x001fc8000fe7e01e */
[----:B------:R-:W-:Y:S02]  /*aaa0*/  @!P4 IADD3.X R63, R44, UR5, R31, P3, P6 ;  /* 0x000000052c3fcc10 */ /* 0x000fe40009fec41f */
[----:B------:R-:W-:-:S13]  /*aab0*/  ISETP.LT.OR P4, PT, R45, 0x2, !P2 ;  /* 0x000000022d00780c */ /* 0x000fda0005781670 */
[----:B------:R-:W0:Y:S01]  /*aac0*/  @!P4 LDC.64 R30, c[0x0][0x5c0] ;  /* 0x00017000ff1ecb82 */ /* 0x000e220000000a00 */
[----:B------:R-:W-:Y:S02]  /*aad0*/  @P4 LOP3.LUT R229, R229, 0x8, RZ, 0xfc, !PT ;  /* 0x00000008e5e54812 */ /* 0x000fe400078efcff */
[----:B0-----:R-:W-:-:S04]  /*aae0*/  @!P4 IADD3 R56, P3, P6, R26, UR6, R30 ;  /* 0x000000061a38cc10 */ /* 0x001fc8000fe7e01e */
[----:B------:R-:W-:Y:S01]  /*aaf0*/  @!P4 IADD3.X R57, R44, UR5, R31, P3, P6 ;  /* 0x000000052c39cc10 */ /* 0x000fe20009fec41f */
[----:B------:R-:W-:Y:S01]  /*ab00*/  IMAD.U32 R31, RZ, RZ, UR12 ;  /* 0x0000000cff1f7e24 */ /* 0x000fe2000f8e00ff */
[----:B------:R-:W-:Y:S01]  /*ab10*/  ULDC.64 UR12, c[0x0][0x5b0] ;  /* 0x00016c00000c7ab9 */ /* 0x000fe20000000a00 */
[----:B------:R-:W-:Y:S02]  /*ab20*/  ISETP.GE.AND P3, PT, R46, 0x1, PT ;  /* 0x000000012e00780c */ /* 0x000fe40003f66270 */
[----:B------:R-:W-:-:S04]  /*ab30*/  IMAD.WIDE.U32 R28, R31, UR40, R28 ;  /* 0x000000281f1c7c25 */ /* 0x000fc8000f8e001c */
[----:B------:R-:W-:Y:S02]  /*ab40*/  VIADD R43, R29, UR11 ;  /* 0x0000000b1d2b7c36 */ /* 0x000fe40008000000 */
[----:B------:R-:W-:Y:S02]  /*ab50*/  IMAD.MOV.U32 R42, RZ, RZ, R28 ;  /* 0x000000ffff2a7224 */ /* 0x000fe400078e001c */
[----:B------:R-:W-:Y:S02]  /*ab60*/  IMAD R31, R79, UR12, RZ ;  /* 0x0000000c4f1f7c24 */ /* 0x000fe4000f8e02ff */
[----:B------:R-:W-:-:S04]  /*ab70*/  IMAD.WIDE.U32 R28, R52, UR12, R42 ;  /* 0x0000000c341c7c25 */ /* 0x000fc8000f8e002a */
[----:B------:R-:W-:Y:S01]  /*ab80*/  IMAD R30, R52, UR13, R31 ;  /* 0x0000000d341e7c24 */ /* 0x000fe2000f8e021f */
[----:B------:R-:W-:-:S04]  /*ab90*/  IADD3 R28, P6, R28, UR14, RZ ;  /* 0x0000000e1c1c7c10 */ /* 0x000fc8000ffde0ff */
[--C-:B------:R-:W-:Y:S02]  /*aba0*/  IADD3.X R29, R29, UR15, R30.reuse, P6, !PT ;  /* 0x0000000f1d1d7c10 */ /* 0x100fe4000b7fe41e */
[----:B------:R-:W-:Y:S02]  /*abb0*/  ISETP.LT.OR P6, PT, R45, 0x1, !P3 ;  /* 0x000000012d00780c */ /* 0x000fe40005fc1670 */
[----:B------:R-:W-:-:S11]  /*abc0*/  PRMT R30, RZ, 0x7610, R30 ;  /* 0x00007610ff1e7816 */ /* 0x000fd6000000001e */
[----:B------:R-:W2:Y:S01]  /*abd0*/  @!P6 LDG.E.U8 R30, desc[UR46][R28.64] ;  /* 0x0000002e1c1ee981 */ /* 0x000ea2000c1e1100 */
[----:B------:R-:W-:Y:S02]  /*abe0*/  PRMT R32, RZ, 0x7610, R32 ;  /* 0x00007610ff207816 */ /* 0x000fe40000000020 */
[----:B--2---:R-:W-:-:S04]  /*abf0*/  LOP3.LUT R30, R30, 0xff, RZ, 0xc0, !PT ;  /* 0x000000ff1e1e7812 */ /* 0x004fc800078ec0ff */
[----:B------:R-:W-:-:S05]  /*ac00*/  F2FP.F16.E4M3.UNPACK_B R30, R30 ;  /* 0x0000001eff1e723e */ /* 0x000fca00020006ff */
[----:B------:R-:W-:-:S05]  /*ac10*/  HADD2.F32 R30, -RZ, R30.H0_H0 ;  /* 0x2000001eff1e7230 */ /* 0x000fca0000004100 */
[----:B------:R-:W-:-:S04]  /*ac20*/  FMUL R30, R30, UR38 ;  /* 0x000000261e1e7c20 */ /* 0x000fc80008400000 */
[----:B------:R-:W-:Y:S02]  /*ac30*/  FFMA R227, R227, UR39, R30 ;  /* 0x00000027e3e37c23 */ /* 0x000fe4000800001e */
[----:B------:R-:W0:Y:S03]  /*ac40*/  @!P6 LDC.64 R30, c[0x0][0x5c0] ;  /* 0x00017000ff1eeb82 */ /* 0x000e260000000a00 */
[----:B------:R-:W-:Y:S02]  /*ac50*/  F2FP.SATFINITE.E4M3.F32.PACK_AB_MERGE_C R227, RZ, R227, RZ ;  /* 0x000000e3ffe3723e */ /* 0x000fe400048070ff */
[----:B0-----:R-:W-:-:S05]  /*ac60*/  @!P6 IADD3 R30, P4, R26, R30, RZ ;  /* 0x0000001e1a1ee210 */ /* 0x001fca0007f9e0ff */
[----:B------:R-:W-:-:S05]  /*ac70*/  @!P6 IMAD.X R31, R44, 0x1, R31, P4 ;  /* 0x000000012c1fe824 */ /* 0x000fca00020e061f */
[----:B------:R0:W-:Y:S01]  /*ac80*/  @!P6 STG.E.U8 desc[UR46][R30.64], R227 ;  /* 0x000000e31e00e986 */ /* 0x0001e2000c10112e */
[C---:B------:R-:W-:Y:S02]  /*ac90*/  ISETP.LT.OR P6, PT, R45.reuse, 0x2, !P3 ;  /* 0x000000022d00780c */ /* 0x040fe40005fc1670 */
[----:B------:R-:W-:Y:S02]  /*aca0*/  ISETP.LT.OR P4, PT, R45, 0x9, !P2 ;  /* 0x000000092d00780c */ /* 0x000fe40005781670 */
[----:B------:R-:W-:Y:S02]  /*acb0*/  LOP3.LUT R0, R0, 0xffbfffff, RZ, 0xc0, !PT ;  /* 0xffbfffff00007812 */ /* 0x000fe400078ec0ff */
[----:B------:R-:W-:Y:S02]  /*acc0*/  LOP3.LUT R229, R229, 0xffffffbf, RZ, 0xc0, !PT ;  /* 0xffffffbfe5e57812 */ /* 0x000fe400078ec0ff */
[----:B------:R-:W-:Y:S01]  /*acd0*/  LOP3.LUT R47, R47, 0xfffffeff, RZ, 0xc0, !PT ;  /* 0xfffffeff2f2f7812 */ /* 0x000fe200078ec0ff */
[----:B0-----:R-:W2:Y:S04]  /*ace0*/  LDL.LU R227, [R1] ;  /* 0x0000000001e37983 */ /* 0x001ea80000300800 */
[----:B------:R-:W0:Y:S01]  /*acf0*/  @!P6 LDC.64 R30, c[0x0][0x5c0] ;  /* 0x00017000ff1eeb82 */ /* 0x000e220000000a00 */
[----:B------:R-:W3:Y:S01]  /*ad00*/  @!P6 LDG.E.U8 R32, desc[UR46][R28.64+0x1] ;  /* 0x0000012e1c20e981 */ /* 0x000ee2000c1e1100 */
[----:B0-----:R-:W-:-:S05]  /*ad10*/  @!P6 IADD3 R30, P3, R26, R30, RZ ;  /* 0x0000001e1a1ee210 */ /* 0x001fca0007f7e0ff */
[----:B------:R-:W-:Y:S01]  /*ad20*/  @!P6 IMAD.X R31, R44, 0x1, R31, P3 ;  /* 0x000000012c1fe824 */ /* 0x000fe200018e061f */
[----:B---3--:R-:W-:-:S04]  /*ad30*/  LOP3.LUT R32, R32, 0xff, RZ, 0xc0, !PT ;  /* 0x000000ff20207812 */ /* 0x008fc800078ec0ff */
[----:B------:R-:W-:-:S05]  /*ad40*/  F2FP.F16.E4M3.UNPACK_B R32, R32 ;  /* 0x00000020ff20723e */ /* 0x000fca00020006ff */
[----:B------:R-:W-:-:S05]  /*ad50*/  HADD2.F32 R32, -RZ, R32.H0_H0 ;  /* 0x20000020ff207230 */ /* 0x000fca0000004100 */
[----:B------:R-:W-:-:S04]  /*ad60*/  FMUL R32, R32, UR38 ;  /* 0x0000002620207c20 */ /* 0x000fc80008400000 */
[----:B------:R-:W-:Y:S01]  /*ad70*/  FFMA R32, R226, UR39, R32 ;  /* 0x00000027e2207c23 */ /* 0x000fe20008000020 */
[----:B------:R-:W-:Y:S01]  /*ad80*/  @P2 LOP3.LUT R0, R0, 0x400000, RZ, 0xfc, !PT ;  /* 0x0040000000002812 */ /* 0x000fe200078efcff */
[----:B------:R-:W3:Y:S03]  /*ad90*/  LDL.LU R226, [R1+0x4] ;  /* 0x0000040001e27983 */ /* 0x000ee60000300800 */
[----:B------:R-:W-:-:S05]  /*ada0*/  F2FP.SATFINITE.E4M3.F32.PACK_AB_MERGE_C R41, RZ, R32, RZ ;  /* 0x00000020ff29723e */ /* 0x000fca00048070ff */
[----:B------:R0:W-:Y:S01]  /*adb0*/  @!P6 STG.E.U8 desc[UR46][R30.64+0x1], R41 ;  /* 0x000001291e00e986 */ /* 0x0001e2000c10112e */
[----:B------:R-:W-:-:S05]  /*adc0*/  IADD3 R33, P6, R52, 0x8, RZ ;  /* 0x0000000834217810 */ /* 0x000fca0007fde0ff */
[----:B------:R-:W-:-:S04]  /*add0*/  IMAD.X R32, RZ, RZ, R79, P6 ;  /* 0x000000ffff207224 */ /* 0x000fc800030e064f */
[----:B------:R-:W-:Y:S02]  /*ade0*/  IMAD R32, R32, UR12, RZ ;  /* 0x0000000c20207c24 */ /* 0x000fe4000f8e02ff */
[----:B0-----:R-:W-:-:S04]  /*adf0*/  IMAD.WIDE.U32 R30, R33, UR12, R42 ;  /* 0x0000000c211e7c25 */ /* 0x001fc8000f8e002a */
[----:B------:R-:W-:Y:S01]  /*ae00*/  IMAD R32, R33, UR13, R32 ;  /* 0x0000000d21207c24 */ /* 0x000fe2000f8e0220 */
[----:B------:R-:W-:-:S04]  /*ae10*/  IADD3 R30, P6, R30, UR14, RZ ;  /* 0x0000000e1e1e7c10 */ /* 0x000fc8000ffde0ff */
[--C-:B------:R-:W-:Y:S02]  /*ae20*/  IADD3.X R31, R31, UR15, R32.reuse, P6, !PT ;  /* 0x0000000f1f1f7c10 */ /* 0x100fe4000b7fe420 */
[----:B------:R-:W-:-:S06]  /*ae30*/  PRMT R32, RZ, 0x7610, R32 ;  /* 0x00007610ff207816 */ /* 0x000fcc0000000020 */
[----:B------:R-:W4:Y:S02]  /*ae40*/  @!P0 LDG.E.U8 R32, desc[UR46][R30.64] ;  /* 0x0000002e1e208981 */ /* 0x000f24000c1e1100 */
[----:B----4-:R-:W-:-:S04]  /*ae50*/  LOP3.LUT R32, R32, 0xff, RZ, 0xc0, !PT ;  /* 0x000000ff20207812 */ /* 0x010fc800078ec0ff */
[----:B------:R-:W-:-:S05]  /*ae60*/  F2FP.F16.E4M3.UNPACK_B R32, R32 ;  /* 0x00000020ff20723e */ /* 0x000fca00020006ff */
[----:B------:R-:W-:-:S05]  /*ae70*/  HADD2.F32 R32, -RZ, R32.H0_H0 ;  /* 0x20000020ff207230 */ /* 0x000fca0000004100 */
[----:B------:R-:W-:-:S04]  /*ae80*/  FMUL R32, R32, UR38 ;  /* 0x0000002620207c20 */ /* 0x000fc80008400000 */
[----:B------:R-:W-:Y:S02]  /*ae90*/  FFMA R225, R225, UR39, R32 ;  /* 0x00000027e1e17c23 */ /* 0x000fe40008000020 */
[----:B------:R-:W0:Y:S03]  /*aea0*/  @!P4 LDC.64 R32, c[0x0][0x5c0] ;  /* 0x00017000ff20cb82 */ /* 0x000e260000000a00 */
[----:B------:R-:W-:-:S05]  /*aeb0*/  F2FP.SATFINITE.E4M3.F32.PACK_AB_MERGE_C R225, RZ, R225, RZ ;  /* 0x000000e1ffe1723e */ /* 0x000fca00048070ff */
[----:B------:R1:W-:Y:S01]  /*aec0*/  @!P0 STG.E.U8 desc[UR46][R36.64], R225 ;  /* 0x000000e124008986 */ /* 0x0003e2000c10112e */
[----:B------:R-:W-:Y:S02]  /*aed0*/  ISETP.LT.OR P0, PT, R45, 0xa, !P2 ;  /* 0x0000000a2d00780c */ /* 0x000fe40005701670 */
[----:B0-----:R-:W-:-:S04]  /*aee0*/  @!P4 IADD3 R50, P3, P6, R26, UR6, R32 ;  /* 0x000000061a32cc10 */ /* 0x001fc8000fe7e020 */
[----:B------:R-:W-:-:S07]  /*aef0*/  @!P4 IADD3.X R51, R44, UR5, R33, P3, P6 ;  /* 0x000000052c33cc10 */ /* 0x000fce0009fec421 */
[----:B------:R-:W0:Y:S02]  /*af00*/  @!P0 LDC.64 R32, c[0x0][0x5c0] ;  /* 0x00017000ff208b82 */ /* 0x000e240000000a00 */
[--C-:B0-----:R-:W-:Y:S02]  /*af10*/  @!P0 IADD3 R48, P3, P6, R26, UR6, R32.reuse ;  /* 0x000000061a308c10 */ /* 0x101fe4000fe7e020 */
[----:B------:R-:W-:-:S06]  /*af20*/  PRMT R32, RZ, 0x7610, R32 ;  /* 0x00007610ff207816 */ /* 0x000fcc0000000020 */
[----:B------:R-:W4:Y:S01]  /*af30*/  @!P5 LDG.E.U8 R32, desc[UR46][R30.64+0x1] ;  /* 0x0000012e1e20d981 */ /* 0x000f22000c1e1100 */
[----:B------:R-:W-:Y:S02]  /*af40*/  ISETP.GE.AND P4, PT, R46, 0x101, PT ;  /* 0x000001012e00780c */ /* 0x000fe40003f86270 */
[----:B------:R-:W-:Y:S02]  /*af50*/  @!P0 IADD3.X R49, R44, UR5, R33, P3, P6 ;  /* 0x000000052c318c10 */ /* 0x000fe40009fec421 */
[----:B------:R-:W-:Y:S02]  /*af60*/  ISETP.LT.OR P3, PT, R45, 0x1, !P4 ;  /* 0x000000012d00780c */ /* 0x000fe40006761670 */
[----:B------:R-:W-:Y:S02]  /*af70*/  ISETP.GE.AND P2, PT, R46, 0x1, PT ;  /* 0x000000012e00780c */ /* 0x000fe40003f46270 */
[----:B----4-:R-:W-:-:S04]  /*af80*/  LOP3.LUT R32, R32, 0xff, RZ, 0xc0, !PT ;  /* 0x000000ff20207812 */ /* 0x010fc800078ec0ff */
[----:B------:R-:W-:-:S05]  /*af90*/  F2FP.F16.E4M3.UNPACK_B R32, R32 ;  /* 0x00000020ff20723e */ /* 0x000fca00020006ff */
[----:B------:R-:W-:-:S05]  /*afa0*/  HADD2.F32 R32, -RZ, R32.H0_H0 ;  /* 0x20000020ff207230 */ /* 0x000fca0000004100 */
[----:B------:R-:W-:-:S04]  /*afb0*/  FMUL R32, R32, UR38 ;  /* 0x0000002620207c20 */ /* 0x000fc80008400000 */
[----:B------:R-:W-:-:S05]  /*afc0*/  FFMA R32, R224, UR39, R32 ;  /* 0x00000027e0207c23 */ /* 0x000fca0008000020 */
[----:B-1----:R-:W-:Y:S02]  /*afd0*/  F2FP.SATFINITE.E4M3.F32.PACK_AB_MERGE_C R37, RZ, R32, RZ ;  /* 0x00000020ff25723e */ /* 0x002fe400048070ff */
[----:B------:R-:W0:Y:S03]  /*afe0*/  @!P3 LDC.64 R32, c[0x0][0x5c0] ;  /* 0x00017000ff20bb82 */ /* 0x000e260000000a00 */
[----:B------:R1:W-:Y:S01]  /*aff0*/  @!P5 STG.E.U8 desc[UR46][R34.64+0x1], R37 ;  /* 0x000001252200d986 */ /* 0x0003e2000c10112e */
[----:B0-----:R-:W-:-:S04]  /*b000*/  @!P3 IADD3 R60, P5, P6, R26, UR10, R32 ;  /* 0x0000000a1a3cbc10 */ /* 0x001fc8000febe020 */
[----:B------:R-:W-:Y:S02]  /*b010*/  @!P3 IADD3.X R61, R44, UR9, R33, P5, P6 ;  /* 0x000000092c3dbc10 */ /* 0x000fe4000afec421 */
[----:B------:R-:W-:Y:S02]  /*b020*/  ISETP.LT.OR P5, PT, R45, 0x9, !P2 ;  /* 0x000000092d00780c */ /* 0x000fe400057a1670 */
[----:B------:R-:W-:-:S11]  /*b030*/  PRMT R32, RZ, 0x7610, R32 ;  /* 0x00007610ff207816 */ /* 0x000fd60000000020 */
[----:B------:R-:W4:Y:S01]  /*b040*/  @!P5 LDG.E.U8 R32, desc[UR46][R28.64+0x8] ;  /* 0x0000082e1c20d981 */ /* 0x000f22000c1e1100 */
[----:B-1----:R-:W-:Y:S02]  /*b050*/  PRMT R34, RZ, 0x7610, R34 ;  /* 0x00007610ff227816 */ /* 0x002fe40000000022 */
[----:B----4-:R-:W-:-:S04]  /*b060*/  LOP3.LUT R32, R32, 0xff, RZ, 0xc0, !PT ;  /* 0x000000ff20207812 */ /* 0x010fc800078ec0ff */
        /* <DEDUP_REMOVED lines=9> */
[----:B------:R-:W-:-:S13]  /*b100*/  ISETP.LT.OR P5, PT, R45, 0xa, !P2 ;  /* 0x0000000a2d00780c */ /* 0x000fda00057a1670 */
[----:B------:R-:W4:Y:S01]  /*b110*/  @!P5 LDG.E.U8 R34, desc[UR46][R28.64+0x9] ;  /* 0x0000092e1c22d981 */ /* 0x000f22000c1e1100 */
[----:B0-----:R-:W0:Y:S01]  /*b120*/  @!P5 LDC.64 R32, c[0x0][0x5c0] ;  /* 0x00017000ff20db82 */ /* 0x001e220000000a00 */
[----:B------:R-:W-:Y:S02]  /*b130*/  @P3 LOP3.LUT R229, R229, 0x40, RZ, 0xfc, !PT ;  /* 0x00000040e5e53812 */ /* 0x000fe400078efcff */
[----:B------:R-:W-:Y:S02]  /*b140*/  LOP3.LUT P3, RZ, R0, 0x1000000, RZ, 0xc0, !PT ;  /* 0x0100000000ff7812 */ /* 0x000fe4000786c0ff */
[----:B0-----:R-:W-:-:S05]  /*b150*/  @!P5 IADD3 R32, P6, R26, R32, RZ ;  /* 0x000000201a20d210 */ /* 0x001fca0007fde0ff */
[----:B------:R-:W-:Y:S01]  /*b160*/  @!P5 IMAD.X R33, R44, 0x1, R33, P6 ;  /* 0x000000012c21d824 */ /* 0x000fe200030e0621 */
[----:B----4-:R-:W-:-:S04]  /*b170*/  LOP3.LUT R34, R34, 0xff, RZ, 0xc0, !PT ;  /* 0x000000ff22227812 */ /* 0x010fc800078ec0ff */
[----:B------:R-:W-:-:S05]  /*b180*/  F2FP.F16.E4M3.UNPACK_B R34, R34 ;  /* 0x00000022ff22723e */ /* 0x000fca00020006ff */
[----:B------:R-:W-:-:S05]  /*b190*/  HADD2.F32 R34, -RZ, R34.H0_H0 ;  /* 0x20000022ff227230 */ /* 0x000fca0000004100 */
[----:B------:R-:W-:-:S04]  /*b1a0*/  FMUL R34, R34, UR38 ;  /* 0x0000002622227c20 */ /* 0x000fc80008400000 */
[----:B------:R-:W-:-:S05]  /*b1b0*/  FFMA R34, R222, UR39, R34 ;  /* 0x00000027de227c23 */ /* 0x000fca0008000022 */
[----:B------:R-:W-:Y:S02]  /*b1c0*/  F2FP.SATFINITE.E4M3.F32.PACK_AB_MERGE_C R35, RZ, R34, RZ ;  /* 0x00000022ff23723e */ /* 0x000fe400048070ff */
[----:B------:R-:W-:-:S03]  /*b1d0*/  PRMT R34, RZ, 0x7610, R34 ;  /* 0x00007610ff227816 */ /* 0x000fc60000000022 */
[----:B------:R0:W-:Y:S04]  /*b1e0*/  @!P5 STG.E.U8 desc[UR46][R32.64+0x9], R35 ;  /* 0x000009232000d986 */ /* 0x0001e8000c10112e */
[----:B------:R-:W4:Y:S01]  /*b1f0*/  @!P3 LDG.E.U8 R34, desc[UR46][R30.64+0x8] ;  /* 0x0000082e1e22b981 */ /* 0x000f22000c1e1100 */
[----:B------:R-:W-:-:S13]  /*b200*/  ISETP.LT.OR P2, PT, R45, 0x2, !P4 ;  /* 0x000000022d00780c */ /* 0x000fda0006741670 */
[----:B0-----:R-:W0:Y:S01]  /*b210*/  @!P2 LDC.64 R32, c[0x0][0x5c0] ;  /* 0x00017000ff20ab82 */ /* 0x001e220000000a00 */
[----:B------:R-:W-:Y:S02]  /*b220*/  ISETP.LT.OR P4, PT, R45, 0x9, !P4 ;  /* 0x000000092d00780c */ /* 0x000fe40006781670 */
[----:B0-----:R-:W-:-:S04]  /*b230*/  @!P2 IADD3 R40, P5, P6, R26, UR10, R32 ;  /* 0x0000000a1a28ac10 */ /* 0x001fc8000febe020 */
[----:B------:R-:W-:-:S07]  /*b240*/  @!P2 IADD3.X R41, R44, UR9, R33, P5, P6 ;  /* 0x000000092c29ac10 */ /* 0x000fce000afec421 */
[----:B------:R-:W0:Y:S02]  /*b250*/  @!P4 LDC.64 R32, c[0x0][0x5c0] ;  /* 0x00017000ff20cb82 */ /* 0x000e240000000a00 */
[----:B0-----:R-:W-:-:S04]  /*b260*/  @!P4 IADD3 R58, P5, P6, R26, UR10, R32 ;  /* 0x0000000a1a3acc10 */ /* 0x001fc8000febe020 */
[----:B------:R-:W-:Y:S02]  /*b270*/  @!P4 IADD3.X R59, R44, UR9, R33, P5, P6 ;  /* 0x000000092c3bcc10 */ /* 0x000fe4000afec421 */
[----:B------:R-:W-:Y:S02]  /*b280*/  ISETP.GE.AND P6, PT, R46, 0x101, PT ;  /* 0x000001012e00780c */ /* 0x000fe40003fc6270 */
[----:B----4-:R-:W-:-:S04]  /*b290*/  LOP3.LUT R34, R34, 0xff, RZ, 0xc0, !PT ;  /* 0x000000ff22227812 */ /* 0x010fc800078ec0ff */
[----:B------:R-:W-:-:S05]  /*b2a0*/  F2FP.F16.E4M3.UNPACK_B R34, R34 ;  /* 0x00000022ff22723e */ /* 0x000fca00020006ff */
[----:B------:R-:W-:-:S05]  /*b2b0*/  HADD2.F32 R34, -RZ, R34.H0_H0 ;  /* 0x20000022ff227230 */ /* 0x000fca0000004100 */
[----:B------:R-:W-:-:S04]  /*b2c0*/  FMUL R34, R34, UR38 ;  /* 0x0000002622227c20 */ /* 0x000fc80008400000 */
[----:B------:R-:W-:-:S05]  /*b2d0*/  FFMA R221, R221, UR39, R34 ;  /* 0x00000027dddd7c23 */ /* 0x000fca0008000022 */
[----:B------:R-:W-:-:S05]  /*b2e0*/  F2FP.SATFINITE.E4M3.F32.PACK_AB_MERGE_C R221, RZ, R221, RZ ;  /* 0x000000ddffdd723e */ /* 0x000fca00048070ff */
[----:B------:R0:W-:Y:S01]  /*b2f0*/  @!P3 STG.E.U8 desc[UR46][R54.64+0x8], R221 ;  /* 0x000008dd3600b986 */ /* 0x0001e2000c10112e */
[----:B------:R-:W-:-:S13]  /*b300*/  ISETP.LT.OR P3, PT, R45, 0xa, !P6 ;  /* 0x0000000a2d00780c */ /* 0x000fda0007761670 */
[----:B------:R-:W0:Y:S02]  /*b310*/  @!P3 LDC.64 R32, c[0x0][0x5c0] ;  /* 0x00017000ff20bb82 */ /* 0x000e240000000a00 */
[--C-:B0-----:R-:W-:Y:S02]  /*b320*/  @!P3 IADD3 R54, P5, P6, R26, UR10, R32.reuse ;  /* 0x0000000a1a36bc10 */ /* 0x101fe4000febe020 */
[----:B------:R-:W-:-:S06]  /*b330*/  PRMT R32, RZ, 0x7610, R32 ;  /* 0x00007610ff207816 */ /* 0x000fcc0000000020 */
[----:B------:R-:W4:Y:S01]  /*b340*/  @!P1 LDG.E.U8 R32, desc[UR46][R30.64+0x9] ;  /* 0x0000092e1e209981 */ /* 0x000f22000c1e1100 */
[----:B------:R-:W-:Y:S02]  /*b350*/  @!P3 IADD3.X R55, R44, UR9, R33, P5, P6 ;  /* 0x000000092c37bc10 */ /* 0x000fe4000afec421 */
[----:B------:R-:W-:-:S04]  /*b360*/  LOP3.LUT R229, R229, 0xfffffffd, RZ, 0xc0, !PT ;  /* 0xfffffffde5e57812 */ /* 0x000fc800078ec0ff */
[----:B------:R-:W-:-:S04]  /*b370*/  @P2 LOP3.LUT R229, R229, 0x2, RZ, 0xfc, !PT ;  /* 0x00000002e5e52812 */ /* 0x000fc800078efcff */
[----:B------:R-:W-:Y:S02]  /*b380*/  LOP3.LUT P2, RZ, R229, 0x4, RZ, 0xc0, !PT ;  /* 0x00000004e5ff7812 */ /* 0x000fe4000784c0ff */
[----:B----4-:R-:W-:-:S04]  /*b390*/  LOP3.LUT R32, R32, 0xff, RZ, 0xc0, !PT ;  /* 0x000000ff20207812 */ /* 0x010fc800078ec0ff */
[----:B------:R-:W-:-:S05]  /*b3a0*/  F2FP.F16.E4M3.UNPACK_B R32, R32 ;  /* 0x00000020ff20723e */ /* 0x000fca00020006ff */
[----:B------:R-:W-:-:S05]  /*b3b0*/  HADD2.F32 R32, -RZ, R32.H0_H0 ;  /* 0x20000020ff207230 */ /* 0x000fca0000004100 */
[----:B------:R-:W-:-:S04]  /*b3c0*/  FMUL R32, R32, UR38 ;  /* 0x0000002620207c20 */ /* 0x000fc80008400000 */
[----:B------:R-:W-:-:S05]  /*b3d0*/  FFMA R32, R220, UR39, R32 ;  /* 0x00000027dc207c23 */ /* 0x000fca0008000020 */
[----:B------:R-:W-:-:S05]  /*b3e0*/  F2FP.SATFINITE.E4M3.F32.PACK_AB_MERGE_C R35, RZ, R32, RZ ;  /* 0x00000020ff23723e */ /* 0x000fca00048070ff */
[----:B------:R0:W-:Y:S01]  /*b3f0*/  @!P1 STG.E.U8 desc[UR46][R38.64+0x9], R35 ;  /* 0x0000092326009986 */ /* 0x0001e2000c10112e */
[----:B------:R-:W-:-:S05]  /*b400*/  IADD3 R33, P1, R52, 0x80, RZ ;  /* 0x0000008034217810 */ /* 0x000fca0007f3e0ff */
[----:B------:R-:W-:-:S04]  /*b410*/  IMAD.X R32, RZ, RZ, R79, P1 ;  /* 0x000000ffff207224 */ /* 0x000fc800008e064f */
[----:B------:R-:W-:-:S04]  /*b420*/  IMAD R32, R32, UR12, RZ ;  /* 0x0000000c20207c24 */ /* 0x000fc8000f8e02ff */
[C---:B------:R-:W-:Y:S02]  /*b430*/  IMAD R34, R33.reuse, UR13, R32 ;  /* 0x0000000d21227c24 */ /* 0x040fe4000f8e0220 */
[----:B------:R-:W-:-:S03]  /*b440*/  IMAD.WIDE.U32 R32, R33, UR12, R42 ;  /* 0x0000000c21207c25 */ /* 0x000fc6000f8e002a */
[----:B------:R-:W-:-:S04]  /*b450*/  IADD3 R32, P1, R32, UR14, RZ ;  /* 0x0000000e20207c10 */ /* 0x000fc8000ff3e0ff */
[--C-:B------:R-:W-:Y:S02]  /*b460*/  IADD3.X R33, R33, UR15, R34.reuse, P1, !PT ;  /* 0x0000000f21217c10 */ /* 0x100fe40008ffe422 */
[----:B------:R-:W-:-:S06]  /*b470*/  PRMT R34, RZ, 0x7610, R34 ;  /* 0x00007610ff227816 */ /* 0x000fcc0000000022 */
[----:B------:R-:W4:Y:S01]  /*b480*/  @!P2 LDG.E.U8 R34, desc[UR46][R32.64] ;  /* 0x0000002e2022a981 */ /* 0x000f22000c1e1100 */
[----:B------:R-:W-:-:S04]  /*b490*/  LOP3.LUT R229, R229, 0xffffff7f, RZ, 0xc0, !PT ;  /* 0xffffff7fe5e57812 */ /* 0x000fc800078ec0ff */
[----:B------:R-:W-:Y:S02]  /*b4a0*/  @P4 LOP3.LUT R229, R229, 0x80, RZ, 0xfc, !PT ;  /* 0x00000080e5e54812 */ /* 0x000fe400078efcff */
[----:B------:R-:W-:-:S04]  /*b4b0*/  LOP3.LUT P4, RZ, R0, 0x800000, RZ, 0xc0, !PT ;  /* 0x0080000000ff7812 */ /* 0x000fc8000788c0ff */
[----:B------:R-:W-:Y:S02]  /*b4c0*/  ISETP.LT.OR P6, PT, R45, 0x11, !P4 ;  /* 0x000000112d00780c */ /* 0x000fe400067c1670 */
[----:B------:R-:W-:-:S04]  /*b4d0*/  LOP3.LUT R0, R0, 0xffefffff, RZ, 0xc0, !PT ;  /* 0xffefffff00007812 */ /* 0x000fc800078ec0ff */
[----:B------:R-:W-:Y:S02]  /*b4e0*/  @P3 LOP3.LUT R0, R0, 0x100000, RZ, 0xfc, !PT ;  /* 0x0010000000003812 */ /* 0x000fe400078efcff */
[----:B------:R-:W-:Y:S02]  /*b4f0*/  LOP3.LUT P3, RZ, R229, 0x8, RZ, 0xc0, !PT ;  /* 0x00000008e5ff7812 */ /* 0x000fe4000786c0ff */
[----:B----4-:R-:W-:-:S04]  /*b500*/  LOP3.LUT R34, R34, 0xff, RZ, 0xc0, !PT ;  /* 0x000000ff22227812 */ /* 0x010fc800078ec0ff */
[----:B------:R-:W-:-:S05]  /*b510*/  F2FP.F16.E4M3.UNPACK_B R34, R34 ;  /* 0x00000022ff22723e */ /* 0x000fca00020006ff */
[----:B------:R-:W-:-:S05]  /*b520*/  HADD2.F32 R34, -RZ, R34.H0_H0 ;  /* 0x20000022ff227230 */ /* 0x000fca0000004100 */
[----:B------:R-:W-:-:S04]  /*b530*/  FMUL R34, R34, UR38 ;  /* 0x0000002622227c20 */ /* 0x000fc80008400000 */
[----:B------:R-:W-:Y:S02]  /*b540*/  FFMA R219, R219, UR39, R34 ;  /* 0x00000027dbdb7c23 */ /* 0x000fe40008000022 */
[----:B0-----:R-:W0:Y:S03]  /*b550*/  @!P6 LDC.64 R34, c[0x0][0x5c0] ;  /* 0x00017000ff22eb82 */ /* 0x001e260000000a00 */
[----:B------:R-:W-:-:S05]  /*b560*/  F2FP.SATFINITE.E4M3.F32.PACK_AB_MERGE_C R219, RZ, R219, RZ ;  /* 0x000000dbffdb723e */ /* 0x000fca00048070ff */
[----:B------:R-:W-:Y:S01]  /*b570*/  @!P2 STG.E.U8 desc[UR46][R62.64], R219 ;  /* 0x000000db3e00a986 */ /* 0x000fe2000c10112e */
[--C-:B0-----:R-:W-:Y:S02]  /*b580*/  @!P6 IADD3 R68, P1, P5, R26, UR8, R34.reuse ;  /* 0x000000081a44ec10 */ /* 0x101fe4000fd3e022 */
[----:B------:R-:W-:-:S06]  /*b590*/  PRMT R34, RZ, 0x7610, R34 ;  /* 0x00007610ff227816 */ /* 0x000fcc0000000022 */
[----:B------:R-:W4:Y:S01]  /*b5a0*/  @!P3 LDG.E.U8 R34, desc[UR46][R32.64+0x1] ;  /* 0x0000012e2022b981 */ /* 0x000f22000c1e1100 */
[----:B------:R-:W-:Y:S02]  /*b5b0*/  ISETP.GE.AND P2, PT, R46, 0x89, PT ;  /* 0x000000892e00780c */ /* 0x000fe40003f46270 */
[----:B------:R-:W-:Y:S02]  /*b5c0*/  @!P6 IADD3.X R69, R44, UR7, R35, P1, P5 ;  /* 0x000000072c45ec10 */ /* 0x000fe40008fea423 */
[----:B------:R-:W-:Y:S01]  /*b5d0*/  ISETP.LT.OR P5, PT, R45, 0x1, !P2 ;  /* 0x000000012d00780c */ /* 0x000fe200057a1670 */
[----:B------:R-:W-:Y:S02]  /*b5e0*/  IMAD.U32 R39, RZ, RZ, UR8 ;  /* 0x00000008ff277e24 */ /* 0x000fe4000f8e00ff */
[----:B------:R-:W-:-:S10]  /*b5f0*/  IMAD.U32 R35, RZ, RZ, UR7 ;  /* 0x00000007ff237e24 */ /* 0x000fd4000f8e00ff */
[----:B------:R-:W-:-:S04]  /*b600*/  @!P5 IADD3 R39, P1, P6, R39, UR6, R26 ;  /* 0x000000062727dc10 */ /* 0x000fc8000fe3e01a */
[----:B------:R-:W-:Y:S02]  /*b610*/  @!P5 IADD3.X R38, R35, UR5, R44, P1, P6 ;  /* 0x000000052326dc10 */ /* 0x000fe40008fec42c */
[----:B------:R-:W-:Y:S02]  /*b620*/  IADD3 R35, P1, R52, 0x88, RZ ;  /* 0x0000008834237810 */ /* 0x000fe40007f3e0ff */
[----:B----4-:R-:W-:-:S04]  /*b630*/  LOP3.LUT R34, R34, 0xff, RZ, 0xc0, !PT ;  /* 0x000000ff22227812 */ /* 0x010fc800078ec0ff */
[----:B------:R-:W-:-:S05]  /*b640*/  F2FP.F16.E4M3.UNPACK_B R34, R34 ;  /* 0x00000022ff22723e */ /* 0x000fca00020006ff */
[----:B------:R-:W-:-:S05]  /*b650*/  HADD2.F32 R34, -RZ, R34.H0_H0 ;  /* 0x20000022ff227230 */ /* 0x000fca0000004100 */
[----:B------:R-:W-:-:S04]  /*b660*/  FMUL R34, R34, UR38 ;  /* 0x0000002622227c20 */ /* 0x000fc80008400000 */
[----:B------:R-:W-:-:S05]  /*b670*/  FFMA R34, R218, UR39, R34 ;  /* 0x00000027da227c23 */ /* 0x000fca0008000022 */
[----:B------:R-:W-:Y:S01]  /*b680*/  F2FP.SATFINITE.E4M3.F32.PACK_AB_MERGE_C R53, RZ, R34, RZ ;  /* 0x00000022ff35723e */ /* 0x000fe200048070ff */
[----:B------:R-:W-:-:S04]  /*b690*/  IMAD.X R34, RZ, RZ, R79, P1 ;  /* 0x000000ffff227224 */ /* 0x000fc800008e064f */
[----:B------:R-:W-:-:S04]  /*b6a0*/  IMAD R34, R34, UR12, RZ ;  /* 0x0000000c22227c24 */ /* 0x000fc8000f8e02ff */
[C---:B------:R-:W-:Y:S02]  /*b6b0*/  IMAD R36, R35.reuse, UR13, R34 ;  /* 0x0000000d23247c24 */ /* 0x040fe4000f8e0222 */
[----:B------:R-:W-:-:S03]  /*b6c0*/  IMAD.WIDE.U32 R34, R35, UR12, R42 ;  /* 0x0000000c23227c25 */ /* 0x000fc6000f8e002a */
[----:B------:R-:W-:-:S04]  /*b6d0*/  IADD3 R34, P1, R34, UR14, RZ ;  /* 0x0000000e22227c10 */ /* 0x000fc8000ff3e0ff */
[----:B------:R-:W-:Y:S02]  /*b6e0*/  IADD3.X R35, R35, UR15, R36, P1, !PT ;  /* 0x0000000f23237c10 */ /* 0x000fe40008ffe424 */
[----:B------:R-:W0:Y:S01]  /*b6f0*/  @!P5 LDC.64 R36, c[0x0][0x5c0] ;  /* 0x00017000ff24db82 */ /* 0x000e220000000a00 */
[----:B------:R1:W-:Y:S01]  /*b700*/  @!P3 STG.E.U8 desc[UR46][R56.64+0x1], R53 ;  /* 0x000001353800b986 */ /* 0x0003e2000c10112e */
[----:B0-----:R-:W-:-:S05]  /*b710*/  @!P5 IADD3 R36, P1, R39, R36, RZ ;  /* 0x000000242724d210 */ /* 0x001fca0007f3e0ff */
[----:B------:R-:W-:Y:S01]  /*b720*/  @!P5 IMAD.X R37, R38, 0x1, R37, P1 ;  /* 0x000000012625d824 */ /* 0x000fe200008e0625 */
[----:B------:R-:W-:-:S06]  /*b730*/  PRMT R38, RZ, 0x7610, R38 ;  /* 0x00007610ff267816 */ /* 0x000fcc0000000026 */
[----:B------:R-:W4:Y:S01]  /*b740*/  @!P5 LDG.E.U8 R38, desc[UR46][R34.64] ;  /* 0x0000002e2226d981 */ /* 0x000f22000c1e1100 */
[----:B------:R-:W-:Y:S01]  /*b750*/  ISETP.LT.OR P1, PT, R45, 0x2, !P2 ;  /* 0x000000022d00780c */ /* 0x000fe20005721670 */
[----:B-1----:R-:W-:Y:S02]  /*b760*/  IMAD.U32 R56, RZ, RZ, UR8 ;  /* 0x00000008ff387e24 */ /* 0x002fe4000f8e00ff */
[----:B------:R-:W-:-:S10]  /*b770*/  IMAD.U32 R53, RZ, RZ, UR7 ;  /* 0x00000007ff357e24 */ /* 0x000fd4000f8e00ff */
[----:B------:R-:W-:-:S04]  /*b780*/  @!P1 IADD3 R56, P2, P6, R56, UR6, R26 ;  /* 0x0000000638389c10 */ /* 0x000fc8000fe5e01a */
[----:B------:R-:W-:Y:S02]  /*b790*/  @!P1 IADD3.X R53, R53, UR5, R44, P2, P6 ;  /* 0x0000000535359c10 */ /* 0x000fe400097ec42c */
[----:B------:R-:W-:Y:S02]  /*b7a0*/  ISETP.LT.OR P2, PT, R45, 0x12, !P4 ;  /* 0x000000122d00780c */ /* 0x000fe40006741670 */
[----:B----4-:R-:W-:-:S04]  /*b7b0*/  LOP3.LUT R38, R38, 0xff, RZ, 0xc0, !PT ;  /* 0x000000ff26267812 */ /* 0x010fc800078ec0ff */
[----:B------:R-:W-:-:S05]  /*b7c0*/  F2FP.F16.E4M3.UNPACK_B R38, R38 ;  /* 0x00000026ff26723e */ /* 0x000fca00020006ff */
[----:B------:R-:W-:-:S05]  /*b7d0*/  HADD2.F32 R38, -RZ, R38.H0_H0 ;  /* 0x20000026ff267230 */ /* 0x000fca0000004100 */
[----:B------:R-:W-:-:S04]  /*b7e0*/  FMUL R38, R38, UR38 ;  /* 0x0000002626267c20 */ /* 0x000fc80008400000 */
[----:B------:R-:W-:Y:S02]  /*b7f0*/  FFMA R217, R217, UR39, R38 ;  /* 0x00000027d9d97c23 */ /* 0x000fe40008000026 */
[----:B------:R-:W0:Y:S03]  /*b800*/  @!P1 LDC.64 R38, c[0x0][0x5c0] ;  /* 0x00017000ff269b82 */ /* 0x000e260000000a00 */
[----:B------:R-:W-:-:S05]  /*b810*/  F2FP.SATFINITE.E4M3.F32.PACK_AB_MERGE_C R217, RZ, R217, RZ ;  /* 0x000000d9ffd9723e */ /* 0x000fca00048070ff */
[----:B------:R1:W-:Y:S02]  /*b820*/  @!P5 STG.E.U8 desc[UR46][R36.64], R217 ;  /* 0x000000d92400d986 */ /* 0x0003e4000c10112e */
[----:B-1----:R-:W1:Y:S01]  /*b830*/  @!P2 LDC.64 R36, c[0x0][0x5c0] ;  /* 0x00017000ff24ab82 */ /* 0x002e620000000a00 */
[----:B0-----:R-:W-:Y:S02]  /*b840*/  @!P1 IADD3 R38, P3, R56, R38, RZ ;  /* 0x0000002638269210 */ /* 0x001fe40007f7e0ff */
[--C-:B-1----:R-:W-:Y:S02]  /*b850*/  @!P2 IADD3 R56, P5, P6, R26, UR8, R36.reuse ;  /* 0x000000081a38ac10 */ /* 0x102fe4000febe024 */
[----:B------:R-:W-:-:S06]  /*b860*/  PRMT R36, RZ, 0x7610, R36 ;  /* 0x00007610ff247816 */ /* 0x000fcc0000000024 */
[----:B------:R-:W4:Y:S01]  /*b870*/  @!P1 LDG.E.U8 R36, desc[UR46][R34.64+0x1] ;  /* 0x0000012e22249981 */ /* 0x000f22000c1e1100 */
[----:B------:R-:W-:Y:S02]  /*b880*/  @!P2 IADD3.X R57, R44, UR7, R37, P5, P6 ;  /* 0x000000072c39ac10 */ /* 0x000fe4000afec425 */
[----:B------:R-:W-:Y:S01]  /*b890*/  ISETP.LT.OR P6, PT, R45, 0x19, !P4 ;  /* 0x000000192d00780c */ /* 0x000fe200067c1670 */
[----:B------:R-:W-:Y:S01]  /*b8a0*/  @!P1 IMAD.X R39, R53, 0x1, R39, P3 ;  /* 0x0000000135279824 */ /* 0x000fe200018e0627 */
[----:B------:R-:W-:-:S04]  /*b8b0*/  LOP3.LUT P2, RZ, R0, 0x400000, RZ, 0xc0, !PT ;  /* 0x0040000000ff7812 */ /* 0x000fc8000784c0ff */
[----:B------:R-:W-:Y:S02]  /*b8c0*/  ISETP.LT.OR P3, PT, R45, 0x9, !P2 ;  /* 0x000000092d00780c */ /* 0x000fe40005761670 */
[----:B----4-:R-:W-:-:S04]  /*b8d0*/  LOP3.LUT R36, R36, 0xff, RZ, 0xc0, !PT ;  /* 0x000000ff24247812 */ /* 0x010fc800078ec0ff */
[----:B------:R-:W-:-:S05]  /*b8e0*/  F2FP.F16.E4M3.UNPACK_B R36, R36 ;  /* 0x00000024ff24723e */ /* 0x000fca00020006ff */
[----:B------:R-:W-:-:S05]  /*b8f0*/  HADD2.F32 R36, -RZ, R36.H0_H0 ;  /* 0x20000024ff247230 */ /* 0x000fca0000004100 */
[----:B------:R-:W-:-:S04]  /*b900*/  FMUL R36, R36, UR38 ;  /* 0x0000002624247c20 */ /* 0x000fc80008400000 */
[----:B------:R-:W-:-:S05]  /*b910*/  FFMA R36, R216, UR39, R36 ;  /* 0x00000027d8247c23 */ /* 0x000fca0008000024 */
[----:B------:R-:W-:Y:S02]  /*b920*/  F2FP.SATFINITE.E4M3.F32.PACK_AB_MERGE_C R53, RZ, R36, RZ ;  /* 0x00000024ff35723e */ /* 0x000fe400048070ff */
[----:B------:R-:W0:Y:S03]  /*b930*/  @!P6 LDC.64 R36, c[0x0][0x5c0] ;  /* 0x00017000ff24eb82 */ /* 0x000e260000000a00 */
[----:B------:R1:W-:Y:S01]  /*b940*/  @!P1 STG.E.U8 desc[UR46][R38.64+0x1], R53 ;  /* 0x0000013526009986 */ /* 0x0003e2000c10112e */
[--C-:B0-----:R-:W-:Y:S02]  /*b950*/  @!P6 IADD3 R66, P1, P5, R26, UR8, R36.reuse ;  /* 0x000000081a42ec10 */ /* 0x101fe4000fd3e024 */
[----:B------:R-:W-:-:S06]  /*b960*/  PRMT R36, RZ, 0x7610, R36 ;  /* 0x00007610ff247816 */ /* 0x000fcc0000000024 */
[----:B------:R-:W4:Y:S01]  /*b970*/  @!P3 LDG.E.U8 R36, desc[UR46][R32.64+0x8] ;  /* 0x0000082e2024b981 */ /* 0x000f22000c1e1100 */
        /* <DEDUP_REMOVED lines=16> */
[----:B------:R-:W2:Y:S01]  /*ba80*/  @!P0 LDG.E.U8 R36, desc[UR46][R32.64+0x9] ;  /* 0x0000092e20248981 */ /* 0x000ea2000c1e1100 */
[----:B------:R-:W-:-:S04]  /*ba90*/  LOP3.LUT R229, R229, 0xffffefff, RZ, 0xc0, !PT ;  /* 0xffffefffe5e57812 */ /* 0x000fc800078ec0ff */
[----:B------:R-:W-:Y:S02]  /*baa0*/  @P6 LOP3.LUT R229, R229, 0x1000, RZ, 0xfc, !PT ;  /* 0x00001000e5e56812 */ /* 0x000fe400078efcff */
[----:B------:R-:W-:Y:S02]  /*bab0*/  ISETP.GE.AND P6, PT, R46, 0x89, PT ;  /* 0x000000892e00780c */ /* 0x000fe40003fc6270 */
[----:B------:R-:W-:Y:S02]  /*bac0*/  @!P3 IADD3.X R95, R44, UR5, R37, P1, P5 ;  /* 0x000000052c5fbc10 */ /* 0x000fe40008fea425 */
[----:B------:R-:W-:Y:S01]  /*bad0*/  ISETP.LT.OR P1, PT, R45, 0x9, !P6 ;  /* 0x000000092d00780c */ /* 0x000fe20007721670 */
[----:B-1----:R-:W-:Y:S02]  /*bae0*/  IMAD.U32 R39, RZ, RZ, UR8 ;  /* 0x00000008ff277e24 */ /* 0x002fe4000f8e00ff */
[----:B------:R-:W-:Y:S01]  /*baf0*/  IMAD.U32 R37, RZ, RZ, UR7 ;  /* 0x00000007ff257e24 */ /* 0x000fe2000f8e00ff */
[----:B--2---:R-:W-:-:S04]  /*bb00*/  LOP3.LUT R36, R36, 0xff, RZ, 0xc0, !PT ;  /* 0x000000ff24247812 */ /* 0x004fc800078ec0ff */
[----:B------:R-:W-:-:S05]  /*bb10*/  F2FP.F16.E4M3.UNPACK_B R36, R36 ;  /* 0x00000024ff24723e */ /* 0x000fca00020006ff */
[----:B------:R-:W-:-:S05]  /*bb20*/  HADD2.F32 R36, -RZ, R36.H0_H0 ;  /* 0x20000024ff247230 */ /* 0x000fca0000004100 */
[----:B------:R-:W-:-:S04]  /*bb30*/  FMUL R36, R36, UR38 ;  /* 0x0000002624247c20 */ /* 0x000fc80008400000 */
[----:B------:R-:W-:-:S05]  /*bb40*/  FFMA R36, R214, UR39, R36 ;  /* 0x00000027d6247c23 */ /* 0x000fca0008000024 */
[----:B----4-:R-:W-:-:S05]  /*bb50*/  F2FP.SATFINITE.E4M3.F32.PACK_AB_MERGE_C R51, RZ, R36, RZ ;  /* 0x00000024ff33723e */ /* 0x010fca00048070ff */
[----:B------:R0:W-:Y:S01]  /*bb60*/  @!P0 STG.E.U8 desc[UR46][R48.64+0x9], R51 ;  /* 0x0000093330008986 */ /* 0x0001e2000c10112e */
[----:B------:R-:W-:-:S04]  /*bb70*/  @!P1 IADD3 R39, P0, P5, R39, UR6, R26 ;  /* 0x0000000627279c10 */ /* 0x000fc8000fd1e01a */
[----:B------:R-:W-:Y:S02]  /*bb80*/  @!P1 IADD3.X R38, R37, UR5, R44, P0, P5 ;  /* 0x0000000525269c10 */ /* 0x000fe400087ea42c */
[----:B------:R-:W1:Y:S02]  /*bb90*/  @!P1 LDC.64 R36, c[0x0][0x5c0] ;  /* 0x00017000ff249b82 */ /* 0x000e640000000a00 */
[----:B-1----:R-:W-:-:S05]  /*bba0*/  @!P1 IADD3 R36, P0, R39, R36, RZ ;  /* 0x0000002427249210 */ /* 0x002fca0007f1e0ff */
[----:B------:R-:W-:Y:S01]  /*bbb0*/  @!P1 IMAD.X R37, R38, 0x1, R37, P0 ;  /* 0x0000000126259824 */ /* 0x000fe200000e0625 */
[----:B------:R-:W-:-:S06]  /*bbc0*/  PRMT R38, RZ, 0x7610, R38 ;  /* 0x00007610ff267816 */ /* 0x000fcc0000000026 */
[----:B------:R-:W2:Y:S01]  /*bbd0*/  @!P1 LDG.E.U8 R38, desc[UR46][R34.64+0x8] ;  /* 0x0000082e22269981 */ /* 0x000ea2000c1e1100 */
[----:B------:R-:W-:-:S04]  /*bbe0*/  LOP3.LUT R0, R0, 0xffdfffff, RZ, 0xc0, !PT ;  /* 0xffdfffff00007812 */ /* 0x000fc800078ec0ff */
[----:B------:R-:W-:Y:S02]  /*bbf0*/  @P4 LOP3.LUT R0, R0, 0x200000, RZ, 0xfc, !PT ;  /* 0x0020000000004812 */ /* 0x000fe400078efcff */
[C---:B------:R-:W-:Y:S02]  /*bc00*/  ISETP.LT.OR P4, PT, R45.reuse, 0x12, !P2 ;  /* 0x000000122d00780c */ /* 0x040fe40005781670 */
[----:B------:R-:W-:Y:S01]  /*bc10*/  ISETP.LT.OR P0, PT, R45, 0xa, !P6 ;  /* 0x0000000a2d00780c */ /* 0x000fe20007701670 */
[----:B0-----:R-:W-:Y:S02]  /*bc20*/  IMAD.U32 R49, RZ, RZ, UR8 ;  /* 0x00000008ff317e24 */ /* 0x001fe4000f8e00ff */
[----:B------:R-:W-:-:S10]  /*bc30*/  IMAD.U32 R48, RZ, RZ, UR7 ;  /* 0x00000007ff307e24 */ /* 0x000fd4000f8e00ff */
[----:B------:R-:W-:-:S04]  /*bc40*/  @!P0 IADD3 R49, P5, P6, R49, UR6, R26 ;  /* 0x0000000631318c10 */ /* 0x000fc8000febe01a */
[----:B------:R-:W-:Y:S02]  /*bc50*/  @!P0 IADD3.X R48, R48, UR5, R44, P5, P6 ;  /* 0x0000000530308c10 */ /* 0x000fe4000afec42c */
[----:B--2---:R-:W-:-:S04]  /*bc60*/  LOP3.LUT R38, R38, 0xff, RZ, 0xc0, !PT ;  /* 0x000000ff26267812 */ /* 0x004fc800078ec0ff */
[----:B------:R-:W-:-:S05]  /*bc70*/  F2FP.F16.E4M3.UNPACK_B R38, R38 ;  /* 0x00000026ff26723e */ /* 0x000fca00020006ff */
[----:B------:R-:W-:-:S05]  /*bc80*/  HADD2.F32 R38, -RZ, R38.H0_H0 ;  /* 0x20000026ff267230 */ /* 0x000fca0000004100 */
[----:B------:R-:W-:-:S04]  /*bc90*/  FMUL R38, R38, UR38 ;  /* 0x0000002626267c20 */ /* 0x000fc80008400000 */
[----:B------:R-:W-:Y:S02]  /*bca0*/  FFMA R213, R213, UR39, R38 ;  /* 0x00000027d5d57c23 */ /* 0x000fe40008000026 */
[----:B------:R-:W0:Y:S03]  /*bcb0*/  @!P0 LDC.64 R38, c[0x0][0x5c0] ;  /* 0x00017000ff268b82 */ /* 0x000e260000000a00 */
[----:B------:R-:W-:-:S05]  /*bcc0*/  F2FP.SATFINITE.E4M3.F32.PACK_AB_MERGE_C R213, RZ, R213, RZ ;  /* 0x000000d5ffd5723e */ /* 0x000fca00048070ff */
[----:B------:R1:W-:Y:S02]  /*bcd0*/  @!P1 STG.E.U8 desc[UR46][R36.64+0x8], R213 ;  /* 0x000008d524009986 */ /* 0x0003e4000c10112e */
[----:B-1----:R-:W1:Y:S02]  /*bce0*/  @!P4 LDC.64 R36, c[0x0][0x5c0] ;  /* 0x00017000ff24cb82 */ /* 0x002e640000000a00 */
[--C-:B-1----:R-:W-:Y:S02]  /*bcf0*/  @!P4 IADD3 R62, P5, P6, R26, UR6, R36.reuse ;  /* 0x000000061a3ecc10 */ /* 0x102fe4000febe024 */
[----:B------:R-:W-:-:S06]  /*bd00*/  PRMT R36, RZ, 0x7610, R36 ;  /* 0x00007610ff247816 */ /* 0x000fcc0000000024 */
[----:B------:R-:W2:Y:S01]  /*bd10*/  @!P0 LDG.E.U8 R36, desc[UR46][R34.64+0x9] ;  /* 0x0000092e22248981 */ /* 0x000ea2000c1e1100 */
[----:B0-----:R-:W-:-:S05]  /*bd20*/  @!P0 IADD3 R38, P1, R49, R38, RZ ;  /* 0x0000002631268210 */ /* 0x001fca0007f3e0ff */
[----:B------:R-:W-:Y:S01]  /*bd30*/  @!P0 IMAD.X R39, R48, 0x1, R39, P1 ;  /* 0x0000000130278824 */ /* 0x000fe200008e0627 */
[----:B------:R-:W-:Y:S02]  /*bd40*/  @!P4 IADD3.X R63, R44, UR5, R37, P5, P6 ;  /* 0x000000052c3fcc10 */ /* 0x000fe4000afec425 */
[----:B------:R-:W-:Y:S02]  /*bd50*/  LOP3.LUT P3, RZ, R229, 0x40, RZ, 0xc0, !PT ;  /* 0x00000040e5ff7812 */ /* 0x000fe4000786c0ff */
[----:B------:R-:W-:Y:S02]  /*bd60*/  PRMT R48, RZ, 0x7610, R48 ;  /* 0x00007610ff307816 */ /* 0x000fe40000000030 */
[----:B--2---:R-:W-:-:S04]  /*bd70*/  LOP3.LUT R36, R36, 0xff, RZ, 0xc0, !PT ;  /* 0x000000ff24247812 */ /* 0x004fc800078ec0ff */
        /* <DEDUP_REMOVED lines=9> */
[C---:B0-----:R-:W-:Y:S02]  /*be10*/  IMAD R38, R37.reuse, UR13, R36 ;  /* 0x0000000d25267c24 */ /* 0x041fe4000f8e0224 */
[----:B------:R-:W-:-:S03]  /*be20*/  IMAD.WIDE.U32 R36, R37, UR12, R42 ;  /* 0x0000000c25247c25 */ /* 0x000fc6000f8e002a */
[----:B------:R-:W-:-:S04]  /*be30*/  IADD3 R36, P0, R36, UR14, RZ ;  /* 0x0000000e24247c10 */ /* 0x000fc8000ff1e0ff */
[----:B------:R-:W-:-:S05]  /*be40*/  IADD3.X R37, R37, UR15, R38, P0, !PT ;  /* 0x0000000f25257c10 */ /* 0x000fca00087fe426 */
[----:B------:R-:W2:Y:S01]  /*be50*/  @!P3 LDG.E.U8 R48, desc[UR46][R36.64] ;  /* 0x0000002e2430b981 */ /* 0x000ea2000c1e1100 */
[----:B------:R-:W-:-:S13]  /*be60*/  ISETP.LT.OR P5, PT, R45, 0x19, !P2 ;  /* 0x000000192d00780c */ /* 0x000fda00057a1670 */
[----:B------:R-:W0:Y:S01]  /*be70*/  @!P5 LDC.64 R38, c[0x0][0x5c0] ;  /* 0x00017000ff26db82 */ /* 0x000e220000000a00 */
[----:B------:R-:W-:Y:S02]  /*be80*/  LOP3.LUT P6, RZ, R229, 0x2, RZ, 0xc0, !PT ;  /* 0x00000002e5ff7812 */ /* 0x000fe400078cc0ff */
[--C-:B0-----:R-:W-:Y:S02]  /*be90*/  @!P5 IADD3 R92, P0, P1, R26, UR6, R38.reuse ;  /* 0x000000061a5cdc10 */ /* 0x101fe4000f91e026 */
[----:B------:R-:W-:Y:S02]  /*bea0*/  PRMT R38, RZ, 0x7610, R38 ;  /* 0x00007610ff267816 */ /* 0x000fe40000000026 */
[----:B--2---:R-:W-:-:S04]  /*beb0*/  LOP3.LUT R48, R48, 0xff, RZ, 0xc0, !PT ;  /* 0x000000ff30307812 */ /* 0x004fc800078ec0ff */
[----:B------:R-:W-:-:S05]  /*bec0*/  F2FP.F16.E4M3.UNPACK_B R48, R48 ;  /* 0x00000030ff30723e */ /* 0x000fca00020006ff */
[----:B------:R-:W-:-:S05]  /*bed0*/  HADD2.F32 R48, -RZ, R48.H0_H0 ;  /* 0x20000030ff307230 */ /* 0x000fca0000004100 */
[----:B------:R-:W-:-:S04]  /*bee0*/  FMUL R48, R48, UR38 ;  /* 0x0000002630307c20 */ /* 0x000fc80008400000 */
[----:B------:R-:W-:-:S05]  /*bef0*/  FFMA R211, R211, UR39, R48 ;  /* 0x00000027d3d37c23 */ /* 0x000fca0008000030 */
[----:B------:R-:W-:-:S05]  /*bf00*/  F2FP.SATFINITE.E4M3.F32.PACK_AB_MERGE_C R211, RZ, R211, RZ ;  /* 0x000000d3ffd3723e */ /* 0x000fca00048070ff */
[----:B------:R-:W-:Y:S04]  /*bf10*/  @!P3 STG.E.U8 desc[UR46][R60.64], R211 ;  /* 0x000000d33c00b986 */ /* 0x000fe8000c10112e */
[----:B------:R-:W2:Y:S01]  /*bf20*/  @!P6 LDG.E.U8 R38, desc[UR46][R36.64+0x1] ;  /* 0x0000012e2426e981 */ /* 0x000ea2000c1e1100 */
[----:B------:R-:W-:Y:S02]  /*bf30*/  ISETP.GE.AND P3, PT, R46, 0x109, PT ;  /* 0x000001092e00780c */ /* 0x000fe40003f66270 */
[----:B------:R-:W-:Y:S02]  /*bf40*/  @!P5 IADD3.X R93, R44, UR5, R39, P0, P1 ;  /* 0x000000052c5ddc10 */ /* 0x000fe400087e2427 */
[----:B------:R-:W-:Y:S01]  /*bf50*/  ISETP.LT.OR P0, PT, R45, 0x1, !P3 ;  /* 0x000000012d00780c */ /* 0x000fe20005f01670 */
[----:B------:R-:W-:-:S02]  /*bf60*/  IMAD.U32 R49, RZ, RZ, UR8 ;  /* 0x00000008ff317e24 */ /* 0x000fc4000f8e00ff */
[----:B------:R-:W-:-:S10]  /*bf70*/  IMAD.U32 R39, RZ, RZ, UR7 ;  /* 0x00000007ff277e24 */ /* 0x000fd4000f8e00ff */
[----:B------:R-:W-:-:S04]  /*bf80*/  @!P0 IADD3 R49, P1, P5, R49, UR10, R26 ;  /* 0x0000000a31318c10 */ /* 0x000fc8000fd3e01a */
[----:B------:R-:W-:Y:S02]  /*bf90*/  @!P0 IADD3.X R48, R39, UR9, R44, P1, P5 ;  /* 0x0000000927308c10 */ /* 0x000fe40008fea42c */
[----:B------:R-:W-:Y:S02]  /*bfa0*/  IADD3 R39, P1, R52, 0x108, RZ ;  /* 0x0000010834277810 */ /* 0x000fe40007f3e0ff */
[----:B--2---:R-:W-:-:S04]  /*bfb0*/  LOP3.LUT R38, R38, 0xff, RZ, 0xc0, !PT ;  /* 0x000000ff26267812 */ /* 0x004fc800078ec0ff */
[----:B------:R-:W-:-:S05]  /*bfc0*/  F2FP.F16.E4M3.UNPACK_B R38, R38 ;  /* 0x00000026ff26723e */ /* 0x000fca00020006ff */
[----:B------:R-:W-:-:S05]  /*bfd0*/  HADD2.F32 R38, -RZ, R38.H0_H0 ;  /* 0x20000026ff267230 */ /* 0x000fca0000004100 */
[----:B------:R-:W-:-:S04]  /*bfe0*/  FMUL R38, R38, UR38 ;  /* 0x0000002626267c20 */ /* 0x000fc80008400000 */
[----:B------:R-:W-:-:S05]  /*bff0*/  FFMA R38, R210, UR39, R38 ;  /* 0x00000027d2267c23 */ /* 0x000fca0008000026 */
[----:B------:R-:W-:Y:S01]  /*c000*/  F2FP.SATFINITE.E4M3.F32.PACK_AB_MERGE_C R51, RZ, R38, RZ ;  /* 0x00000026ff33723e */ /* 0x000fe200048070ff */
[----:B------:R-:W-:-:S04]  /*c010*/  IMAD.X R38, RZ, RZ, R79, P1 ;  /* 0x000000ffff267224 */ /* 0x000fc800008e064f */
[----:B------:R-:W-:Y:S01]  /*c020*/  IMAD R38, R38, UR12, RZ ;  /* 0x0000000c26267c24 */ /* 0x000fe2000f8e02ff */
[----:B------:R0:W-:Y:S03]  /*c030*/  @!P6 STG.E.U8 desc[UR46][R40.64+0x1], R51 ;  /* 0x000001332800e986 */ /* 0x0001e6000c10112e */
[C---:B0-----:R-:W-:Y:S02]  /*c040*/  IMAD R40, R39.reuse, UR13, R38 ;  /* 0x0000000d27287c24 */ /* 0x041fe4000f8e0226 */
[----:B------:R-:W-:-:S03]  /*c050*/  IMAD.WIDE.U32 R38, R39, UR12, R42 ;  /* 0x0000000c27267c25 */ /* 0x000fc6000f8e002a */
[----:B------:R-:W-:-:S04]  /*c060*/  IADD3 R38, P1, R38, UR14, RZ ;  /* 0x0000000e26267c10 */ /* 0x000fc8000ff3e0ff */
[----:B------:R-:W-:Y:S02]  /*c070*/  IADD3.X R39, R39, UR15, R40, P1, !PT ;  /* 0x0000000f27277c10 */ /* 0x000fe40008ffe428 */
[----:B------:R-:W0:Y:S02]  /*c080*/  @!P0 LDC.64 R40, c[0x0][0x5c0] ;  /* 0x00017000ff288b82 */ /* 0x000e240000000a00 */
[----:B0-----:R-:W-:-:S05]  /*c090*/  @!P0 IADD3 R40, P1, R49, R40, RZ ;  /* 0x0000002831288210 */ /* 0x001fca0007f3e0ff */
[----:B------:R-:W-:Y:S01]  /*c0a0*/  @!P0 IMAD.X R41, R48, 0x1, R41, P1 ;  /* 0x0000000130298824 */ /* 0x000fe200008e0629 */
[----:B------:R-:W-:-:S06]  /*c0b0*/  PRMT R48, RZ, 0x7610, R48 ;  /* 0x00007610ff307816 */ /* 0x000fcc0000000030 */
[----:B------:R-:W2:Y:S01]  /*c0c0*/  @!P0 LDG.E.U8 R48, desc[UR46][R38.64] ;  /* 0x0000002e26308981 */ /* 0x000ea2000c1e1100 */
[C---:B------:R-:W-:Y:S02]  /*c0d0*/  ISETP.LT.OR P1, PT, R45.reuse, 0x2, !P3 ;  /* 0x000000022d00780c */ /* 0x040fe40005f21670 */
[----:B------:R-:W-:Y:S01]  /*c0e0*/  ISETP.LT.OR P3, PT, R45, 0x1a, !P2 ;  /* 0x0000001a2d00780c */ /* 0x000fe20005761670 */
[----:B------:R-:W-:Y:S02]  /*c0f0*/  IMAD.U32 R51, RZ, RZ, UR8 ;  /* 0x00000008ff337e24 */ /* 0x000fe4000f8e00ff */
[----:B------:R-:W-:-:S08]  /*c100*/  IMAD.U32 R50, RZ, RZ, UR7 ;  /* 0x00000007ff327e24 */ /* 0x000fd0000f8e00ff */
        /* <DEDUP_REMOVED lines=14> */
[C---:B------:R-:W-:Y:S02]  /*c1f0*/  LOP3.LUT P4, RZ, R0.reuse, 0x200000, RZ, 0xc0, !PT ;  /* 0x0020000000ff7812 */ /* 0x040fe4000788c0ff */
[----:B------:R-:W-:-:S04]  /*c200*/  LOP3.LUT R0, R0, 0xfff7ffff, RZ, 0xc0, !PT ;  /* 0xfff7ffff00007812 */ /* 0x000fc800078ec0ff */
[----:B------:R-:W-:Y:S02]  /*c210*/  @P2 LOP3.LUT R0, R0, 0x80000, RZ, 0xfc, !PT ;  /* 0x0008000000002812 */ /* 0x000fe400078efcff */
[----:B------:R-:W-:Y:S02]  /*c220*/  ISETP.GE.AND P2, PT, R46, 0x101, PT ;  /* 0x000001012e00780c */ /* 0x000fe40003f46270 */
[----:B------:R-:W-:Y:S02]  /*c230*/  @!P3 IADD3.X R83, R44, UR5, R41, P5, P6 ;  /* 0x000000052c53bc10 */ /* 0x000fe4000afec429 */
[----:B------:R-:W-:Y:S02]  /*c240*/  ISETP.LT.OR P5, PT, R45, 0x11, !P2 ;  /* 0x000000112d00780c */ /* 0x000fe400057a1670 */
[----:B0-----:R-:W-:Y:S02]  /*c250*/  @!P1 IADD3 R48, P0, R51, R48, RZ ;  /* 0x0000003033309210 */ /* 0x001fe40007f1e0ff */
[----:B------:R-:W-:-:S03]  /*c260*/  LOP3.LUT P6, RZ, R229, 0x80, RZ, 0xc0, !PT ;  /* 0x00000080e5ff7812 */ /* 0x000fc600078cc0ff */
[----:B------:R-:W-:Y:S01]  /*c270*/  @!P1 IMAD.X R49, R50, 0x1, R49, P0 ;  /* 0x0000000132319824 */ /* 0x000fe200000e0631 */
[----:B--2---:R-:W-:-:S04]  /*c280*/  LOP3.LUT R40, R40, 0xff, RZ, 0xc0, !PT ;  /* 0x000000ff28287812 */ /* 0x004fc800078ec0ff */
        /* <DEDUP_REMOVED lines=9> */
[----:B------:R-:W2:Y:S01]  /*c320*/  @!P6 LDG.E.U8 R40, desc[UR46][R36.64+0x8] ;  /* 0x0000082e2428e981 */ /* 0x000ea2000c1e1100 */
[----:B------:R-:W-:Y:S02]  /*c330*/  LOP3.LUT R229, R229, 0xffffffbf, RZ, 0xc0, !PT ;  /* 0xffffffbfe5e57812 */ /* 0x000fe400078ec0ff */
[----:B------:R-:W-:Y:S02]  /*c340*/  @!P5 IADD3.X R91, R44, UR9, R41, P0, P1 ;  /* 0x000000092c5bdc10 */ /* 0x000fe400087e2429 */
[----:B------:R-:W-:Y:S02]  /*c350*/  @P5 LOP3.LUT R229, R229, 0x40, RZ, 0xfc, !PT ;  /* 0x00000040e5e55812 */ /* 0x000fe400078efcff */
[----:B------:R-:W-:Y:S02]  /*c360*/  ISETP.LT.OR P5, PT, R45, 0x12, !P2 ;  /* 0x000000122d00780c */ /* 0x000fe400057a1670 */
[----:B------:R-:W-:-:S11]  /*c370*/  LOP3.LUT R229, R229, 0xfffffffd, RZ, 0xc0, !PT ;  /* 0xfffffffde5e57812 */ /* 0x000fd600078ec0ff */
[----:B------:R-:W-:Y:S02]  /*c380*/  @P5 LOP3.LUT R229, R229, 0x2, RZ, 0xfc, !PT ;  /* 0x00000002e5e55812 */ /* 0x000fe400078efcff */
[----:B------:R-:W-:Y:S02]  /*c390*/  LOP3.LUT P3, RZ, R0, 0x100000, RZ, 0xc0, !PT ;  /* 0x0010000000ff7812 */ /* 0x000fe4000786c0ff */
[----:B--2---:R-:W-:-:S04]  /*c3a0*/  LOP3.LUT R40, R40, 0xff, RZ, 0xc0, !PT ;  /* 0x000000ff28287812 */ /* 0x004fc800078ec0ff */
[----:B------:R-:W-:-:S05]  /*c3b0*/  F2FP.F16.E4M3.UNPACK_B R40, R40 ;  /* 0x00000028ff28723e */ /* 0x000fca00020006ff */
[----:B------:R-:W-:-:S05]  /*c3c0*/  HADD2.F32 R40, -RZ, R40.H0_H0 ;  /* 0x20000028ff287230 */ /* 0x000fca0000004100 */
[----:B------:R-:W-:-:S04]  /*c3d0*/  FMUL R40, R40, UR38 ;  /* 0x0000002628287c20 */ /* 0x000fc80008400000 */
[----:B------:R-:W-:Y:S02]  /*c3e0*/  FFMA R207, R207, UR39, R40 ;  /* 0x00000027cfcf7c23 */ /* 0x000fe40008000028 */
[----:B------:R-:W0:Y:S02]  /*c3f0*/  @!P5 LDC.64 R40, c[0x0][0x5c0] ;  /* 0x00017000ff28db82 */ /* 0x000e240000000a00 */
[----:B0-----:R-:W-:-:S04]  /*c400*/  @!P5 IADD3 R88, P0, P1, R26, UR10, R40 ;  /* 0x0000000a1a58dc10 */ /* 0x001fc8000f91e028 */
[----:B------:R-:W-:Y:S02]  /*c410*/  @!P5 IADD3.X R89, R44, UR9, R41, P0, P1 ;  /* 0x000000092c59dc10 */ /* 0x000fe400087e2429 */
[----:B------:R-:W-:-:S13]  /*c420*/  ISETP.LT.OR P5, PT, R45, 0x19, !P2 ;  /* 0x000000192d00780c */ /* 0x000fda00057a1670 */
[----:B------:R-:W0:Y:S01]  /*c430*/  @!P5 LDC.64 R40, c[0x0][0x5c0] ;  /* 0x00017000ff28db82 */ /* 0x000e220000000a00 */
[----:B------:R-:W-:-:S05]  /*c440*/  F2FP.SATFINITE.E4M3.F32.PACK_AB_MERGE_C R207, RZ, R207, RZ ;  /* 0x000000cfffcf723e */ /* 0x000fca00048070ff */
[----:B------:R-:W-:Y:S01]  /*c450*/  @!P6 STG.E.U8 desc[UR46][R58.64+0x8], R207 ;  /* 0x000008cf3a00e986 */ /* 0x000fe2000c10112e */
[--C-:B0-----:R-:W-:Y:S02]  /*c460*/  @!P5 IADD3 R110, P0, P1, R26, UR10, R40.reuse ;  /* 0x0000000a1a6edc10 */ /* 0x101fe4000f91e028 */
[----:B------:R-:W-:-:S06]  /*c470*/  PRMT R40, RZ, 0x7610, R40 ;  /* 0x00007610ff287816 */ /* 0x000fcc0000000028 */
[----:B------:R-:W2:Y:S01]  /*c480*/  @!P3 LDG.E.U8 R40, desc[UR46][R36.64+0x9] ;  /* 0x0000092e2428b981 */ /* 0x000ea2000c1e1100 */
        /* <DEDUP_REMOVED lines=10> */
[----:B------:R-:W-:-:S05]  /*c530*/  F2FP.SATFINITE.E4M3.F32.PACK_AB_MERGE_C R51, RZ, R40, RZ ;  /* 0x00000028ff33723e */ /* 0x000fca00048070ff */
[----:B------:R-:W-:Y:S01]  /*c540*/  @!P3 STG.E.U8 desc[UR46][R54.64+0x9], R51 ;  /* 0x000009333600b986 */ /* 0x000fe2000c10112e */
[----:B------:R-:W-:-:S04]  /*c550*/  @!P0 IADD3 R49, P1, P3, R49, UR10, R26 ;  /* 0x0000000a31318c10 */ /* 0x000fc8000fb3e01a */
[----:B------:R-:W-:Y:S02]  /*c560*/  @!P0 IADD3.X R48, R41, UR9, R44, P1, P3 ;  /* 0x0000000929308c10 */ /* 0x000fe40008fe642c */
[----:B------:R-:W0:Y:S02]  /*c570*/  @!P0 LDC.64 R40, c[0x0][0x5c0] ;  /* 0x00017000ff288b82 */ /* 0x000e240000000a00 */
[----:B0-----:R-:W-:-:S05]  /*c580*/  @!P0 IADD3 R40, P1, R49, R40, RZ ;  /* 0x0000002831288210 */ /* 0x001fca0007f3e0ff */
[----:B------:R-:W-:Y:S01]  /*c590*/  @!P0 IMAD.X R41, R48, 0x1, R41, P1 ;  /* 0x0000000130298824 */ /* 0x000fe200008e0629 */
[----:B------:R-:W-:-:S06]  /*c5a0*/  PRMT R48, RZ, 0x7610, R48 ;  /* 0x00007610ff307816 */ /* 0x000fcc0000000030 */
[----:B------:R-:W2:Y:S01]  /*c5b0*/  @!P0 LDG.E.U8 R48, desc[UR46][R38.64+0x8] ;  /* 0x0000082e26308981 */ /* 0x000ea2000c1e1100 */
[----:B------:R-:W-:Y:S01]  /*c5c0*/  ISETP.LT.OR P1, PT, R45, 0xa, !P6 ;  /* 0x0000000a2d00780c */ /* 0x000fe20007721670 */
[----:B------:R-:W-:Y:S01]  /*c5d0*/  IMAD.U32 R49, RZ, RZ, UR8 ;  /* 0x00000008ff317e24 */ /* 0x000fe2000f8e00ff */
[----:B------:R-:W-:-:S04]  /*c5e0*/  LOP3.LUT R229, R229, 0xffffff7f, RZ, 0xc0, !PT ;  /* 0xffffff7fe5e57812 */ /* 0x000fc800078ec0ff */
[----:B------:R-:W-:-:S07]  /*c5f0*/  @P5 LOP3.LUT R229, R229, 0x80, RZ, 0xfc, !PT ;  /* 0x00000080e5e55812 */ /* 0x000fce00078efcff */
[----:B------:R-:W-:Y:S02]  /*c600*/  @!P1 IADD3 R49, P3, P5, R49, UR10, R26 ;  /* 0x0000000a31319c10 */ /* 0x000fe4000fd7e01a */
[----:B--2---:R-:W-:-:S04]  /*c610*/  LOP3.LUT R48, R48, 0xff, RZ, 0xc0, !PT ;  /* 0x000000ff30307812 */ /* 0x004fc800078ec0ff */
[----:B------:R-:W-:-:S05]  /*c620*/  F2FP.F16.E4M3.UNPACK_B R48, R48 ;  /* 0x00000030ff30723e */ /* 0x000fca00020006ff */
[----:B------:R-:W-:-:S05]  /*c630*/  HADD2.F32 R48, -RZ, R48.H0_H0 ;  /* 0x20000030ff307230 */ /* 0x000fca0000004100 */
[----:B------:R-:W-:-:S04]  /*c640*/  FMUL R48, R48, UR38 ;  /* 0x0000002630307c20 */ /* 0x000fc80008400000 */
[----:B------:R-:W-:-:S05]  /*c650*/  FFMA R205, R205, UR39, R48 ;  /* 0x00000027cdcd7c23 */ /* 0x000fca0008000030 */
[----:B------:R-:W-:-:S05]  /*c660*/  F2FP.SATFINITE.E4M3.F32.PACK_AB_MERGE_C R205, RZ, R205, RZ ;  /* 0x000000cdffcd723e */ /* 0x000fca00048070ff */
[----:B------:R0:W-:Y:S02]  /*c670*/  @!P0 STG.E.U8 desc[UR46][R40.64+0x8], R205 ;  /* 0x000008cd28008986 */ /* 0x0001e4000c10112e */
[----:B0-----:R-:W0:Y:S01]  /*c680*/  @!P1 LDC.64 R40, c[0x0][0x5c0] ;  /* 0x00017000ff289b82 */ /* 0x001e220000000a00 */
[----:B------:R-:W-:-:S05]  /*c690*/  IMAD.U32 R48, RZ, RZ, UR7 ;  /* 0x00000007ff307e24 */ /* 0x000fca000f8e00ff */
[----:B------:R-:W-:Y:S02]  /*c6a0*/  @!P1 IADD3.X R48, R48, UR9, R44, P3, P5 ;  /* 0x0000000930309c10 */ /* 0x000fe40009fea42c */
[----:B0-----:R-:W-:-:S05]  /*c6b0*/  @!P1 IADD3 R40, P0, R49, R40, RZ ;  /* 0x0000002831289210 */ /* 0x001fca0007f1e0ff */
[----:B------:R-:W-:Y:S01]  /*c6c0*/  @!P1 IMAD.X R41, R48, 0x1, R41, P0 ;  /* 0x0000000130299824 */ /* 0x000fe200000e0629 */
[----:B------:R-:W-:-:S06]  /*c6d0*/  PRMT R48, RZ, 0x7610, R48 ;  /* 0x00007610ff307816 */ /* 0x000fcc0000000030 */
[----:B------:R-:W2:Y:S01]  /*c6e0*/  @!P1 LDG.E.U8 R48, desc[UR46][R38.64+0x9] ;  /* 0x0000092e26309981 */ /* 0x000ea2000c1e1100 */
[----:B------:R-:W-:-:S04]  /*c6f0*/  ISETP.GE.AND P6, PT, R46, 0x181, PT ;  /* 0x000001812e00780c */ /* 0x000fc80003fc6270 */
[----:B------:R-:W-:-:S13]  /*c700*/  ISETP.LT.OR P0, PT, R45, 0x1, !P6 ;  /* 0x000000012d00780c */ /* 0x000fda0007701670 */
[----:B------:R-:W-:Y:S01]  /*c710*/  @!P0 IMAD R50, R25, 0x180, RZ ;  /* 0x0000018019328824 */ /* 0x000fe200078e02ff */
        /* <DEDUP_REMOVED lines=8> */
[----:B------:R-:W-:Y:S02]  /*c7a0*/  @!P0 IMAD.MOV.U32 R48, RZ, RZ, R26 ;  /* 0x000000ffff308224 */ /* 0x000fe400078e001a */
[----:B------:R-:W-:Y:S02]  /*c7b0*/  @!P0 IMAD.MOV.U32 R49, RZ, RZ, R44 ;  /* 0x000000ffff318224 */ /* 0x000fe400078e002c */
[----:B------:R-:W-:-:S03]  /*c7c0*/  @!P0 IMAD.WIDE.U32 R48, R24, 0x180, R48 ;  /* 0x0000018018308825 */ /* 0x000fc600078e0030 */
[----:B0-----:R-:W-:-:S04]  /*c7d0*/  @!P0 IADD3 R48, P1, R48, R40, RZ ;  /* 0x0000002830308210 */ /* 0x001fc80007f3e0ff */
[----:B------:R-:W-:Y:S02]  /*c7e0*/  @!P0 IADD3.X R49, R41, R49, R50, P1, !PT ;  /* 0x0000003129318210 */ /* 0x000fe40000ffe432 */
[----:B------:R-:W-:-:S05]  /*c7f0*/  IADD3 R51, P1, R52, 0x180, RZ ;  /* 0x0000018034337810 */ /* 0x000fca0007f3e0ff */
[----:B------:R-:W-:Y:S02]  /*c800*/  IMAD.X R50, RZ, RZ, R79, P1 ;  /* 0x000000ffff327224 */ /* 0x000fe400008e064f */
[----:B------:R-:W-:-:S04]  /*c810*/  IMAD.WIDE.U32 R40, R51, UR12, R42 ;  /* 0x0000000c33287c25 */ /* 0x000fc8000f8e002a */
[----:B------:R-:W-:Y:S01]  /*c820*/  IMAD R50, R50, UR12, RZ ;  /* 0x0000000c32327c24 */ /* 0x000fe2000f8e02ff */
[----:B------:R-:W-:-:S03]  /*c830*/  IADD3 R40, P1, R40, UR14, RZ ;  /* 0x0000000e28287c10 */ /* 0x000fc6000ff3e0ff */
[----:B------:R-:W-:-:S05]  /*c840*/  IMAD R50, R51, UR13, R50 ;  /* 0x0000000d33327c24 */ /* 0x000fca000f8e0232 */
[--C-:B------:R-:W-:Y:S02]  /*c850*/  IADD3.X R41, R41, UR15, R50.reuse, P1, !PT ;  /* 0x0000000f29297c10 */ /* 0x100fe40008ffe432 */
[----:B------:R-:W-:-:S06]  /*c860*/  PRMT R50, RZ, 0x7610, R50 ;  /* 0x00007610ff327816 */ /* 0x000fcc0000000032 */
[----:B------:R-:W2:Y:S01]  /*c870*/  @!P0 LDG.E.U8 R50, desc[UR46][R40.64] ;  /* 0x0000002e28328981 */ /* 0x000ea2000c1e1100 */
[----:B------:R-:W-:-:S13]  /*c880*/  ISETP.LT.OR P1, PT, R45, 0x2, !P6 ;  /* 0x000000022d00780c */ /* 0x000fda0007721670 */
[----:B------:R-:W-:Y:S02]  /*c890*/  @!P1 IMAD.MOV.U32 R51, RZ, RZ, R44 ;  /* 0x000000ffff339224 */ /* 0x000fe400078e002c */
        /* <DEDUP_REMOVED lines=9> */
[----:B------:R-:W-:-:S04]  /*c930*/  @!P1 IMAD.MOV.U32 R50, RZ, RZ, R26 ;  /* 0x000000ffff329224 */ /* 0x000fc800078e001a */
[----:B------:R-:W-:-:S03]  /*c940*/  @!P1 IMAD.WIDE.U32 R50, R24, 0x180, R50 ;  /* 0x0000018018329825 */ /* 0x000fc600078e0032 */
[----:B0-----:R-:W-:-:S04]  /*c950*/  @!P1 IADD3 R50, P0, R50, R48, RZ ;  /* 0x0000003032329210 */ /* 0x001fc80007f1e0ff */
[----:B------:R-:W-:Y:S02]  /*c960*/  @!P1 IADD3.X R51, R49, R51, R53, P0, !PT ;  /* 0x0000003331339210 */ /* 0x000fe400007fe435 */
[----:B------:R-:W-:-:S13]  /*c970*/  ISETP.LT.OR P0, PT, R45, 0x1a, !P2 ;  /* 0x0000001a2d00780c */ /* 0x000fda0005701670 */
[----:B------:R-:W0:Y:S02]  /*c980*/  @!P0 LDC.64 R48, c[0x0][0x5c0] ;  /* 0x00017000ff308b82 */ /* 0x000e240000000a00 */
[--C-:B0-----:R-:W-:Y:S02]  /*c990*/  @!P0 IADD3 R80, P3, P5, R26, UR10, R48.reuse ;  /* 0x0000000a1a508c10 */ /* 0x101fe4000fd7e030 */
[----:B------:R-:W-:-:S06]  /*c9a0*/  PRMT R48, RZ, 0x7610, R48 ;  /* 0x00007610ff307816 */ /* 0x000fcc0000000030 */
[----:B------:R-:W2:Y:S01]  /*c9b0*/  @!P1 LDG.E.U8 R48, desc[UR46][R40.64+0x1] ;  /* 0x0000012e28309981 */ /* 0x000ea2000c1e1100 */
[----:B------:R-:W-:Y:S02]  /*c9c0*/  ISETP.LT.OR P2, PT, R45, 0x21, !P4 ;  /* 0x000000212d00780c */ /* 0x000fe40006741670 */
[----:B------:R-:W-:-:S11]  /*c9d0*/  @!P0 IADD3.X R81, R44, UR9, R49, P3, P5 ;  /* 0x000000092c518c10 */ /* 0x000fd60009fea431 */
[----:B------:R-:W-:-:S04]  /*c9e0*/  @P2 LOP3.LUT R47, R47, 0x100, RZ, 0xfc, !PT ;  /* 0x000001002f2f2812 */ /* 0x000fc800078efcff */
[----:B------:R-:W-:Y:S02]  /*c9f0*/  LOP3.LUT R47, R47, 0xffffff7f, RZ, 0xc0, !PT ;  /* 0xffffff7f2f2f7812 */ /* 0x000fe400078ec0ff */
        /* <DEDUP_REMOVED lines=11> */
[----:B------:R1:W-:Y:S01]  /*cab0*/  @!P1 STG.E.U8 desc[UR46][R50.64+0x1], R202 ;  /* 0x000001ca32009986 */ /* 0x0003e2000c10112e */
[----:B------:R-:W-:Y:S02]  /*cac0*/  @P2 LOP3.LUT R47, R47, 0x80, RZ, 0xfc, !PT ;  /* 0x000000802f2f2812 */ /* 0x000fe400078efcff */
[----:B0-----:R-:W-:-:S04]  /*cad0*/  @!P2 IADD3 R116, P1, P3, R26, UR8, R48 ;  /* 0x000000081a74ac10 */ /* 0x001fc8000fb3e030 */
[----:B------:R-:W-:Y:S02]  /*cae0*/  @!P2 IADD3.X R117, R44, UR7, R49, P1, P3 ;  /* 0x000000072c75ac10 */ /* 0x000fe40008fe6431 */
[----:B------:R-:W-:-:S13]  /*caf0*/  ISETP.LT.OR P2, PT, R45, 0x29, !P4 ;  /* 0x000000292d00780c */ /* 0x000fda0006741670 */
[----:B------:R-:W0:Y:S01]  /*cb00*/  @!P2 LDC.64 R48, c[0x0][0x5c0] ;  /* 0x00017000ff30ab82 */ /* 0x000e220000000a00 */
[----:B------:R-:W-:-:S05]  /*cb10*/  IADD3 R52, P1, R52, 0x188, RZ ;  /* 0x0000018834347810 */ /* 0x000fca0007f3e0ff */
[----:B------:R-:W-:Y:S02]  /*cb20*/  IMAD.X R78, RZ, RZ, R79, P1 ;  /* 0x000000ffff4e7224 */ /* 0x000fe400008e064f */
[----:B------:R-:W-:Y:S01]  /*cb30*/  IMAD.WIDE.U32 R42, R52, UR12, R42 ;  /* 0x0000000c342a7c25 */ /* 0x000fe2000f8e002a */
[----:B------:R-:W-:Y:S02]  /*cb40*/  LOP3.LUT P5, RZ, R229, 0x100, RZ, 0xc0, !PT ;  /* 0x00000100e5ff7812 */ /* 0x000fe400078ac0ff */
[----:B0-----:R-:W-:Y:S01]  /*cb50*/  @!P2 IADD3 R118, P1, P3, R26, UR8, R48 ;  /* 0x000000081a76ac10 */ /* 0x001fe2000fb3e030 */
[----:B------:R-:W-:-:S03]  /*cb60*/  IMAD R48, R78, UR12, RZ ;  /* 0x0000000c4e307c24 */ /* 0x000fc6000f8e02ff */
[----:B------:R-:W-:Y:S01]  /*cb70*/  @!P2 IADD3.X R119, R44, UR7, R49, P1, P3 ;  /* 0x000000072c77ac10 */ /* 0x000fe20008fe6431 */
[----:B------:R-:W-:Y:S01]  /*cb80*/  IMAD R48, R52, UR13, R48 ;  /* 0x0000000d34307c24 */ /* 0x000fe2000f8e0230 */
[----:B------:R-:W-:-:S04]  /*cb90*/  IADD3 R42, P1, R42, UR14, RZ ;  /* 0x0000000e2a2a7c10 */ /* 0x000fc8000ff3e0ff */
[--C-:B------:R-:W-:Y:S02]  /*cba0*/  IADD3.X R43, R43, UR15, R48.reuse, P1, !PT ;  /* 0x0000000f2b2b7c10 */ /* 0x100fe40008ffe430 */
[----:B------:R-:W-:-:S06]  /*cbb0*/  PRMT R48, RZ, 0x7610, R48 ;  /* 0x00007610ff307816 */ /* 0x000fcc0000000030 */
[----:B------:R-:W2:Y:S01]  /*cbc0*/  @!P5 LDG.E.U8 R48, desc[UR46][R42.64] ;  /* 0x0000002e2a30d981 */ /* 0x000ea2000c1e1100 */
[----:B------:R-:W-:-:S04]  /*cbd0*/  LOP3.LUT R47, R47, 0xffffbfff, RZ, 0xc0, !PT ;  /* 0xffffbfff2f2f7812 */ /* 0x000fc800078ec0ff */
[----:B------:R-:W-:Y:S02]  /*cbe0*/  @P2 LOP3.LUT R47, R47, 0x4000, RZ, 0xfc, !PT ;  /* 0x000040002f2f2812 */ /* 0x000fe400078efcff */
[----:B------:R-:W-:Y:S02]  /*cbf0*/  ISETP.LT.OR P2, PT, R45, 0x2a, !P4 ;  /* 0x0000002a2d00780c */ /* 0x000fe40006741670 */
[----:B------:R-:W-:-:S04]  /*cc00*/  LOP3.LUT R0, R0, 0xffff7fff, RZ, 0xc0, !PT ;  /* 0xffff7fff00007812 */ /* 0x000fc800078ec0ff */
[----:B------:R-:W-:Y:S02]  /*cc10*/  @P0 LOP3.LUT R0, R0, 0x8000, RZ, 0xfc, !PT ;  /* 0x0000800000000812 */ /* 0x000fe400078efcff */
[----:B------:R-:W-:Y:S02]  /*cc20*/  LOP3.LUT P0, RZ, R229, 0x20, RZ, 0xc0, !PT ;  /* 0x00000020e5ff7812 */ /* 0x000fe4000780c0ff */
[----:B--2---:R-:W-:-:S04]  /*cc30*/  LOP3.LUT R48, R48, 0xff, RZ, 0xc0, !PT ;  /* 0x000000ff30307812 */ /* 0x004fc800078ec0ff */
[----:B------:R-:W-:-:S05]  /*cc40*/  F2FP.F16.E4M3.UNPACK_B R48, R48 ;  /* 0x00000030ff30723e */ /* 0x000fca00020006ff */
[----:B------:R-:W-:-:S05]  /*cc50*/  HADD2.F32 R48, -RZ, R48.H0_H0 ;  /* 0x20000030ff307230 */ /* 0x000fca0000004100 */
[----:B------:R-:W-:-:S04]  /*cc60*/  FMUL R48, R48, UR38 ;  /* 0x0000002630307c20 */ /* 0x000fc80008400000 */
[----:B------:R-:W-:Y:S02]  /*cc70*/  FFMA R201, R201, UR39, R48 ;  /* 0x00000027c9c97c23 */ /* 0x000fe40008000030 */
[----:B------:R-:W0:Y:S03]  /*cc80*/  @!P2 LDC.64 R48, c[0x0][0x5c0] ;  /* 0x00017000ff30ab82 */ /* 0x000e260000000a00 */
[----:B------:R-:W-:-:S05]  /*cc90*/  F2FP.SATFINITE.E4M3.F32.PACK_AB_MERGE_C R201, RZ, R201, RZ ;  /* 0x000000c9ffc9723e */ /* 0x000fca00048070ff */
[----:B------:R-:W-:Y:S01]  /*cca0*/  @!P5 STG.E.U8 desc[UR46][R72.64], R201 ;  /* 0x000000c94800d986 */ /* 0x000fe2000c10112e */
[--C-:B0-----:R-:W-:Y:S02]  /*ccb0*/  @!P2 IADD3 R114, P1, P3, R26, UR8, R48.reuse ;  /* 0x000000081a72ac10 */ /* 0x101fe4000fb3e030 */
[----:B------:R-:W-:-:S06]  /*ccc0*/  PRMT R48, RZ, 0x7610, R48 ;  /* 0x00007610ff307816 */ /* 0x000fcc0000000030 */
[----:B------:R-:W2:Y:S01]  /*ccd0*/  @!P0 LDG.E.U8 R48, desc[UR46][R42.64+0x1] ;  /* 0x0000012e2a308981 */ /* 0x000ea2000c1e1100 */
[----:B------:R-:W-:Y:S02]  /*cce0*/  @!P2 IADD3.X R115, R44, UR7, R49, P1, P3 ;  /* 0x000000072c73ac10 */ /* 0x000fe40008fe6431 */
[----:B------:R-:W-:Y:S02]  /*ccf0*/  ISETP.LT.OR P1, PT, R45, 0x9, !P6 ;  /* 0x000000092d00780c */ /* 0x000fe40007721670 */
[----:B------:R-:W-:Y:S02]  /*cd00*/  LOP3.LUT R0, R0, 0xfffbffff, RZ, 0xc0, !PT ;  /* 0xfffbffff00007812 */ /* 0x000fe400078ec0ff */
[----:B------:R-:W-:-:S09]  /*cd10*/  LOP3.LUT R47, R47, 0xffffdfff, RZ, 0xc0, !PT ;  /* 0xffffdfff2f2f7812 */ /* 0x000fd200078ec0ff */
[----:B-1----:R-:W0:Y:S01]  /*cd20*/  @!P1 LDC.64 R50, c[0x0][0x5c0] ;  /* 0x00017000ff329b82 */ /* 0x002e220000000a00 */
[----:B------:R-:W-:Y:S02]  /*cd30*/  @P4 LOP3.LUT R0, R0, 0x40000, RZ, 0xfc, !PT ;  /* 0x0004000000004812 */ /* 0x000fe400078efcff */
[----:B------:R-:W-:Y:S02]  /*cd40*/  @P2 LOP3.LUT R47, R47, 0x2000, RZ, 0xfc, !PT ;  /* 0x000020002f2f2812 */ /* 0x000fe400078efcff */
[----:B------:R-:W-:Y:S01]  /*cd50*/  LOP3.LUT P2, RZ, R0, 0x80000, RZ, 0xc0, !PT ;  /* 0x0008000000ff7812 */ /* 0x000fe2000784c0ff */
[----:B------:R-:W-:Y:S01]  /*cd60*/  @!P1 IMAD R52, R25, 0x180, RZ ;  /* 0x0000018019349824 */ /* 0x000fe200078e02ff */
[----:B--2---:R-:W-:-:S04]  /*cd70*/  LOP3.LUT R48, R48, 0xff, RZ, 0xc0, !PT ;  /* 0x000000ff30307812 */ /* 0x004fc800078ec0ff */
[----:B------:R-:W-:-:S05]  /*cd80*/  F2FP.F16.E4M3.UNPACK_B R48, R48 ;  /* 0x00000030ff30723e */ /* 0x000fca00020006ff */
[----:B------:R-:W-:-:S05]  /*cd90*/  HADD2.F32 R48, -RZ, R48.H0_H0 ;  /* 0x20000030ff307230 */ /* 0x000fca0000004100 */
[----:B------:R-:W-:-:S04]  /*cda0*/  FMUL R49, R48, UR38 ;  /* 0x0000002630317c20 */ /* 0x000fc80008400000 */
[----:B------:R-:W-:-:S05]  /*cdb0*/  FFMA R49, R200, UR39, R49 ;  /* 0x00000027c8317c23 */ /* 0x000fca0008000031 */
[----:B------:R-:W-:Y:S01]  /*cdc0*/  F2FP.SATFINITE.E4M3.F32.PACK_AB_MERGE_C R53, RZ, R49, RZ ;  /* 0x00000031ff35723e */ /* 0x000fe200048070ff */
[----:B------:R-:W-:Y:S02]  /*cdd0*/  @!P1 IMAD.MOV.U32 R48, RZ, RZ, R26 ;  /* 0x000000ffff309224 */ /* 0x000fe400078e001a */
[----:B------:R-:W-:Y:S02]  /*cde0*/  @!P1 IMAD.MOV.U32 R49, RZ, RZ, R44 ;  /* 0x000000ffff319224 */ /* 0x000fe400078e002c */
[----:B------:R1:W-:Y:S01]  /*cdf0*/  @!P0 STG.E.U8 desc[UR46][R70.64+0x1], R53 ;  /* 0x0000013546008986 */ /* 0x0003e2000c10112e */
[----:B------:R-:W-:Y:S01]  /*ce00*/  ISETP.LT.OR P0, PT, R45, 0x21, !P2 ;  /* 0x000000212d00780c */ /* 0x000fe20005701670 */
[----:B------:R-:W-:-:S03]  /*ce10*/  @!P1 IMAD.WIDE.U32 R48, R24, 0x180, R48 ;  /* 0x0000018018309825 */ /* 0x000fc600078e0030 */
[----:B0-----:R-:W-:-:S04]  /*ce20*/  @!P1 IADD3 R50, P3, R48, R50, RZ ;  /* 0x0000003230329210 */ /* 0x001fc80007f7e0ff */
[----:B------:R-:W-:-:S05]  /*ce30*/  @!P1 IADD3.X R51, R51, R49, R52, P3, !PT ;  /* 0x0000003133339210 */ /* 0x000fca0001ffe434 */
[----:B------:R-:W0:Y:S02]  /*ce40*/  @!P0 LDC.64 R48, c[0x0][0x5c0] ;  /* 0x00017000ff308b82 */ /* 0x000e240000000a00 */
[--C-:B0-----:R-:W-:Y:S02]  /*ce50*/  @!P0 IADD3 R112, P3, P5, R26, UR6, R48.reuse ;  /* 0x000000061a708c10 */ /* 0x101fe4000fd7e030 */
[----:B------:R-:W-:-:S06]  /*ce60*/  PRMT R48, RZ, 0x7610, R48 ;  /* 0x00007610ff307816 */ /* 0x000fcc0000000030 */
[----:B------:R-:W2:Y:S01]  /*ce70*/  @!P1 LDG.E.U8 R48, desc[UR46][R40.64+0x8] ;  /* 0x0000082e28309981 */ /* 0x000ea2000c1e1100 */
[----:B------:R-:W-:Y:S02]  /*ce80*/  @!P0 IADD3.X R113, R44, UR5, R49, P3, P5 ;  /* 0x000000052c718c10 */ /* 0x000fe40009fea431 */
[----:B------:R-:W-:Y:S02]  /*ce90*/  ISETP.LT.OR P4, PT, R45, 0x22, !P2 ;  /* 0x000000222d00780c */ /* 0x000fe40005781670 */
[----:B--2---:R-:W-:-:S04]  /*cea0*/  LOP3.LUT R48, R48, 0xff, RZ, 0xc0, !PT ;  /* 0x000000ff30307812 */ /* 0x004fc800078ec0ff */
[----:B------:R-:W-:-:S05]  /*ceb0*/  F2FP.F16.E4M3.UNPACK_B R48, R48 ;  /* 0x00000030ff30723e */ /* 0x000fca00020006ff */
[----:B------:R-:W-:-:S05]  /*cec0*/  HADD2.F32 R48, -RZ, R48.H0_H0 ;  /* 0x20000030ff307230 */ /* 0x000fca0000004100 */
[----:B------:R-:W-:-:S04]  /*ced0*/  FMUL R48, R48, UR38 ;  /* 0x0000002630307c20 */ /* 0x000fc80008400000 */
[----:B------:R-:W-:-:S05]  /*cee0*/  FFMA R48, R199, UR39, R48 ;  /* 0x00000027c7307c23 */ /* 0x000fca0008000030 */
[----:B-1----:R-:W-:-:S05]  /*cef0*/  F2FP.SATFINITE.E4M3.F32.PACK_AB_MERGE_C R53, RZ, R48, RZ ;  /* 0x00000030ff35723e */ /* 0x002fca00048070ff */
[----:B------:R0:W-:Y:S01]  /*cf00*/  @!P1 STG.E.U8 desc[UR46][R50.64+0x8], R53 ;  /* 0x0000083532009986 */ /* 0x0001e2000c10112e */
[----:B------:R-:W-:-:S13]  /*cf10*/  ISETP.LT.OR P1, PT, R45, 0xa, !P6 ;  /* 0x0000000a2d00780c */ /* 0x000fda0007721670 */
[----:B------:R-:W1:Y:S01]  /*cf20*/  @!P1 LDC.64 R48, c[0x0][0x5c0] ;  /* 0x00017000ff309b82 */ /* 0x000e620000000a00 */
[----:B0-----:R-:W-:Y:S02]  /*cf30*/  @!P1 IMAD.MOV.U32 R50, RZ, RZ, R26 ;  /* 0x000000ffff329224 */ /* 0x001fe400078e001a */
[----:B------:R-:W-:Y:S02]  /*cf40*/  @!P1 IMAD.MOV.U32 R51, RZ, RZ, R44 ;  /* 0x000000ffff339224 */ /* 0x000fe400078e002c */
[----:B------:R-:W-:-:S04]  /*cf50*/  @!P1 IMAD.WIDE.U32 R50, R24, 0x180, R50 ;  /* 0x0000018018329825 */ /* 0x000fc800078e0032 */
[----:B------:R-:W-:Y:S01]  /*cf60*/  @!P1 IMAD R52, R25, 0x180, RZ ;  /* 0x0000018019349824 */ /* 0x000fe200078e02ff */
[----:B-1----:R-:W-:-:S04]  /*cf70*/  @!P1 IADD3 R50, P3, R50, R48, RZ ;  /* 0x0000003032329210 */ /* 0x002fc80007f7e0ff */
[----:B------:R-:W-:Y:S02]  /*cf80*/  @!P1 IADD3.X R51, R49, R51, R52, P3, !PT ;  /* 0x0000003331339210 */ /* 0x000fe40001ffe434 */
[----:B------:R-:W0:Y:S02]  /*cf90*/  @!P4 LDC.64 R48, c[0x0][0x5c0] ;  /* 0x00017000ff30cb82 */ /* 0x000e240000000a00 */
[--C-:B0-----:R-:W-:Y:S02]  /*cfa0*/  @!P4 IADD3 R102, P3, P5, R26, UR6, R48.reuse ;  /* 0x000000061a66cc10 */ /* 0x101fe4000fd7e030 */
[----:B------:R-:W-:-:S06]  /*cfb0*/  PRMT R48, RZ, 0x7610, R48 ;  /* 0x00007610ff307816 */ /* 0x000fcc0000000030 */
[----:B------:R-:W2:Y:S01]  /*cfc0*/  @!P1 LDG.E.U8 R48, desc[UR46][R40.64+0x9] ;  /* 0x0000092e28309981 */ /* 0x000ea2000c1e1100 */
[----:B------:R-:W-:-:S04]  /*cfd0*/  LOP3.LUT R47, R47, 0xffff7fff, RZ, 0xc0, !PT ;  /* 0xffff7fff2f2f7812 */ /* 0x000fc800078ec0ff */
[----:B------:R-:W-:-:S04]  /*cfe0*/  @P0 LOP3.LUT R47, R47, 0x8000, RZ, 0xfc, !PT ;  /* 0x000080002f2f0812 */ /* 0x000fc800078efcff */
[----:B------:R-:W-:Y:S02]  /*cff0*/  LOP3.LUT R47, R47, 0xffffefff, RZ, 0xc0, !PT ;  /* 0xffffefff2f2f7812 */ /* 0x000fe400078ec0ff */
[----:B------:R-:W-:Y:S02]  /*d000*/  @!P4 IADD3.X R103, R44, UR5, R49, P3, P5 ;  /* 0x000000052c67cc10 */ /* 0x000fe40009fea431 */
[----:B------:R-:W-:Y:S02]  /*d010*/  @P4 LOP3.LUT R47, R47, 0x1000, RZ, 0xfc, !PT ;  /* 0x000010002f2f4812 */ /* 0x000fe400078efcff */
[----:B------:R-:W-:Y:S02]  /*d020*/  ISETP.LT.OR P4, PT, R45, 0x29, !P2 ;  /* 0x000000292d00780c */ /* 0x000fe40005781670 */
[----:B------:R-:W-:Y:S02]  /*d030*/  LOP3.LUT P0, RZ, R229, 0x200, RZ, 0xc0, !PT ;  /* 0x00000200e5ff7812 */ /* 0x000fe4000780c0ff */
[----:B--2---:R-:W-:-:S04]  /*d040*/  LOP3.LUT R48, R48, 0xff, RZ, 0xc0, !PT ;  /* 0x000000ff30307812 */ /* 0x004fc800078ec0ff */
[----:B------:R-:W-:-:S05]  /*d050*/  F2FP.F16.E4M3.UNPACK_B R48, R48 ;  /* 0x00000030ff30723e */ /* 0x000fca00020006ff */
[----:B------:R-:W-:-:S05]  /*d060*/  HADD2.F32 R48, -RZ, R48.H0_H0 ;  /* 0x20000030ff307230 */ /* 0x000fca0000004100 */
[----:B------:R-:W-:-:S04]  /*d070*/  FMUL R48, R48, UR38 ;  /* 0x0000002630307c20 */ /* 0x000fc80008400000 */
[----:B------:R-:W-:-:S05]  /*d080*/  FFMA R48, R198, UR39, R48 ;  /* 0x00000027c6307c23 */ /* 0x000fca0008000030 */
[----:B------:R-:W-:-:S05]  /*d090*/  F2FP.SATFINITE.E4M3.F32.PACK_AB_MERGE_C R48, RZ, R48, RZ ;  /* 0x00000030ff30723e */ /* 0x000fca00048070ff */
[----:B------:R0:W-:Y:S02]  /*d0a0*/  @!P1 STG.E.U8 desc[UR46][R50.64+0x9], R48 ;  /* 0x0000093032009986 */ /* 0x0001e4000c10112e */
[----:B0-----:R-:W0:Y:S02]  /*d0b0*/  @!P4 LDC.64 R48, c[0x0][0x5c0] ;  /* 0x00017000ff30cb82 */ /* 0x001e240000000a00 */
[--C-:B0-----:R-:W-:Y:S02]  /*d0c0*/  @!P4 IADD3 R106, P1, P3, R26, UR6, R48.reuse ;  /* 0x000000061a6acc10 */ /* 0x101fe4000fb3e030 */
[----:B------:R-:W-:-:S06]  /*d0d0*/  PRMT R48, RZ, 0x7610, R48 ;  /* 0x00007610ff307816 */ /* 0x000fcc0000000030 */
[----:B------:R-:W2:Y:S01]  /*d0e0*/  @!P0 LDG.E.U8 R48, desc[UR46][R42.64+0x8] ;  /* 0x0000082e2a308981 */ /* 0x000ea2000c1e1100 */
[----:B------:R-:W-:Y:S02]  /*d0f0*/  LOP3.LUT R47, R47, 0xbfffffff, RZ, 0xc0, !PT ;  /* 0xbfffffff2f2f7812 */ /* 0x000fe400078ec0ff */
[----:B------:R-:W-:Y:S02]  /*d100*/  @!P4 IADD3.X R107, R44, UR5, R49, P1, P3 ;  /* 0x000000052c6bcc10 */ /* 0x000fe40008fe6431 */
[----:B------:R-:W-:Y:S02]  /*d110*/  @P4 LOP3.LUT R47, R47, 0x40000000, RZ, 0xfc, !PT ;  /* 0x400000002f2f4812 */ /* 0x000fe400078efcff */
[----:B------:R-:W-:Y:S02]  /*d120*/  ISETP.LT.OR P4, PT, R45, 0x2a, !P2 ;  /* 0x0000002a2d00780c */ /* 0x000fe40005781670 */
[----:B------:R-:W-:Y:S02]  /*d130*/  ISETP.GE.AND P5, PT, R46, 0x101, PT ;  /* 0x000001012e00780c */ /* 0x000fe40003fa6270 */
[----:B------:R-:W-:-:S02]  /*d140*/  LOP3.LUT P6, RZ, R229, 0x800, RZ, 0xc0, !PT ;  /* 0x00000800e5ff7812 */ /* 0x000fc400078cc0ff */
        /* <DEDUP_REMOVED lines=29> */
[----:B------:R-:W-:Y:S02]  /*d320*/  ISETP.GE.AND P6, PT, R46, 0x1, PT ;  /* 0x000000012e00780c */ /* 0x000fe40003fc6270 */
[----:B0-----:R-:W-:-:S04]  /*d330*/  @!P0 IADD3 R100, P1, P3, R26, UR10, R48 ;  /* 0x0000000a1a648c10 */ /* 0x001fc8000fb3e030 */
[----:B------:R-:W-:Y:S02]  /*d340*/  @!P0 IADD3.X R101, R44, UR9, R49, P1, P3 ;  /* 0x000000092c658c10 */ /* 0x000fe40008fe6431 */
        /* <DEDUP_REMOVED lines=15> */
[----:B------:R-:W2:Y:S01]  /*d440*/  @!P1 LDG.E.U8 R50, desc[UR46][R28.64+0x11] ;  /* 0x0000112e1c329981 */ /* 0x000ea2000c1e1100 */
[----:B0-----:R-:W0:Y:S01]  /*d450*/  @!P1 LDC.64 R48, c[0x0][0x5c0] ;  /* 0x00017000ff309b82 */ /* 0x001e220000000a00 */
[----:B------:R-:W-:-:S04]  /*d460*/  LOP3.LUT R0, R0, 0xfffdffff, RZ, 0xc0, !PT ;  /* 0xfffdffff00007812 */ /* 0x000fc800078ec0ff */
[----:B------:R-:W-:Y:S02]  /*d470*/  @P2 LOP3.LUT R0, R0, 0x20000, RZ, 0xfc, !PT ;  /* 0x0002000000002812 */ /* 0x000fe400078efcff */
[----:B------:R-:W-:Y:S02]  /*d480*/  ISETP.LT.OR P2, PT, R45, 0x29, !P5 ;  /* 0x000000292d00780c */ /* 0x000fe40006f41670 */
[----:B0-----:R-:W-:-:S05]  /*d490*/  @!P1 IADD3 R48, P3, R26, R48, RZ ;  /* 0x000000301a309210 */ /* 0x001fca0007f7e0ff */
[----:B------:R-:W-:Y:S01]  /*d4a0*/  @!P1 IMAD.X R49, R44, 0x1, R49, P3 ;  /* 0x000000012c319824 */ /* 0x000fe200018e0631 */
[----:B------:R-:W-:Y:S02]  /*d4b0*/  LOP3.LUT R47, R47, 0xffdfffff, RZ, 0xc0, !PT ;  /* 0xffdfffff2f2f7812 */ /* 0x000fe400078ec0ff */
[----:B------:R-:W-:Y:S02]  /*d4c0*/  LOP3.LUT P4, RZ, R0, 0x40000, RZ, 0xc0, !PT ;  /* 0x0004000000ff7812 */ /* 0x000fe4000788c0ff */
        /* <DEDUP_REMOVED lines=13> */
[----:B------:R-:W-:Y:S02]  /*d5a0*/  ISETP.LT.OR P5, PT, R45, 0x2a, !P5 ;  /* 0x0000002a2d00780c */ /* 0x000fe40006fa1670 */
[----:B------:R-:W-:Y:S02]  /*d5b0*/  @!P2 IADD3.X R97, R44, UR9, R49, P1, P3 ;  /* 0x000000092c61ac10 */ /* 0x000fe40008fe6431 */
[----:B------:R-:W-:-:S04]  /*d5c0*/  LOP3.LUT R47, R47, 0xfffbffff, RZ, 0xc0, !PT ;  /* 0xfffbffff2f2f7812 */ /* 0x000fc800078ec0ff */
[----:B------:R-:W-:-:S04]  /*d5d0*/  @P2 LOP3.LUT R47, R47, 0x40000, RZ, 0xfc, !PT ;  /* 0x000400002f2f2812 */ /* 0x000fc800078efcff */
[----:B------:R-:W-:-:S04]  /*d5e0*/  LOP3.LUT R47, R47, 0xfffeffff, RZ, 0xc0, !PT ;  /* 0xfffeffff2f2f7812 */ /* 0x000fc800078ec0ff */
[----:B------:R-:W-:Y:S02]  /*d5f0*/  @P5 LOP3.LUT R47, R47, 0x10000, RZ, 0xfc, !PT ;  /* 0x000100002f2f5812 */ /* 0x000fe400078efcff */
        /* <DEDUP_REMOVED lines=12> */
[----:B------:R-:W-:Y:S02]  /*d6c0*/  ISETP.LT.OR P0, PT, R45, 0x12, !P4 ;  /* 0x000000122d00780c */ /* 0x000fe40006701670 */
[--C-:B0-----:R-:W-:Y:S02]  /*d6d0*/  @!P5 IADD3 R104, P1, P3, R26, UR8, R48.reuse ;  /* 0x000000081a68dc10 */ /* 0x101fe4000fb3e030 */
[----:B------:R-:W-:-:S09]  /*d6e0*/  PRMT R48, RZ, 0x7610, R48 ;  /* 0x00007610ff307816 */ /* 0x000fd20000000030 */
[----:B------:R-:W2:Y:S01]  /*d6f0*/  @!P0 LDG.E.U8 R48, desc[UR46][R30.64+0x11] ;  /* 0x0000112e1e308981 */ /* 0x000ea2000c1e1100 */
[----:B------:R-:W-:Y:S02]  /*d700*/  @!P5 IADD3.X R105, R44, UR7, R49, P1, P3 ;  /* 0x000000072c69dc10 */ /* 0x000fe40008fe6431 */
[----:B--2---:R-:W-:-:S04]  /*d710*/  LOP3.LUT R48, R48, 0xff, RZ, 0xc0, !PT ;  /* 0x000000ff30307812 */ /* 0x004fc800078ec0ff */
[----:B------:R-:W-:-:S05]  /*d720*/  F2FP.F16.E4M3.UNPACK_B R48, R48 ;  /* 0x00000030ff30723e */ /* 0x000fca00020006ff */
[----:B------:R-:W-:-:S05]  /*d730*/  HADD2.F32 R48, -RZ, R48.H0_H0 ;  /* 0x20000030ff307230 */ /* 0x000fca0000004100 */
[----:B------:R-:W-:-:S04]  /*d740*/  FMUL R48, R48, UR38 ;  /* 0x0000002630307c20 */ /* 0x000fc80008400000 */
[----:B------:R-:W-:-:S05]  /*d750*/  FFMA R48, R192, UR39, R48 ;  /* 0x00000027c0307c23 */ /* 0x000fca0008000030 */
[----:B------:R-:W-:-:S05]  /*d760*/  F2FP.SATFINITE.E4M3.F32.PACK_AB_MERGE_C R48, RZ, R48, RZ ;  /* 0x00000030ff30723e */ /* 0x000fca00048070ff */
[----:B------:R0:W-:Y:S01]  /*d770*/  @!P0 STG.E.U8 desc[UR46][R56.64+0x11], R48 ;  /* 0x0000113038008986 */ /* 0x0001e2000c10112e */
[----:B------:R-:W-:-:S13]  /*d780*/  ISETP.LT.OR P0, PT, R45, 0x32, !P4 ;  /* 0x000000322d00780c */ /* 0x000fda0006701670 */
[----:B0-----:R-:W0:Y:S02]  /*d790*/  @!P0 LDC.64 R48, c[0x0][0x5c0] ;  /* 0x00017000ff308b82 */ /* 0x001e240000000a00 */
        /* <DEDUP_REMOVED lines=24> */
[----:B------:R-:W-:-:S04]  /*d920*/  LOP3.LUT R47, R47, 0xffbfffff, RZ, 0xc0, !PT ;  /* 0xffbfffff2f2f7812 */ /* 0x000fc800078ec0ff */
        /* <DEDUP_REMOVED lines=17> */
[----:B------:R-:W-:Y:S02]  /*da40*/  LOP3.LUT P2, RZ, R0, 0x20000, RZ, 0xc0, !PT ;  /* 0x0002000000ff7812 */ /* 0x000fe4000784c0ff */
        /* <DEDUP_REMOVED lines=30> */
[----:B------:R-:W-:Y:S02]  /*dc30*/  ISETP.LT.OR P6, PT, R45, 0x11, !P2 ;  /* 0x000000112d00780c */ /* 0x000fe400057c1670 */
[--C-:B0-----:R-:W-:Y:S02]  /*dc40*/  @!P0 IADD3 R72, P1, P3, R26, UR6, R48.reuse ;  /* 0x000000061a488c10 */ /* 0x101fe4000fb3e030 */
[----:B------:R-:W-:-:S09]  /*dc50*/  PRMT R48, RZ, 0x7610, R48 ;  /* 0x00007610ff307816 */ /* 0x000fd20000000030 */
[----:B------:R-:W2:Y:S01]  /*dc60*/  @!P6 LDG.E.U8 R48, desc[UR46][R32.64+0x10] ;  /* 0x0000102e2030e981 */ /* 0x000ea2000c1e1100 */
[----:B------:R-:W-:Y:S02]  /*dc70*/  LOP3.LUT R47, R47, 0xfffff7ff, RZ, 0xc0, !PT ;  /* 0xfffff7ff2f2f7812 */ /* 0x000fe400078ec0ff */
[----:B------:R-:W-:Y:S02]  /*dc80*/  @!P0 IADD3.X R73, R44, UR5, R49, P1, P3 ;  /* 0x000000052c498c10 */ /* 0x000fe40008fe6431 */
[----:B------:R-:W-:Y:S02]  /*dc90*/  @P0 LOP3.LUT R47, R47, 0x800, RZ, 0xfc, !PT ;  /* 0x000008002f2f0812 */ /* 0x000fe400078efcff */
[----:B------:R-:W-:Y:S02]  /*dca0*/  ISETP.LT.OR P0, PT, R45, 0x39, !P2 ;  /* 0x000000392d00780c */ /* 0x000fe40005701670 */
[----:B------:R-:W-:-:S11]  /*dcb0*/  LOP3.LUT R47, R47, 0xfffffbff, RZ, 0xc0, !PT ;  /* 0xfffffbff2f2f7812 */ /* 0x000fd600078ec0ff */
        /* <DEDUP_REMOVED lines=17> */
[----:B------:R-:W-:Y:S02]  /*ddd0*/  LOP3.LUT R47, R47, 0xfffffdff, RZ, 0xc0, !PT ;  /* 0xfffffdff2f2f7812 */ /* 0x000fe400078ec0ff */
[----:B------:R-:W-:Y:S02]  /*dde0*/  @!P0 IADD3.X R69, R44, UR5, R49, P1, P3 ;  /* 0x000000052c458c10 */ /* 0x000fe40008fe6431 */
[----:B------:R-:W-:Y:S02]  /*ddf0*/  @P0 LOP3.LUT R47, R47, 0x200, RZ, 0xfc, !PT ;  /* 0x000002002f2f0812 */ /* 0x000fe400078efcff */
[----:B------:R-:W-:-:S04]  /*de00*/  ISETP.GE.AND P0, PT, R46, 0x89, PT ;  /* 0x000000892e00780c */ /* 0x000fc80003f06270 */
[----:B------:R-:W-:Y:S01]  /*de10*/  ISETP.LT.OR P3, PT, R45, 0x11, !P0 ;  /* 0x000000112d00780c */ /* 0x000fe20004761670 */
[----:B------:R-:W-:Y:S02]  /*de20*/  IMAD.U32 R51, RZ, RZ, UR8 ;  /* 0x00000008ff337e24 */ /* 0x000fe4000f8e00ff */
[----:B------:R-:W-:-:S10]  /*de30*/  IMAD.U32 R49, RZ, RZ, UR7 ;  /* 0x00000007ff317e24 */ /* 0x000fd4000f8e00ff */
[----:B------:R-:W-:-:S04]  /*de40*/  @!P3 IADD3 R51, P1, P5, R51, UR6, R26 ;  /* 0x000000063333bc10 */ /* 0x000fc8000fd3e01a */
[----:B------:R-:W-:Y:S02]  /*de50*/  @!P3 IADD3.X R50, R49, UR5, R44, P1, P5 ;  /* 0x000000053132bc10 */ /* 0x000fe40008fea42c */
        /* <DEDUP_REMOVED lines=8> */
[----:B0-----:R-:W-:-:S05]  /*dee0*/  @!P3 IADD3 R48, P1, R51, R48, RZ ;  /* 0x000000303330b210 */ /* 0x001fca0007f3e0ff */
[----:B------:R-:W-:Y:S01]  /*def0*/  @!P3 IMAD.X R49, R50, 0x1, R49, P1 ;  /* 0x000000013231b824 */ /* 0x000fe200008e0631 */
[----:B------:R-:W-:-:S06]  /*df00*/  PRMT R50, RZ, 0x7610, R50 ;  /* 0x00007610ff327816 */ /* 0x000fcc0000000032 */
[----:B------:R-:W2:Y:S01]  /*df10*/  @!P3 LDG.E.U8 R50, desc[UR46][R34.64+0x10] ;  /* 0x0000102e2232b981 */ /* 0x000ea2000c1e1100 */
[----:B------:R-:W-:-:S04]  /*df20*/  LOP3.LUT R0, R0, 0xfffeffff, RZ, 0xc0, !PT ;  /* 0xfffeffff00007812 */ /* 0x000fc800078ec0ff */
[----:B------:R-:W-:Y:S02]  /*df30*/  @P4 LOP3.LUT R0, R0, 0x10000, RZ, 0xfc, !PT ;  /* 0x0001000000004812 */ /* 0x000fe400078efcff */
[----:B------:R-:W-:-:S04]  /*df40*/  ISETP.GE.AND P4, PT, R46, 0x101, PT ;  /* 0x000001012e00780c */ /* 0x000fc80003f86270 */
[C---:B------:R-:W-:Y:S02]  /*df50*/  ISETP.LT.OR P4, PT, R45.reuse, 0x31, !P4 ;  /* 0x000000312d00780c */ /* 0x040fe40006781670 */
        /* <DEDUP_REMOVED lines=17> */
[----:B------:R-:W-:Y:S02]  /*e070*/  LOP3.LUT R47, R47, 0xffffffbf, RZ, 0xc0, !PT ;  /* 0xffffffbf2f2f7812 */ /* 0x000fe400078ec0ff */
[----:B------:R-:W-:Y:S02]  /*e080*/  @!P4 IADD3.X R67, R44, UR9, R49, P5, P6 ;  /* 0x000000092c43cc10 */ /* 0x000fe4000afec431 */
[----:B------:R-:W-:Y:S02]  /*e090*/  ISETP.GE.AND P6, PT, R46, 0x101, PT ;  /* 0x000001012e00780c */ /* 0x000fe40003fc6270 */
[----:B------:R-:W-:Y:S02]  /*e0a0*/  @P4 LOP3.LUT R47, R47, 0x40, RZ, 0xfc, !PT ;  /* 0x000000402f2f4812 */ /* 0x000fe400078efcff */
[----:B------:R-:W-:Y:S02]  /*e0b0*/  ISETP.LT.OR P4, PT, R45, 0x32, !P6 ;  /* 0x000000322d00780c */ /* 0x000fe40007781670 */
[----:B0-----:R-:W-:-:S05]  /*e0c0*/  @!P1 IADD3 R50, P3, R53, R50, RZ ;  /* 0x0000003235329210 */ /* 0x001fca0007f7e0ff */
[----:B------:R-:W-:Y:S01]  /*e0d0*/  @!P1 IMAD.X R51, R52, 0x1, R51, P3 ;  /* 0x0000000134339824 */ /* 0x000fe200018e0633 */
        /* <DEDUP_REMOVED lines=20> */
[----:B------:R-:W-:Y:S02]  /*e220*/  FFMA R23, R23, UR39, R48 ;  /* 0x0000002717177c23 */ /* 0x000fe40008000030 */
[----:B------:R-:W0:Y:S03]  /*e230*/  @!P4 LDC.64 R48, c[0x0][0x5c0] ;  /* 0x00017000ff30cb82 */ /* 0x000e260000000a00 */
[----:B------:R-:W-:-:S05]  /*e240*/  F2FP.SATFINITE.E4M3.F32.PACK_AB_MERGE_C R23, RZ, R23, RZ ;  /* 0x00000017ff17723e */ /* 0x000fca00048070ff */
[----:B------:R1:W-:Y:S01]  /*e250*/  @!P5 STG.E.U8 desc[UR46][R92.64+0x18], R23 ;  /* 0x000018175c00d986 */ /* 0x0003e2000c10112e */
[C---:B------:R-:W-:Y:S02]  /*e260*/  ISETP.LT.OR P5, PT, R45.reuse, 0x3a, !P6 ;  /* 0x0000003a2d00780c */ /* 0x040fe400077a1670 */
[----:B------:R-:W-:Y:S02]  /*e270*/  ISETP.LT.OR P6, PT, R45, 0x1a, !P2 ;  /* 0x0000001a2d00780c */ /* 0x000fe400057c1670 */
[----:B-1----:R-:W-:-:S11]  /*e280*/  PRMT R23, RZ, 0x7610, R23 ;  /* 0x00007610ff177816 */ /* 0x002fd60000000017 */
[----:B------:R-:W2:Y:S01]  /*e290*/  @!P6 LDG.E.U8 R23, desc[UR46][R32.64+0x19] ;  /* 0x0000192e2017e981 */ /* 0x000ea2000c1e1100 */
[----:B0-----:R-:W-:-:S04]  /*e2a0*/  @!P4 IADD3 R62, P1, P3, R26, UR10, R48 ;  /* 0x0000000a1a3ecc10 */ /* 0x001fc8000fb3e030 */
[----:B------:R-:W-:Y:S02]  /*e2b0*/  @!P4 IADD3.X R63, R44, UR9, R49, P1, P3 ;  /* 0x000000092c3fcc10 */ /* 0x000fe40008fe6431 */
[----:B------:R-:W0:Y:S02]  /*e2c0*/  @!P5 LDC.64 R48, c[0x0][0x5c0] ;  /* 0x00017000ff30db82 */ /* 0x000e240000000a00 */
[----:B0-----:R-:W-:-:S04]  /*e2d0*/  @!P5 IADD3 R60, P1, P3, R26, UR10, R48 ;  /* 0x0000000a1a3cdc10 */ /* 0x001fc8000fb3e030 */
[----:B------:R-:W-:Y:S02]  /*e2e0*/  @!P5 IADD3.X R61, R44, UR9, R49, P1, P3 ;  /* 0x000000092c3ddc10 */ /* 0x000fe40008fe6431 */
[----:B------:R-:W-:Y:S01]  /*e2f0*/  ISETP.LT.OR P3, PT, R45, 0x19, !P0 ;  /* 0x000000192d00780c */ /* 0x000fe20004761670 */
[----:B------:R-:W-:Y:S01]  /*e300*/  IMAD.U32 R49, RZ, RZ, UR8 ;  /* 0x00000008ff317e24 */ /* 0x000fe2000f8e00ff */
[----:B------:R-:W-:Y:S01]  /*e310*/  LOP3.LUT R229, R229, 0xbfffffff, RZ, 0xc0, !PT ;  /* 0xbfffffffe5e57812 */ /* 0x000fe200078ec0ff */
[----:B------:R-:W-:-:S03]  /*e320*/  IMAD.U32 R51, RZ, RZ, UR7 ;  /* 0x00000007ff337e24 */ /* 0x000fc6000f8e00ff */
[----:B------:R-:W-:-:S07]  /*e330*/  @P5 LOP3.LUT R229, R229, 0x40000000, RZ, 0xfc, !PT ;  /* 0x40000000e5e55812 */ /* 0x000fce00078efcff */
        /* <DEDUP_REMOVED lines=14> */
[----:B------:R-:W-:Y:S01]  /*e420*/  ISETP.LT.OR P1, PT, R45, 0x1a, !P0 ;  /* 0x0000001a2d00780c */ /* 0x000fe20004721670 */
[----:B------:R-:W-:-:S12]  /*e430*/  IMAD.U32 R50, RZ, RZ, UR8 ;  /* 0x00000008ff327e24 */ /* 0x000fd8000f8e00ff */
        /* <DEDUP_REMOVED lines=15> */
[----:B------:R-:W-:-:S04]  /*e530*/  LOP3.LUT R47, R47, 0xfffffff7, RZ, 0xc0, !PT ;  /* 0xfffffff72f2f7812 */ /* 0x000fc800078ec0ff */
[----:B------:R-:W-:Y:S02]  /*e540*/  @P4 LOP3.LUT R47, R47, 0x8, RZ, 0xfc, !PT ;  /* 0x000000082f2f4812 */ /* 0x000fe400078efcff */
[----:B------:R-:W-:-:S04]  /*e550*/  LOP3.LUT P4, RZ, R0, 0x10000, RZ, 0xc0, !PT ;  /* 0x0001000000ff7812 */ /* 0x000fc8000788c0ff */
[----:B------:R-:W-:-:S13]  /*e560*/  ISETP.LT.OR P0, PT, R45, 0x41, !P4 ;  /* 0x000000412d00780c */ /* 0x000fda0006701670 */
[----:B------:R-:W0:Y:S02]  /*e570*/  @!P0 LDC.64 R22, c[0x0][0x5c0] ;  /* 0x00017000ff168b82 */ /* 0x000e240000000a00 */
[----:B0-----:R-:W-:-:S04]  /*e580*/  @!P0 IADD3 R58, P5, P6, R26, UR8, R22 ;  /* 0x000000081a3a8c10 */ /* 0x001fc8000febe016 */
[----:B------:R-:W-:Y:S02]  /*e590*/  @!P0 IADD3.X R59, R44, UR7, R23, P5, P6 ;  /* 0x000000072c3b8c10 */ /* 0x000fe4000afec417 */
        /* <DEDUP_REMOVED lines=13> */
[----:B------:R-:W-:-:S04]  /*e670*/  LOP3.LUT R47, R47, 0xffffffdf, RZ, 0xc0, !PT ;  /* 0xffffffdf2f2f7812 */ /* 0x000fc800078ec0ff */
[----:B------:R-:W-:Y:S02]  /*e680*/  @P0 LOP3.LUT R47, R47, 0x20, RZ, 0xfc, !PT ;  /* 0x000000202f2f0812 */ /* 0x000fe400078efcff */
[C---:B------:R-:W-:Y:S02]  /*e690*/  LOP3.LUT P0, RZ, R229.reuse, 0x2, RZ, 0xc0, !PT ;  /* 0x00000002e5ff7812 */ /* 0x040fe4000780c0ff */
[----:B------:R-:W-:Y:S02]  /*e6a0*/  LOP3.LUT R229, R229, 0x7fffffff, RZ, 0xc0, !PT ;  /* 0x7fffffffe5e57812 */ /* 0x000fe400078ec0ff */
[----:B------:R-:W-:Y:S02]  /*e6b0*/  @!P5 IADD3.X R57, R44, UR7, R21, P1, P3 ;  /* 0x000000072c39dc10 */ /* 0x000fe40008fe6415 */
[----:B------:R-:W-:Y:S02]  /*e6c0*/  @P5 LOP3.LUT R229, R229, 0x80000000, RZ, 0xfc, !PT ;  /* 0x80000000e5e55812 */ /* 0x000fe400078efcff */
[----:B------:R-:W-:-:S02]  /*e6d0*/  ISETP.LT.OR P5, PT, R45, 0x49, !P4 ;  /* 0x000000492d00780c */ /* 0x000fc400067a1670 */
        /* <DEDUP_REMOVED lines=8> */
[----:B-1----:R-:W-:-:S06]  /*e760*/  PRMT R19, RZ, 0x7610, R19 ;  /* 0x00007610ff137816 */ /* 0x002fcc0000000013 */
[----:B------:R-:W2:Y:S01]  /*e770*/  @!P0 LDG.E.U8 R19, desc[UR46][R36.64+0x11] ;  /* 0x0000112e24138981 */ /* 0x000ea2000c1e1100 */
[----:B------:R-:W-:Y:S02]  /*e780*/  ISETP.LT.OR P4, PT, R45, 0x4a, !P4 ;  /* 0x0000004a2d00780c */ /* 0x000fe40006781670 */
[----:B0-----:R-:W-:-:S04]  /*e790*/  @!P5 IADD3 R54, P1, P3, R26, UR8, R20 ;  /* 0x000000081a36dc10 */ /* 0x001fc8000fb3e014 */
[----:B------:R-:W-:-:S07]  /*e7a0*/  @!P5 IADD3.X R55, R44, UR7, R21, P1, P3 ;  /* 0x000000072c37dc10 */ /* 0x000fce0008fe6415 */
[----:B------:R-:W0:Y:S01]  /*e7b0*/  @!P4 LDC.64 R20, c[0x0][0x5c0] ;  /* 0x00017000ff14cb82 */ /* 0x000e220000000a00 */
[----:B------:R-:W-:Y:S02]  /*e7c0*/  ISETP.GE.AND P6, PT, R46, 0x109, PT ;  /* 0x000001092e00780c */ /* 0x000fe40003fc6270 */
        /* <DEDUP_REMOVED lines=40> */
[----:B------:R-:W-:-:S13]  /*ea50*/  ISETP.LT.OR P0, PT, R45, 0x41, !P2 ;  /* 0x000000412d00780c */ /* 0x000fda0005701670 */
[----:B------:R-:W0:Y:S02]  /*ea60*/  @!P0 LDC.64 R18, c[0x0][0x5c0] ;  /* 0x00017000ff128b82 */ /* 0x000e240000000a00 */
[----:B0-----:R-:W-:-:S04]  /*ea70*/  @!P0 IADD3 R50, P4, P5, R26, UR6, R18 ;  /* 0x000000061a328c10 */ /* 0x001fc8000fd9e012 */
[----:B------:R-:W-:Y:S02]  /*ea80*/  @!P0 IADD3.X R51, R44, UR5, R19, P4, P5 ;  /* 0x000000052c338c10 */ /* 0x000fe4000a7ea413 */
[----:B------:R-:W-:Y:S02]  /*ea90*/  ISETP.LT.OR P4, PT, R45, 0x42, !P2 ;  /* 0x000000422d00780c */ /* 0x000fe40005781670 */
[----:B------:R-:W-:-:S04]  /*eaa0*/  LOP3.LUT R229, R229, 0xfbffffff, RZ, 0xc0, !PT ;  /* 0xfbffffffe5e57812 */ /* 0x000fc800078ec0ff */
[----:B------:R-:W-:-:S04]  /*eab0*/  @P0 LOP3.LUT R229, R229, 0x4000000, RZ, 0xfc, !PT ;  /* 0x04000000e5e50812 */ /* 0x000fc800078efcff */
        /* <DEDUP_REMOVED lines=20> */
[----:B0-----:R-:W-:-:S06]  /*ec00*/  PRMT R15, RZ, 0x7610, R15 ;  /* 0x00007610ff0f7816 */ /* 0x001fcc000000000f */
[----:B------:R-:W2:Y:S01]  /*ec10*/  @!P0 LDG.E.U8 R15, desc[UR46][R36.64+0x19] ;  /* 0x0000192e240f8981 */ /* 0x000ea2000c1e1100 */
[----:B------:R-:W-:Y:S02]  /*ec20*/  LOP3.LUT R229, R229, 0xfdffffff, RZ, 0xc0, !PT ;  /* 0xfdffffffe5e57812 */ /* 0x000fe400078ec0ff */
[----:B------:R-:W-:Y:S02]  /*ec30*/  @!P4 IADD3.X R49, R44, UR5, R17, P1, P3 ;  /* 0x000000052c31cc10 */ /* 0x000fe40008fe6411 */
[----:B------:R-:W-:Y:S02]  /*ec40*/  @P4 LOP3.LUT R229, R229, 0x2000000, RZ, 0xfc, !PT ;  /* 0x02000000e5e54812 */ /* 0x000fe400078efcff */
[----:B------:R-:W-:-:S13]  /*ec50*/  ISETP.LT.OR P4, PT, R45, 0x49, !P2 ;  /* 0x000000492d00780c */ /* 0x000fda0005781670 */
[----:B------:R-:W0:Y:S02]  /*ec60*/  @!P4 LDC.64 R16, c[0x0][0x5c0] ;  /* 0x00017000ff10cb82 */ /* 0x000e240000000a00 */
[----:B0-----:R-:W-:-:S04]  /*ec70*/  @!P4 IADD3 R22, P1, P3, R26, UR6, R16 ;  /* 0x000000061a16cc10 */ /* 0x001fc8000fb3e010 */
[----:B------:R-:W-:Y:S02]  /*ec80*/  @!P4 IADD3.X R23, R44, UR5, R17, P1, P3 ;  /* 0x000000052c17cc10 */ /* 0x000fe40008fe6411 */
[----:B------:R-:W-:-:S13]  /*ec90*/  ISETP.LT.OR P3, PT, R45, 0x4a, !P2 ;  /* 0x0000004a2d00780c */ /* 0x000fda0005761670 */
[----:B------:R-:W0:Y:S01]  /*eca0*/  @!P3 LDC.64 R16, c[0x0][0x5c0] ;  /* 0x00017000ff10bb82 */ /* 0x000e220000000a00 */
[----:B------:R-:W-:Y:S01]  /*ecb0*/  IMAD.U32 R19, RZ, RZ, UR7 ;  /* 0x00000007ff137e24 */ /* 0x000fe2000f8e00ff */
[----:B0-----:R-:W-:-:S04]  /*ecc0*/  @!P3 IADD3 R20, P1, P2, R26, UR6, R16 ;  /* 0x000000061a14bc10 */ /* 0x001fc8000fa3e010 */
[----:B------:R-:W-:Y:S01]  /*ecd0*/  @!P3 IADD3.X R21, R44, UR5, R17, P1, P2 ;  /* 0x000000052c15bc10 */ /* 0x000fe20008fe4411 */
[----:B------:R-:W-:Y:S01]  /*ece0*/  IMAD.U32 R17, RZ, RZ, UR8 ;  /* 0x00000008ff117e24 */ /* 0x000fe2000f8e00ff */
        /* <DEDUP_REMOVED lines=8> */
[----:B0-----:R-:W0:Y:S01]  /*ed70*/  @!P0 LDC.64 R14, c[0x0][0x5c0] ;  /* 0x00017000ff0e8b82 */ /* 0x001e220000000a00 */
[----:B------:R-:W-:-:S04]  /*ed80*/  @!P0 IADD3 R17, P1, P2, R17, UR10, R26 ;  /* 0x0000000a11118c10 */ /* 0x000fc8000fa3e01a */
[----:B------:R-:W-:Y:S02]  /*ed90*/  @!P0 IADD3.X R16, R19, UR9, R44, P1, P2 ;  /* 0x0000000913108c10 */ /* 0x000fe40008fe442c */
[----:B0-----:R-:W-:-:S05]  /*eda0*/  @!P0 IADD3 R14, P1, R17, R14, RZ ;  /* 0x0000000e110e8210 */ /* 0x001fca0007f3e0ff */
[----:B------:R-:W-:Y:S01]  /*edb0*/  @!P0 IMAD.X R15, R16, 0x1, R15, P1 ;  /* 0x00000001100f8824 */ /* 0x000fe200008e060f */
[----:B------:R-:W-:-:S06]  /*edc0*/  PRMT R16, RZ, 0x7610, R16 ;  /* 0x00007610ff107816 */ /* 0x000fcc0000000010 */
[----:B------:R-:W2:Y:S01]  /*edd0*/  @!P0 LDG.E.U8 R16, desc[UR46][R38.64+0x18] ;  /* 0x0000182e26108981 */ /* 0x000ea2000c1e1100 */
[----:B------:R-:W-:Y:S02]  /*ede0*/  ISETP.LT.OR P1, PT, R45, 0x1a, !P6 ;  /* 0x0000001a2d00780c */ /* 0x000fe40007721670 */
        /* <DEDUP_REMOVED lines=12> */
[----:B------:R-:W-:Y:S02]  /*eeb0*/  IMAD.U32 R16, RZ, RZ, UR8 ;  /* 0x00000008ff107e24 */ /* 0x000fe4000f8e00ff */
[----:B------:R-:W-:-:S03]  /*eec0*/  IMAD.U32 R13, RZ, RZ, UR7 ;  /* 0x00000007ff0d7e24 */ /* 0x000fc6000f8e00ff */
[----:B------:R-:W-:-:S04]  /*eed0*/  @!P1 IADD3 R16, P2, P3, R16, UR10, R26 ;  /* 0x0000000a10109c10 */ /* 0x000fc8000fb5e01a */
[----:B------:R-:W-:Y:S02]  /*eee0*/  @!P1 IADD3.X R13, R13, UR9, R44, P2, P3 ;  /* 0x000000090d0d9c10 */ /* 0x000fe400097e642c */
[----:B0-----:R-:W-:-:S05]  /*eef0*/  @!P1 IADD3 R14, P0, R16, R14, RZ ;  /* 0x0000000e100e9210 */ /* 0x001fca0007f1e0ff */
[----:B------:R-:W-:Y:S01]  /*ef00*/  @!P1 IMAD.X R15, R13, 0x1, R15, P0 ;  /* 0x000000010d0f9824 */ /* 0x000fe200000e060f */
[----:B------:R-:W-:-:S06]  /*ef10*/  PRMT R13, RZ, 0x7610, R13 ;  /* 0x00007610ff0d7816 */ /* 0x000fcc000000000d */
[----:B------:R-:W2:Y:S01]  /*ef20*/  @!P1 LDG.E.U8 R13, desc[UR46][R38.64+0x19] ;  /* 0x0000192e260d9981 */ /* 0x000ea2000c1e1100 */
[----:B------:R-:W-:-:S04]  /*ef30*/  ISETP.GE.AND P3, PT, R46, 0x181, PT ;  /* 0x000001812e00780c */ /* 0x000fc80003f66270 */
[----:B------:R-:W-:Y:S02]  /*ef40*/  ISETP.LT.OR P0, PT, R45, 0x11, !P3 ;  /* 0x000000112d00780c */ /* 0x000fe40005f01670 */
[----:B------:R-:W-:-:S04]  /*ef50*/  ISETP.GE.AND P5, PT, R46, 0x101, PT ;  /* 0x000001012e00780c */ /* 0x000fc80003fa6270 */
[----:B------:R-:W-:-:S07]  /*ef60*/  ISETP.LT.OR P4, PT, R45, 0x41, !P5 ;  /* 0x000000412d00780c */ /* 0x000fce0006f81670 */
        /* <DEDUP_REMOVED lines=14> */
[----:B------:R-:W0:Y:S02]  /*f050*/  @!P4 LDC.64 R12, c[0x0][0x5c0] ;  /* 0x00017000ff0ccb82 */ /* 0x000e240000000a00 */
[--C-:B0-----:R-:W-:Y:S02]  /*f060*/  @!P4 IADD3 R18, P1, P2, R26, UR10, R12.reuse ;  /* 0x0000000a1a12cc10 */ /* 0x101fe4000fa3e00c */
[----:B------:R-:W-:-:S06]  /*f070*/  PRMT R12, RZ, 0x7610, R12 ;  /* 0x00007610ff0c7816 */ /* 0x000fcc000000000c */
        /* <DEDUP_REMOVED lines=16> */
[--C-:B------:R-:W-:Y:S02]  /*f180*/  @!P0 IADD3.X R15, R13, R15, R11.reuse, P1, !PT ;  /* 0x0000000f0d0f8210 */ /* 0x100fe40000ffe40b */
[----:B------:R-:W-:-:S06]  /*f190*/  PRMT R11, RZ, 0x7610, R11 ;  /* 0x00007610ff0b7816 */ /* 0x000fcc000000000b */
[----:B------:R-:W2:Y:S01]  /*f1a0*/  @!P0 LDG.E.U8 R11, desc[UR46][R40.64+0x11] ;  /* 0x0000112e280b8981 */ /* 0x000ea2000c1e1100 */
[----:B------:R-:W-:-:S04]  /*f1b0*/  LOP3.LUT R229, R229, 0xfff7ffff, RZ, 0xc0, !PT ;  /* 0xfff7ffffe5e57812 */ /* 0x000fc800078ec0ff */
[----:B------:R-:W-:Y:S02]  /*f1c0*/  @P4 LOP3.LUT R229, R229, 0x80000, RZ, 0xfc, !PT ;  /* 0x00080000e5e54812 */ /* 0x000fe400078efcff */
[----:B------:R-:W-:-:S13]  /*f1d0*/  ISETP.LT.OR P4, PT, R45, 0x42, !P5 ;  /* 0x000000422d00780c */ /* 0x000fda0006f81670 */
[----:B------:R-:W0:Y:S01]  /*f1e0*/  @!P4 LDC.64 R12, c[0x0][0x5c0] ;  /* 0x00017000ff0ccb82 */ /* 0x000e220000000a00 */
[----:B------:R-:W-:-:S04]  /*f1f0*/  LOP3.LUT R0, R0, 0xffffbfff, RZ, 0xc0, !PT ;  /* 0xffffbfff00007812 */ /* 0x000fc800078ec0ff */
[----:B------:R-:W-:Y:S02]  /*f200*/  @P6 LOP3.LUT R0, R0, 0x4000, RZ, 0xfc, !PT ;  /* 0x0000400000006812 */ /* 0x000fe400078efcff */
[C---:B------:R-:W-:Y:S02]  /*f210*/  LOP3.LUT P6, RZ, R229.reuse, 0x8000000, RZ, 0xc0, !PT ;  /* 0x08000000e5ff7812 */ /* 0x040fe400078cc0ff */
[----:B------:R-:W-:-:S04]  /*f220*/  LOP3.LUT R229, R229, 0xfffbffff, RZ, 0xc0, !PT ;  /* 0xfffbffffe5e57812 */ /* 0x000fc800078ec0ff */
[----:B------:R-:W-:Y:S02]  /*f230*/  @P4 LOP3.LUT R229, R229, 0x40000, RZ, 0xfc, !PT ;  /* 0x00040000e5e54812 */ /* 0x000fe400078efcff */
[----:B0-----:R-:W-:-:S04]  /*f240*/  @!P4 IADD3 R16, P1, P2, R26, UR10, R12 ;  /* 0x0000000a1a10cc10 */ /* 0x001fc8000fa3e00c */
[----:B------:R-:W-:Y:S02]  /*f250*/  @!P4 IADD3.X R17, R44, UR9, R13, P1, P2 ;  /* 0x000000092c11cc10 */ /* 0x000fe40008fe440d */
        /* <DEDUP_REMOVED lines=17> */
[--C-:B------:R-:W-:Y:S01]  /*f370*/  FFMA R9, R9, UR39, R10.reuse ;  /* 0x0000002709097c23 */ /* 0x100fe2000800000a */
[----:B------:R-:W-:-:S04]  /*f380*/  PRMT R10, RZ, 0x7610, R10 ;  /* 0x00007610ff0a7816 */ /* 0x000fc8000000000a */
[----:B------:R-:W-:-:S05]  /*f390*/  F2FP.SATFINITE.E4M3.F32.PACK_AB_MERGE_C R9, RZ, R9, RZ ;  /* 0x00000009ff09723e */ /* 0x000fca00048070ff */
[----:B------:R0:W-:Y:S04]  /*f3a0*/  @!P6 STG.E.U8 desc[UR46][R124.64+0x10], R9 ;  /* 0x000010097c00e986 */ /* 0x0001e8000c10112e */
[----:B------:R-:W2:Y:S01]  /*f3b0*/  @!P2 LDG.E.U8 R10, desc[UR46][R42.64+0x11] ;  /* 0x0000112e2a0aa981 */ /* 0x000ea2000c1e1100 */
[----:B------:R-:W-:Y:S02]  /*f3c0*/  LOP3.LUT R229, R229, 0xfffdffff, RZ, 0xc0, !PT ;  /* 0xfffdffffe5e57812 */ /* 0x000fe400078ec0ff */
[----:B------:R-:W-:Y:S02]  /*f3d0*/  ISETP.GE.AND P5, PT, R46, 0x89, PT ;  /* 0x000000892e00780c */ /* 0x000fe40003fa6270 */
[----:B------:R-:W-:Y:S02]  /*f3e0*/  @P4 LOP3.LUT R229, R229, 0x20000, RZ, 0xfc, !PT ;  /* 0x00020000e5e54812 */ /* 0x000fe400078efcff */
[----:B------:R-:W-:-:S02]  /*f3f0*/  @!P4 IADD3.X R13, R44, UR9, R11, P0, P1 ;  /* 0x000000092c0dcc10 */ /* 0x000fc400087e240b */
[----:B------:R-:W-:Y:S01]  /*f400*/  ISETP.LT.OR P4, PT, R45, 0x21, !P5 ;  /* 0x000000212d00780c */ /* 0x000fe20006f81670 */
[----:B------:R-:W-:Y:S02]  /*f410*/  IMAD.U32 R80, RZ, RZ, UR8 ;  /* 0x00000008ff507e24 */ /* 0x000fe4000f8e00ff */
[----:B------:R-:W-:-:S10]  /*f420*/  IMAD.U32 R88, RZ, RZ, UR7 ;  /* 0x00000007ff587e24 */ /* 0x000fd4000f8e00ff */
[----:B------:R-:W-:-:S04]  /*f430*/  @!P4 IADD3 R80, P0, P1, R80, UR6, R26 ;  /* 0x000000065050cc10 */ /* 0x000fc8000f91e01a */
[----:B------:R-:W-:Y:S02]  /*f440*/  @!P4 IADD3.X R88, R88, UR5, R44, P0, P1 ;  /* 0x000000055858cc10 */ /* 0x000fe400087e242c */
[----:B------:R-:W-:-:S13]  /*f450*/  ISETP.LT.OR P0, PT, R45, 0x19, !P3 ;  /* 0x000000192d00780c */ /* 0x000fda0005f01670 */
[----:B0-----:R-:W-:Y:S01]  /*f460*/  @!P0 IMAD.MOV.U32 R9, RZ, RZ, R44 ;  /* 0x000000ffff098224 */ /* 0x001fe200078e002c */
[----:B--2---:R-:W-:-:S04]  /*f470*/  LOP3.LUT R10, R10, 0xff, RZ, 0xc0, !PT ;  /* 0x000000ff0a0a7812 */ /* 0x004fc800078ec0ff */
[----:B------:R-:W-:-:S05]  /*f480*/  F2FP.F16.E4M3.UNPACK_B R10, R10 ;  /* 0x0000000aff0a723e */ /* 0x000fca00020006ff */
[----:B------:R-:W-:-:S05]  /*f490*/  HADD2.F32 R10, -RZ, R10.H0_H0 ;  /* 0x2000000aff0a7230 */ /* 0x000fca0000004100 */
[----:B------:R-:W-:-:S04]  /*f4a0*/  FMUL R11, R10, UR38 ;  /* 0x000000260a0b7c20 */ /* 0x000fc80008400000 */
[----:B------:R-:W-:-:S05]  /*f4b0*/  FFMA R11, R8, UR39, R11 ;  /* 0x00000027080b7c23 */ /* 0x000fca000800000b */
[----:B------:R-:W-:Y:S02]  /*f4c0*/  F2FP.SATFINITE.E4M3.F32.PACK_AB_MERGE_C R15, RZ, R11, RZ ;  /* 0x0000000bff0f723e */ /* 0x000fe400048070ff */
[----:B------:R-:W0:Y:S01]  /*f4d0*/  @!P0 LDC.64 R10, c[0x0][0x5c0] ;  /* 0x00017000ff0a8b82 */ /* 0x000e220000000a00 */
[----:B------:R-:W-:-:S04]  /*f4e0*/  @!P0 IMAD.MOV.U32 R8, RZ, RZ, R26 ;  /* 0x000000ffff088224 */ /* 0x000fc800078e001a */
[----:B------:R-:W-:Y:S01]  /*f4f0*/  @!P0 IMAD.WIDE.U32 R8, R24, 0x180, R8 ;  /* 0x0000018018088825 */ /* 0x000fe200078e0008 */
[----:B------:R-:W-:Y:S02]  /*f500*/  @!P2 STG.E.U8 desc[UR46][R122.64+0x11], R15 ;  /* 0x0000110f7a00a986 */ /* 0x000fe4000c10112e */
[----:B0-----:R-:W-:Y:S02]  /*f510*/  @!P0 IADD3 R8, P1, R8, R10, RZ ;  /* 0x0000000a08088210 */ /* 0x001fe40007f3e0ff */
[----:B------:R-:W-:-:S06]  /*f520*/  PRMT R10, RZ, 0x7610, R10 ;  /* 0x00007610ff0a7816 */ /* 0x000fcc000000000a */
[----:B------:R-:W2:Y:S01]  /*f530*/  @!P0 LDG.E.U8 R10, desc[UR46][R40.64+0x18] ;  /* 0x0000182e280a8981 */ /* 0x000ea2000c1e1100 */
[----:B------:R-:W-:Y:S01]  /*f540*/  ISETP.LT.OR P5, PT, R45, 0x22, !P5 ;  /* 0x000000222d00780c */ /* 0x000fe20006fa1670 */
[----:B------:R-:W-:Y:S02]  /*f550*/  @!P0 IMAD R14, R25, 0x180, RZ ;  /* 0x00000180190e8824 */ /* 0x000fe400078e02ff */
[----:B------:R-:W-:-:S03]  /*f560*/  IMAD.U32 R81, RZ, RZ, UR8 ;  /* 0x00000008ff517e24 */ /* 0x000fc6000f8e00ff */
[----:B------:R-:W-:-:S07]  /*f570*/  @!P0 IADD3.X R9, R11, R9, R14, P1, !PT ;  /* 0x000000090b098210 */ /* 0x000fce0000ffe40e */
[----:B------:R-:W-:Y:S01]  /*f580*/  @!P5 IADD3 R14, P1, P2, R81, UR6, R26 ;  /* 0x00000006510edc10 */ /* 0x000fe2000fa3e01a */
[----:B------:R-:W-:-:S05]  /*f590*/  IMAD.U32 R11, RZ, RZ, UR7 ;  /* 0x00000007ff0b7e24 */ /* 0x000fca000f8e00ff */
        /* <DEDUP_REMOVED lines=12> */
[----:B------:R-:W-:-:S03]  /*f660*/  @!P0 IMAD.WIDE.U32 R8, R24, 0x180, R8 ;  /* 0x0000018018088825 */ /* 0x000fc600078e0008 */
[----:B-1----:R-:W-:Y:S02]  /*f670*/  @!P0 IADD3 R8, P1, R8, R10, RZ ;  /* 0x0000000a08088210 */ /* 0x002fe40007f3e0ff */
[----:B------:R-:W-:-:S06]  /*f680*/  PRMT R10, RZ, 0x7610, R10 ;  /* 0x00007610ff0a7816 */ /* 0x000fcc000000000a */
[----:B------:R-:W2:Y:S01]  /*f690*/  @!P0 LDG.E.U8 R10, desc[UR46][R40.64+0x19] ;  /* 0x0000192e280a8981 */ /* 0x000ea2000c1e1100 */
[----:B------:R-:W-:Y:S01]  /*f6a0*/  LOP3.LUT R0, R0, 0xfffffbff, RZ, 0xc0, !PT ;  /* 0xfffffbff00007812 */ /* 0x000fe200078ec0ff */
[----:B------:R-:W-:-:S03]  /*f6b0*/  @!P0 IMAD R7, R25, 0x180, RZ ;  /* 0x0000018019078824 */ /* 0x000fc600078e02ff */
[----:B------:R-:W-:Y:S02]  /*f6c0*/  @P4 LOP3.LUT R0, R0, 0x400, RZ, 0xfc, !PT ;  /* 0x0000040000004812 */ /* 0x000fe400078efcff */
[----:B------:R-:W-:Y:S02]  /*f6d0*/  LOP3.LUT P4, RZ, R47, 0x1, RZ, 0xc0, !PT ;  /* 0x000000012fff7812 */ /* 0x000fe4000788c0ff */
[----:B------:R-:W-:Y:S02]  /*f6e0*/  @!P0 IADD3.X R9, R11, R9, R7, P1, !PT ;  /* 0x000000090b098210 */ /* 0x000fe40000ffe407 */
        /* <DEDUP_REMOVED lines=9> */
[C---:B------:R-:W-:Y:S02]  /*f780*/  LOP3.LUT P6, RZ, R0.reuse, 0x4000, RZ, 0xc0, !PT ;  /* 0x0000400000ff7812 */ /* 0x040fe400078cc0ff */
[----:B------:R-:W-:-:S04]  /*f790*/  LOP3.LUT R0, R0, 0xfffff7ff, RZ, 0xc0, !PT ;  /* 0xfffff7ff00007812 */ /* 0x000fc800078ec0ff */
[----:B------:R-:W-:Y:S02]  /*f7a0*/  @P5 LOP3.LUT R0, R0, 0x800, RZ, 0xfc, !PT ;  /* 0x0000080000005812 */ /* 0x000fe400078efcff */
[----:B------:R-:W-:-:S04]  /*f7b0*/  ISETP.GE.AND P5, PT, R46, 0x89, PT ;  /* 0x000000892e00780c */ /* 0x000fc80003fa6270 */
[----:B------:R-:W-:Y:S01]  /*f7c0*/  ISETP.LT.OR P3, PT, R45, 0x29, !P5 ;  /* 0x000000292d00780c */ /* 0x000fe20006f61670 */
[----:B------:R-:W-:Y:S01]  /*f7d0*/  IMAD.U32 R7, RZ, RZ, UR8 ;  /* 0x00000008ff077e24 */ /* 0x000fe2000f8e00ff */
[----:B------:R-:W-:Y:S01]  /*f7e0*/  LOP3.LUT R229, R229, 0xffffffef, RZ, 0xc0, !PT ;  /* 0xffffffefe5e57812 */ /* 0x000fe200078ec0ff */
[----:B------:R-:W-:-:S10]  /*f7f0*/  IMAD.U32 R15, RZ, RZ, UR7 ;  /* 0x00000007ff0f7e24 */ /* 0x000fd4000f8e00ff */
[----:B------:R-:W-:Y:S02]  /*f800*/  @!P3 IADD3 R7, P1, P2, R7, UR6, R26 ;  /* 0x000000060707bc10 */ /* 0x000fe4000fa3e01a */
[----:B------:R-:W-:Y:S02]  /*f810*/  @P3 LOP3.LUT R229, R229, 0x10, RZ, 0xfc, !PT ;  /* 0x00000010e5e53812 */ /* 0x000fe400078efcff */
[----:B------:R-:W-:Y:S02]  /*f820*/  @!P3 IADD3.X R15, R15, UR5, R44, P1, P2 ;  /* 0x000000050f0fbc10 */ /* 0x000fe40008fe442c */
        /* <DEDUP_REMOVED lines=10> */
[C---:B------:R-:W-:Y:S02]  /*f8d0*/  ISETP.LT.OR P5, PT, R45.reuse, 0x2a, !P5 ;  /* 0x0000002a2d00780c */ /* 0x040fe40006fa1670 */
[----:B------:R-:W-:Y:S01]  /*f8e0*/  ISETP.LT.OR P2, PT, R45, 0x21, !P6 ;  /* 0x000000212d00780c */ /* 0x000fe20007741670 */
[----:B------:R-:W-:Y:S01]  /*f8f0*/  IMAD.U32 R11, RZ, RZ, UR8 ;  /* 0x00000008ff0b7e24 */ /* 0x000fe2000f8e00ff */
[----:B------:R-:W-:Y:S01]  /*f900*/  LOP3.LUT R229, R229, 0xfffffff7, RZ, 0xc0, !PT ;  /* 0xfffffff7e5e57812 */ /* 0x000fe200078ec0ff */
[----:B------:R-:W-:Y:S02]  /*f910*/  IMAD.U32 R81, RZ, RZ, UR7 ;  /* 0x00000007ff517e24 */ /* 0x000fe4000f8e00ff */
[----:B------:R-:W-:Y:S02]  /*f920*/  IMAD.U32 R83, RZ, RZ, UR8 ;  /* 0x00000008ff537e24 */ /* 0x000fe4000f8e00ff */
[----:B------:R-:W-:-:S04]  /*f930*/  IMAD.U32 R89, RZ, RZ, UR7 ;  /* 0x00000007ff597e24 */ /* 0x000fc8000f8e00ff */
[----:B------:R-:W-:Y:S02]  /*f940*/  @!P5 IADD3 R6, P0, P1, R11, UR6, R26 ;  /* 0x000000060b06dc10 */ /* 0x000fe4000f91e01a */
[----:B------:R-:W-:Y:S02]  /*f950*/  @P5 LOP3.LUT R229, R229, 0x8, RZ, 0xfc, !PT ;  /* 0x00000008e5e55812 */ /* 0x000fe400078efcff */
[----:B------:R-:W-:Y:S02]  /*f960*/  @!P5 IADD3.X R81, R81, UR5, R44, P0, P1 ;  /* 0x000000055151dc10 */ /* 0x000fe400087e242c */
[----:B------:R-:W-:Y:S02]  /*f970*/  LOP3.LUT R229, R229, 0xfffffffb, RZ, 0xc0, !PT ;  /* 0xfffffffbe5e57812 */ /* 0x000fe400078ec0ff */
[----:B------:R-:W-:Y:S02]  /*f980*/  @!P2 IADD3 R83, P0, P1, R83, UR10, R26 ;  /* 0x0000000a5353ac10 */ /* 0x000fe4000f91e01a */
[----:B------:R-:W-:-:S02]  /*f990*/  @P2 LOP3.LUT R229, R229, 0x4, RZ, 0xfc, !PT ;  /* 0x00000004e5e52812 */ /* 0x000fc400078efcff */
[----:B------:R-:W-:Y:S02]  /*f9a0*/  @!P2 IADD3.X R89, R89, UR9, R44, P0, P1 ;  /* 0x000000095959ac10 */ /* 0x000fe400087e242c */
[----:B------:R-:W-:Y:S01]  /*f9b0*/  ISETP.LT.OR P2, PT, R45, 0x22, !P6 ;  /* 0x000000222d00780c */ /* 0x000fe20007741670 */
[----:B------:R-:W-:Y:S01]  /*f9c0*/  IMAD.U32 R90, RZ, RZ, UR8 ;  /* 0x00000008ff5a7e24 */ /* 0x000fe2000f8e00ff */
[----:B------:R-:W-:Y:S01]  /*f9d0*/  LOP3.LUT R229, R229, 0xfffffffd, RZ, 0xc0, !PT ;  /* 0xfffffffde5e57812 */ /* 0x000fe200078ec0ff */
[----:B------:R-:W-:-:S10]  /*f9e0*/  IMAD.U32 R91, RZ, RZ, UR7 ;  /* 0x00000007ff5b7e24 */ /* 0x000fd4000f8e00ff */
[----:B------:R-:W-:Y:S02]  /*f9f0*/  @!P2 IADD3 R90, P1, P0, R90, UR10, R26 ;  /* 0x0000000a5a5aac10 */ /* 0x000fe4000f83e01a */
[----:B------:R-:W-:Y:S02]  /*fa00*/  @P2 LOP3.LUT R229, R229, 0x2, RZ, 0xfc, !PT ;  /* 0x00000002e5e52812 */ /* 0x000fe400078efcff */
[----:B------:R-:W-:Y:S02]  /*fa10*/  @!P2 IADD3.X R91, R91, UR9, R44, P1, P0 ;  /* 0x000000095b5bac10 */ /* 0x000fe40008fe042c */
        /* <DEDUP_REMOVED lines=12> */
[----:B------:R-:W-:-:S04]  /*fae0*/  ISETP.GE.AND P3, PT, R46, 0x1, PT ;  /* 0x000000012e00780c */ /* 0x000fc80003f66270 */
[----:B------:R-:W-:Y:S02]  /*faf0*/  ISETP.LT.OR P0, PT, R45, 0x21, !P3 ;  /* 0x000000212d00780c */ /* 0x000fe40005f01670 */
[----:B------:R-:W-:-:S11]  /*fb00*/  PRMT R4, RZ, 0x7610, R4 ;  /* 0x00007610ff047816 */ /* 0x000fd60000000004 */
[----:B------:R-:W2:Y:S02]  /*fb10*/  @!P0 LDG.E.U8 R4, desc[UR46][R28.64+0x20] ;  /* 0x0000202e1c048981 */ /* 0x000ea4000c1e1100 */
[----:B--2---:R-:W-:-:S04]  /*fb20*/  LOP3.LUT R4, R4, 0xff, RZ, 0xc0, !PT ;  /* 0x000000ff04047812 */ /* 0x004fc800078ec0ff */
[----:B------:R-:W-:-:S05]  /*fb30*/  F2FP.F16.E4M3.UNPACK_B R4, R4 ;  /* 0x00000004ff04723e */ /* 0x000fca00020006ff */
[----:B------:R-:W-:-:S05]  /*fb40*/  HADD2.F32 R4, -RZ, R4.H0_H0 ;  /* 0x20000004ff047230 */ /* 0x000fca0000004100 */
[----:B------:R-:W-:-:S04]  /*fb50*/  FMUL R4, R4, UR38 ;  /* 0x0000002604047c20 */ /* 0x000fc80008400000 */
[----:B------:R-:W-:Y:S02]  /*fb60*/  FFMA R3, R3, UR39, R4 ;  /* 0x0000002703037c23 */ /* 0x000fe40008000004 */
[----:B0-----:R-:W0:Y:S03]  /*fb70*/  @!P0 LDC.64 R4, c[0x0][0x5c0] ;  /* 0x00017000ff048b82 */ /* 0x001e260000000a00 */
[----:B------:R-:W-:Y:S02]  /*fb80*/  F2FP.SATFINITE.E4M3.F32.PACK_AB_MERGE_C R3, RZ, R3, RZ ;  /* 0x00000003ff03723e */ /* 0x000fe400048070ff */
[----:B0-----:R-:W-:-:S05]  /*fb90*/  @!P0 IADD3 R4, P1, R26, R4, RZ ;  /* 0x000000041a048210 */ /* 0x001fca0007f3e0ff */
[----:B------:R-:W-:-:S05]  /*fba0*/  @!P0 IMAD.X R5, R44, 0x1, R5, P1 ;  /* 0x000000012c058824 */ /* 0x000fca00008e0605 */
[----:B------:R0:W-:Y:S01]  /*fbb0*/  @!P0 STG.E.U8 desc[UR46][R4.64+0x20], R3 ;  /* 0x0000200304008986 */ /* 0x0001e2000c10112e */
[----:B------:R-:W-:Y:S02]  /*fbc0*/  ISETP.LT.OR P0, PT, R45, 0x22, !P3 ;  /* 0x000000222d00780c */ /* 0x000fe40005f01670 */
[----:B0-----:R-:W-:-:S11]  /*fbd0*/  PRMT R3, RZ, 0x7610, R3 ;  /* 0x00007610ff037816 */ /* 0x001fd60000000003 */
[----:B------:R-:W0:Y:S01]  /*fbe0*/  @!P0 LDC.64 R4, c[0x0][0x5c0] ;  /* 0x00017000ff048b82 */ /* 0x000e220000000a00 */
[----:B------:R-:W2:Y:S01]  /*fbf0*/  @!P0 LDG.E.U8 R3, desc[UR46][R28.64+0x21] ;  /* 0x0000212e1c038981 */ /* 0x000ea2000c1e1100 */
[----:B------:R-:W-:Y:S02]  /*fc00*/  LOP3.LUT P5, RZ, R47, 0x100, RZ, 0xc0, !PT ;  /* 0x000001002fff7812 */ /* 0x000fe400078ac0ff */
[----:B0-----:R-:W-:-:S05]  /*fc10*/  @!P0 IADD3 R4, P1, R26, R4, RZ ;  /* 0x000000041a048210 */ /* 0x001fca0007f3e0ff */
[----:B------:R-:W-:Y:S01]  /*fc20*/  @!P0 IMAD.X R5, R44, 0x1, R5, P1 ;  /* 0x000000012c058824 */ /* 0x000fe200008e0605 */
[----:B--2---:R-:W-:-:S04]  /*fc30*/  LOP3.LUT R3, R3, 0xff, RZ, 0xc0, !PT ;  /* 0x000000ff03037812 */ /* 0x004fc800078ec0ff */
[----:B------:R-:W-:-:S05]  /*fc40*/  F2FP.F16.E4M3.UNPACK_B R3, R3 ;  /* 0x00000003ff03723e */ /* 0x000fca00020006ff */
[----:B------:R-:W-:-:S05]  /*fc50*/  HADD2.F32 R3, -RZ, R3.H0_H0 ;  /* 0x20000003ff037230 */ /* 0x000fca0000004100 */
[----:B------:R-:W-:-:S04]  /*fc60*/  FMUL R3, R3, UR38 ;  /* 0x0000002603037c20 */ /* 0x000fc80008400000 */
[----:B------:R-:W-:Y:S01]  /*fc70*/  FFMA R3, R2, UR39, R3 ;  /* 0x0000002702037c23 */ /* 0x000fe20008000003 */
[----:B------:R-:W-:-:S04]  /*fc80*/  PRMT R2, RZ, 0x7610, R2 ;  /* 0x00007610ff027816 */ /* 0x000fc80000000002 */
[----:B------:R-:W-:-:S05]  /*fc90*/  F2FP.SATFINITE.E4M3.F32.PACK_AB_MERGE_C R3, RZ, R3, RZ ;  /* 0x00000003ff03723e */ /* 0x000fca00048070ff */
[----:B------:R0:W-:Y:S04]  /*fca0*/  @!P0 STG.E.U8 desc[UR46][R4.64+0x21], R3 ;  /* 0x0000210304008986 */ /* 0x0001e8000c10112e */
[----:B------:R-:W2:Y:S01]  /*fcb0*/  @!P5 LDG.E.U8 R2, desc[UR46][R30.64+0x20] ;  /* 0x0000202e1e02d981 */ /* 0x000ea2000c1e1100 */
[----:B------:R-:W-:Y:S02]  /*fcc0*/  LOP3.LUT P4, RZ, R47, 0x80, RZ, 0xc0, !PT ;  /* 0x000000802fff7812 */ /* 0x000fe4000788c0ff */
[----:B------:R-:W-:Y:S02]  /*fcd0*/  ISETP.LT.OR P0, PT, R45, 0x2a, !P6 ;  /* 0x0000002a2d00780c */ /* 0x000fe40007701670 */
[----:B------:R-:W-:Y:S02]  /*fce0*/  LOP3.LUT R0, R0, 0xffffdfff, RZ, 0xc0, !PT ;  /* 0xffffdfff00007812 */ /* 0x000fe400078ec0ff */
[----:B------:R-:W-:Y:S01]  /*fcf0*/  LOP3.LUT R229, R229, 0xfffffffe, RZ, 0xc0, !PT ;  /* 0xfffffffee5e57812 */ /* 0x000fe200078ec0ff */
[----:B------:R-:W-:-:S03]  /*fd00*/  IMAD.U32 R9, RZ, RZ, UR7 ;  /* 0x00000007ff097e24 */ /* 0x000fc6000f8e00ff */
[----:B------:R-:W-:-:S03]  /*fd10*/  @P2 LOP3.LUT R229, R229, 0x1, RZ, 0xfc, !PT ;  /* 0x00000001e5e52812 */ /* 0x000fc600078efcff */
[----:B------:R-:W-:Y:S02]  /*fd20*/  @P4 LOP3.LUT R0, R0, 0x2000, RZ, 0xfc, !PT ;  /* 0x0000200000004812 */ /* 0x000fe400078efcff */
[----:B0-----:R-:W-:Y:S02]  /*fd30*/  @!P0 IADD3 R4, P2, P1, R11, UR10, R26 ;  /* 0x0000000a0b048c10 */ /* 0x001fe4000f95e01a */
[----:B------:R-:W-:Y:S02]  /*fd40*/  LOP3.LUT R0, R0, 0xfffffeff, RZ, 0xc0, !PT ;  /* 0xfffffeff00007812 */ /* 0x000fe400078ec0ff */
[----:B------:R-:W-:Y:S02]  /*fd50*/  @!P0 IADD3.X R5, R9, UR9, R44, P2, P1 ;  /* 0x0000000909058c10 */ /* 0x000fe400097e242c */
        /* <DEDUP_REMOVED lines=14> */
[----:B------:R-:W-:Y:S01]  /*fe40*/  FFMA R2, R227, UR39, R2 ;  /* 0x00000027e3027c23 */ /* 0x000fe20008000002 */
[----:B------:R-:W-:Y:S01]  /*fe50*/  IMAD.U32 R127, RZ, RZ, UR8 ;  /* 0x00000008ff7f7e24 */ /* 0x000fe2000f8e00ff */
[----:B------:R-:W2:Y:S03]  /*fe60*/  LDL.LU R227, [R1+0x8] ;  /* 0x0000080001e37983 */ /* 0x000ea60000300800 */
[----:B------:R-:W-:-:S05]  /*fe70*/  F2FP.SATFINITE.E4M3.F32.PACK_AB_MERGE_C R2, RZ, R2, RZ ;  /* 0x00000002ff02723e */ /* 0x000fca00048070ff */
[----:B------:R0:W-:Y:S02]  /*fe80*/  @!P5 STG.E.U8 desc[UR46][R120.64+0x20], R2 ;  /* 0x000020027800d986 */ /* 0x0001e4000c10112e */
[----:B0-----:R-:W-:-:S06]  /*fe90*/  PRMT R2, RZ, 0x7610, R2 ;  /* 0x00007610ff027816 */ /* 0x001fcc0000000002 */
[----:B------:R-:W4:Y:S01]  /*fea0*/  @!P4 LDG.E.U8 R2, desc[UR46][R30.64+0x21] ;  /* 0x0000212e1e02c981 */ /* 0x000f22000c1e1100 */
[----:B------:R-:W-:Y:S01]  /*feb0*/  ISETP.LT.OR P5, PT, R45, 0x32, !P0 ;  /* 0x000000322d00780c */ /* 0x000fe200047a1670 */
[----:B------:R-:W-:Y:S02]  /*fec0*/  IMAD.U32 R129, RZ, RZ, UR7 ;  /* 0x00000007ff817e24 */ /* 0x000fe4000f8e00ff */
[----:B------:R-:W-:Y:S02]  /*fed0*/  IMAD.U32 R3, RZ, RZ, UR8 ;  /* 0x00000008ff037e24 */ /* 0x000fe4000f8e00ff */
[----:B------:R-:W-:-:S08]  /*fee0*/  IMAD.U32 R125, RZ, RZ, UR7 ;  /* 0x00000007ff7d7e24 */ /* 0x000fd0000f8e00ff */
[----:B------:R-:W-:-:S04]  /*fef0*/  @!P5 IADD3 R127, P2, P1, R127, UR6, R26 ;  /* 0x000000067f7fdc10 */ /* 0x000fc8000f95e01a */
[----:B------:R-:W-:Y:S02]  /*ff00*/  @!P5 IADD3.X R129, R129, UR5, R44, P2, P1 ;  /* 0x000000058181dc10 */ /* 0x000fe400097e242c */
[----:B----4-:R-:W-:-:S04]  /*ff10*/  LOP3.LUT R2, R2, 0xff, RZ, 0xc0, !PT ;  /* 0x000000ff02027812 */ /* 0x010fc800078ec0ff */
[----:B------:R-:W-:-:S05]  /*ff20*/  F2FP.F16.E4M3.UNPACK_B R2, R2 ;  /* 0x00000002ff02723e */ /* 0x000fca00020006ff */
[----:B------:R-:W-:-:S05]  /*ff30*/  HADD2.F32 R2, -RZ, R2.H0_H0 ;  /* 0x20000002ff027230 */ /* 0x000fca0000004100 */
[----:B------:R-:W-:-:S04]  /*ff40*/  FMUL R2, R2, UR38 ;  /* 0x0000002602027c20 */ /* 0x000fc80008400000 */
[----:B---3--:R-:W-:Y:S02]  /*ff50*/  FFMA R2, R226, UR39, R2 ;  /* 0x00000027e2027c23 */ /* 0x008fe40008000002 */
[----:B------:R-:W3:Y:S03]  /*ff60*/  LDL.LU R226, [R1+0xc] ;  /* 0x00000c0001e27983 */ /* 0x000ee60000300800 */
[----:B------:R-:W-:-:S05]  /*ff70*/  F2FP.SATFINITE.E4M3.F32.PACK_AB_MERGE_C R2, RZ, R2, RZ ;  /* 0x00000002ff02723e */ /* 0x000fca00048070ff */
[----:B------:R0:W-:Y:S01]  /*ff80*/  @!P4 STG.E.U8 desc[UR46][R116.64+0x21], R2 ;  /* 0x000021027400c986 */ /* 0x0001e2000c10112e */
[----:B------:R-:W-:-:S13]  /*ff90*/  ISETP.LT.OR P4, PT, R45, 0x39, !P0 ;  /* 0x000000392d00780c */ /* 0x000fda0004781670 */
[----:B------:R-:W-:-:S04]  /*ffa0*/  @!P4 IADD3 R126, P2, P1, R3, UR6, R26 ;  /* 0x00000006037ecc10 */ /* 0x000fc8000f95e01a */
[----:B------:R-:W-:Y:S02]  /*ffb0*/  @!P4 IADD3.X R125, R125, UR5, R44, P2, P1 ;  /* 0x000000057d7dcc10 */ /* 0x000fe400097e242c */
[----:B------:R-:W-:Y:S02]  /*ffc0*/  ISETP.LT.OR P1, PT, R45, 0x29, !P3 ;  /* 0x000000292d00780c */ /* 0x000fe40005f21670 */
[----:B0-----:R-:W-:-:S11]  /*ffd0*/  PRMT R2, RZ, 0x7610, R2 ;  /* 0x00007610ff027816 */ /* 0x001fd60000000002 */
[----:B------:R-:W4:Y:S02]  /*ffe0*/  @!P1 LDG.E.U8 R2, desc[UR46][R28.64+0x28] ;  /* 0x0000282e1c029981 */ /* 0x000f24000c1e1100 */
[----:B----4-:R-:W-:-:S04]  /*fff0*/  LOP3.LUT R2, R2, 0xff, RZ, 0xc0, !PT ;  /* 0x000000ff02027812 */ /* 0x010fc800078ec0ff */
[----:B------:R-:W-:-:S05]  /*10000*/  F2FP.F16.E4M3.UNPACK_B R2, R2 ;  /* 0x00000002ff02723e */ /* 0x000fca00020006ff */
[----:B------:R-:W-:-:S05]  /*10010*/  HADD2.F32 R2, -RZ, R2.H0_H0 ;  /* 0x20000002ff027230 */ /* 0x000fca0000004100 */
[----:B------:R-:W-:-:S04]  /*10020*/  FMUL R2, R2, UR38 ;  /* 0x0000002602027c20 */ /* 0x000fc80008400000 */
[----:B--2---:R-:W-:Y:S02]  /*10030*/  FFMA R8, R227, UR39, R2 ;  /* 0x00000027e3087c23 */ /* 0x004fe40008000002 */
[----:B------:R-:W0:Y:S01]  /*10040*/  @!P1 LDC.64 R2, c[0x0][0x5c0] ;  /* 0x00017000ff029b82 */ /* 0x000e220000000a00 */
[----:B------:R-:W-:Y:S01]  /*10050*/  LOP3.LUT R229, R229, 0xfffffdff, RZ, 0xc0, !PT ;  /* 0xfffffdffe5e57812 */ /* 0x000fe200078ec0ff */
[----:B------:R-:W2:Y:S01]  /*10060*/  LDL.LU R227, [R1+0x10] ;  /* 0x0000100001e37983 */ /* 0x000ea20000300800 */
[----:B------:R-:W-:Y:S02]  /*10070*/  F2FP.SATFINITE.E4M3.F32.PACK_AB_MERGE_C R8, RZ, R8, RZ ;  /* 0x00000008ff08723e */ /* 0x000fe400048070ff */
[----:B0-----:R-:W-:-:S05]  /*10080*/  @!P1 IADD3 R2, P2, R26, R2, RZ ;  /* 0x000000021a029210 */ /* 0x001fca0007f5e0ff */
[----:B------:R-:W-:-:S05]  /*10090*/  @!P1 IMAD.X R3, R44, 0x1, R3, P2 ;  /* 0x000000012c039824 */ /* 0x000fca00010e0603 */
[----:B------:R0:W-:Y:S01]  /*100a0*/  @!P1 STG.E.U8 desc[UR46][R2.64+0x28], R8 ;  /* 0x0000280802009986 */ /* 0x0001e2000c10112e */
[----:B------:R-:W-:Y:S02]  /*100b0*/  ISETP.LT.OR P1, PT, R45, 0x2a, !P3 ;  /* 0x0000002a2d00780c */ /* 0x000fe40005f21670 */
[----:B0-----:R-:W-:-:S11]  /*100c0*/  PRMT R8, RZ, 0x7610, R8 ;  /* 0x00007610ff087816 */ /* 0x001fd60000000008 */
[----:B------:R-:W0:Y:S01]  /*100d0*/  @!P1 LDC.64 R2, c[0x0][0x5c0] ;  /* 0x00017000ff029b82 */ /* 0x000e220000000a00 */
[----:B------:R-:W4:Y:S01]  /*100e0*/  @!P1 LDG.E.U8 R8, desc[UR46][R28.64+0x29] ;  /* 0x0000292e1c089981 */ /* 0x000f22000c1e1100 */
        /* <DEDUP_REMOVED lines=8> */
[----:B---3--:R-:W-:Y:S01]  /*10170*/  FFMA R8, R226, UR39, R8 ;  /* 0x00000027e2087c23 */ /* 0x008fe20008000008 */
[----:B------:R-:W-:Y:S02]  /*10180*/  LOP3.LUT P3, RZ, R47, 0x2000, RZ, 0xc0, !PT ;  /* 0x000020002fff7812 */ /* 0x000fe4000786c0ff */
[----:B------:R-:W-:Y:S01]  /*10190*/  LOP3.LUT R0, R0, 0xffffefff, RZ, 0xc0, !PT ;  /* 0xffffefff00007812 */ /* 0x000fe200078ec0ff */
[----:B------:R-:W-:Y:S01]  /*101a0*/  IMAD.U32 R123, RZ, RZ, UR8 ;  /* 0x00000008ff7b7e24 */ /* 0x000fe2000f8e00ff */
[----:B------:R-:W-:Y:S01]  /*101b0*/  F2FP.SATFINITE.E4M3.F32.PACK_AB_MERGE_C R8, RZ, R8, RZ ;  /* 0x00000008ff08723e */ /* 0x000fe200048070ff */
[----:B------:R-:W-:Y:S01]  /*101c0*/  IMAD.U32 R121, RZ, RZ, UR8 ;  /* 0x00000008ff797e24 */ /* 0x000fe2000f8e00ff */
[----:B------:R-:W-:Y:S01]  /*101d0*/  LOP3.LUT R229, R229, 0xfffffeff, RZ, 0xc0, !PT ;  /* 0xfffffeffe5e57812 */ /* 0x000fe200078ec0ff */
[----:B------:R-:W-:Y:S01]  /*101e0*/  IMAD.U32 R120, RZ, RZ, UR7 ;  /* 0x00000007ff787e24 */ /* 0x000fe2000f8e00ff */
[----:B------:R-:W3:Y:S04]  /*101f0*/  LDL.LU R226, [R1+0x14] ;  /* 0x0000140001e27983 */ /* 0x000ee80000300800 */
[----:B------:R0:W-:Y:S02]  /*10200*/  @!P1 STG.E.U8 desc[UR46][R2.64+0x29], R8 ;  /* 0x0000290802009986 */ /* 0x0001e4000c10112e */
[----:B0-----:R-:W-:-:S06]  /*10210*/  PRMT R2, RZ, 0x7610, R2 ;  /* 0x00007610ff027816 */ /* 0x001fcc0000000002 */
[----:B------:R-:W4:Y:S01]  /*10220*/  @!P5 LDG.E.U8 R2, desc[UR46][R30.64+0x28] ;  /* 0x0000282e1e02d981 */ /* 0x000f22000c1e1100 */
[----:B------:R-:W-:Y:S02]  /*10230*/  @P4 LOP3.LUT R229, R229, 0x100, RZ, 0xfc, !PT ;  /* 0x00000100e5e54812 */ /* 0x000fe400078efcff */
[C---:B------:R-:W-:Y:S02]  /*10240*/  ISETP.LT.OR P4, PT, R45.reuse, 0x3a, !P0 ;  /* 0x0000003a2d00780c */ /* 0x040fe40004781670 */
[----:B------:R-:W-:Y:S02]  /*10250*/  @P3 LOP3.LUT R0, R0, 0x1000, RZ, 0xfc, !PT ;  /* 0x0000100000003812 */ /* 0x000fe400078efcff */
[----:B------:R-:W-:Y:S02]  /*10260*/  ISETP.LT.OR P3, PT, R45, 0x31, !P6 ;  /* 0x000000312d00780c */ /* 0x000fe40007761670 */
[----:B------:R-:W-:-:S07]  /*10270*/  LOP3.LUT R229, R229, 0xffffff7f, RZ, 0xc0, !PT ;  /* 0xffffff7fe5e57812 */ /* 0x000fce00078ec0ff */
[----:B------:R-:W-:Y:S02]  /*10280*/  @!P4 IADD3 R123, P2, P1, R123, UR6, R26 ;  /* 0x000000067b7bcc10 */ /* 0x000fe4000f95e01a */
[----:B------:R-:W-:Y:S02]  /*10290*/  @P4 LOP3.LUT R229, R229, 0x80, RZ, 0xfc, !PT ;  /* 0x00000080e5e54812 */ /* 0x000fe400078efcff */
[----:B------:R-:W-:Y:S02]  /*102a0*/  @!P4 IADD3.X R122, R9, UR5, R44, P2, P1 ;  /* 0x00000005097acc10 */ /* 0x000fe400097e242c */
[----:B------:R-:W-:Y:S02]  /*102b0*/  LOP3.LUT R229, R229, 0xffffffbf, RZ, 0xc0, !PT ;  /* 0xffffffbfe5e57812 */ /* 0x000fe400078ec0ff */
[----:B------:R-:W-:Y:S02]  /*102c0*/  @!P3 IADD3 R121, P2, P1, R121, UR10, R26 ;  /* 0x0000000a7979bc10 */ /* 0x000fe4000f95e01a */
[----:B------:R-:W-:-:S02]  /*102d0*/  @P3 LOP3.LUT R229, R229, 0x40, RZ, 0xfc, !PT ;  /* 0x00000040e5e53812 */ /* 0x000fc400078efcff */
[----:B------:R-:W-:Y:S02]  /*102e0*/  @!P3 IADD3.X R120, R120, UR9, R44, P2, P1 ;  /* 0x000000097878bc10 */ /* 0x000fe400097e242c */
[----:B------:R-:W-:Y:S02]  /*102f0*/  LOP3.LUT P3, RZ, R0, 0x1000, RZ, 0xc0, !PT ;  /* 0x0000100000ff7812 */ /* 0x000fe4000786c0ff */
[----:B----4-:R-:W-:-:S04]  /*10300*/  LOP3.LUT R2, R2, 0xff, RZ, 0xc0, !PT ;  /* 0x000000ff02027812 */ /* 0x010fc800078ec0ff */
[----:B------:R-:W-:-:S05]  /*10310*/  F2FP.F16.E4M3.UNPACK_B R2, R2 ;  /* 0x00000002ff02723e */ /* 0x000fca00020006ff */
[----:B------:R-:W-:-:S05]  /*10320*/  HADD2.F32 R2, -RZ, R2.H0_H0 ;  /* 0x20000002ff027230 */ /* 0x000fca0000004100 */
[----:B------:R-:W-:-:S04]  /*10330*/  FMUL R2, R2, UR38 ;  /* 0x0000002602027c20 */ /* 0x000fc80008400000 */
[----:B--2---:R-:W-:Y:S01]  /*10340*/  FFMA R2, R227, UR39, R2 ;  /* 0x00000027e3027c23 */ /* 0x004fe20008000002 */
[----:B------:R-:W-:Y:S01]  /*10350*/  LOP3.LUT P4, RZ, R47, 0x8000, RZ, 0xc0, !PT ;  /* 0x000080002fff7812 */ /* 0x000fe2000788c0ff */
[----:B------:R-:W2:Y:S03]  /*10360*/  LDL.LU R227, [R1+0x18] ;  /* 0x0000180001e37983 */ /* 0x000ea60000300800 */
[----:B------:R-:W-:-:S05]  /*10370*/  F2FP.SATFINITE.E4M3.F32.PACK_AB_MERGE_C R2, RZ, R2, RZ ;  /* 0x00000002ff02723e */ /* 0x000fca00048070ff */
[----:B------:R0:W-:Y:S02]  /*10380*/  @!P5 STG.E.U8 desc[UR46][R118.64+0x28], R2 ;  /* 0x000028027600d986 */ /* 0x0001e4000c10112e */
[----:B0-----:R-:W-:-:S06]  /*10390*/  PRMT R2, RZ, 0x7610, R2 ;  /* 0x00007610ff027816 */ /* 0x001fcc0000000002 */
[----:B------:R-:W4:Y:S02]  /*103a0*/  @!P3 LDG.E.U8 R2, desc[UR46][R30.64+0x29] ;  /* 0x0000292e1e02b981 */ /* 0x000f24000c1e1100 */
[----:B----4-:R-:W-:-:S04]  /*103b0*/  LOP3.LUT R2, R2, 0xff, RZ, 0xc0, !PT ;  /* 0x000000ff02027812 */ /* 0x010fc800078ec0ff */
[----:B------:R-:W-:-:S05]  /*103c0*/  F2FP.F16.E4M3.UNPACK_B R2, R2 ;  /* 0x00000002ff02723e */ /* 0x000fca00020006ff */
[----:B------:R-:W-:-:S05]  /*103d0*/  HADD2.F32 R2, -RZ, R2.H0_H0 ;  /* 0x20000002ff027230 */ /* 0x000fca0000004100 */
[----:B------:R-:W-:-:S04]  /*103e0*/  FMUL R2, R2, UR38 ;  /* 0x0000002602027c20 */ /* 0x000fc80008400000 */
[----:B---3--:R-:W-:Y:S01]  /*103f0*/  FFMA R2, R226, UR39, R2 ;  /* 0x00000027e2027c23 */ /* 0x008fe20008000002 */
[----:B------:R-:W-:Y:S01]  /*10400*/  ISETP.LT.OR P5, PT, R45, 0x32, !P6 ;  /* 0x000000322d00780c */ /* 0x000fe200077a1670 */
[----:B------:R-:W-:Y:S01]  /*10410*/  IMAD.U32 R119, RZ, RZ, UR8 ;  /* 0x00000008ff777e24 */ /* 0x000fe2000f8e00ff */
[----:B------:R-:W-:Y:S01]  /*10420*/  LOP3.LUT R229, R229, 0xffffffdf, RZ, 0xc0, !PT ;  /* 0xffffffdfe5e57812 */ /* 0x000fe200078ec0ff */
[----:B------:R-:W-:Y:S01]  /*10430*/  IMAD.U32 R118, RZ, RZ, UR7 ;  /* 0x00000007ff767e24 */ /* 0x000fe2000f8e00ff */
[----:B------:R-:W-:Y:S01]  /*10440*/  F2FP.SATFINITE.E4M3.F32.PACK_AB_MERGE_C R2, RZ, R2, RZ ;  /* 0x00000002ff02723e */ /* 0x000fe200048070ff */
[----:B------:R-:W-:Y:S01]  /*10450*/  IMAD.U32 R117, RZ, RZ, UR8 ;  /* 0x00000008ff757e24 */ /* 0x000fe2000f8e00ff */
[----:B------:R-:W3:Y:S04]  /*10460*/  LDL.LU R226, [R1+0x1c] ;  /* 0x00001c0001e27983 */ /* 0x000ee80000300800 */
[----:B------:R0:W-:Y:S02]  /*10470*/  @!P3 STG.E.U8 desc[UR46][R114.64+0x29], R2 ;  /* 0x000029027200b986 */ /* 0x0001e4000c10112e */
[----:B0-----:R-:W-:-:S06]  /*10480*/  PRMT R2, RZ, 0x7610, R2 ;  /* 0x00007610ff027816 */ /* 0x001fcc0000000002 */
[----:B------:R-:W4:Y:S01]  /*10490*/  @!P4 LDG.E.U8 R2, desc[UR46][R32.64+0x20] ;  /* 0x0000202e2002c981 */ /* 0x000f22000c1e1100 */
[----:B------:R-:W-:-:S04]  /*104a0*/  @!P5 IADD3 R119, P2, P1, R119, UR10, R26 ;  /* 0x0000000a7777dc10 */ /* 0x000fc8000f95e01a */
[----:B------:R-:W-:Y:S02]  /*104b0*/  @!P5 IADD3.X R118, R118, UR9, R44, P2, P1 ;  /* 0x000000097676dc10 */ /* 0x000fe400097e242c */
[----:B------:R-:W-:Y:S01]  /*104c0*/  ISETP.LT.OR P1, PT, R45, 0x39, !P6 ;  /* 0x000000392d00780c */ /* 0x000fe20007721670 */
[----:B------:R-:W-:Y:S01]  /*104d0*/  IMAD.U32 R3, RZ, RZ, UR7 ;  /* 0x00000007ff037e24 */ /* 0x000fe2000f8e00ff */
[----:B------:R-:W-:Y:S02]  /*104e0*/  @P5 LOP3.LUT R229, R229, 0x20, RZ, 0xfc, !PT ;  /* 0x00000020e5e55812 */ /* 0x000fe400078efcff */
[C---:B------:R-:W-:Y:S02]  /*104f0*/  LOP3.LUT P5, RZ, R0.reuse, 0x800, RZ, 0xc0, !PT ;  /* 0x0000080000ff7812 */ /* 0x040fe400078ac0ff */
[----:B------:R-:W-:-:S07]  /*10500*/  LOP3.LUT R0, R0, 0xffffffbf, RZ, 0xc0, !PT ;  /* 0xffffffbf00007812 */ /* 0x000fce00078ec0ff */
[----:B------:R-:W-:Y:S02]  /*10510*/  @!P1 IADD3 R117, P3, P2, R117, UR10, R26 ;  /* 0x0000000a75759c10 */ /* 0x000fe4000fa7e01a */
[----:B------:R-:W-:Y:S02]  /*10520*/  @P1 LOP3.LUT R0, R0, 0x40, RZ, 0xfc, !PT ;  /* 0x0000004000001812 */ /* 0x000fe400078efcff */
[----:B------:R-:W-:Y:S02]  /*10530*/  @!P1 IADD3.X R116, R3, UR9, R44, P3, P2 ;  /* 0x0000000903749c10 */ /* 0x000fe40009fe442c */
[----:B------:R-:W-:Y:S02]  /*10540*/  LOP3.LUT P1, RZ, R47, 0x1000, RZ, 0xc0, !PT ;  /* 0x000010002fff7812 */ /* 0x000fe4000782c0ff */
[----:B----4-:R-:W-:-:S04]  /*10550*/  LOP3.LUT R2, R2, 0xff, RZ, 0xc0, !PT ;  /* 0x000000ff02027812 */ /* 0x010fc800078ec0ff */
[----:B------:R-:W-:-:S05]  /*10560*/  F2FP.F16.E4M3.UNPACK_B R2, R2 ;  /* 0x00000002ff02723e */ /* 0x000fca00020006ff */
[----:B------:R-:W-:-:S05]  /*10570*/  HADD2.F32 R2, -RZ, R2.H0_H0 ;  /* 0x20000002ff027230 */ /* 0x000fca0000004100 */
[----:B------:R-:W-:-:S04]  /*10580*/  FMUL R2, R2, UR38 ;  /* 0x0000002602027c20 */ /* 0x000fc80008400000 */
[----:B--2---:R-:W-:Y:S01]  /*10590*/  FFMA R2, R227, UR39, R2 ;  /* 0x00000027e3027c23 */ /* 0x004fe20008000002 */
[----:B------:R-:W-:Y:S01]  /*105a0*/  ISETP.LT.OR P2, PT, R45, 0x3a, !P6 ;  /* 0x0000003a2d00780c */ /* 0x000fe20007741670 */
[----:B------:R-:W2:Y:S03]  /*105b0*/  LDL.LU R227, [R1+0x20] ;  /* 0x0000200001e37983 */ /* 0x000ea60000300800 */
[----:B------:R-:W-:-:S05]  /*105c0*/  F2FP.SATFINITE.E4M3.F32.PACK_AB_MERGE_C R2, RZ, R2, RZ ;  /* 0x00000002ff02723e */ /* 0x000fca00048070ff */
[----:B------:R0:W-:Y:S02]  /*105d0*/  @!P4 STG.E.U8 desc[UR46][R112.64+0x20], R2 ;  /* 0x000020027000c986 */ /* 0x0001e4000c10112e */
[----:B0-----:R-:W-:-:S06]  /*105e0*/  PRMT R2, RZ, 0x7610, R2 ;  /* 0x00007610ff027816 */ /* 0x001fcc0000000002 */
[----:B------:R-:W4:Y:S01]  /*105f0*/  @!P1 LDG.E.U8 R2, desc[UR46][R32.64+0x21] ;  /* 0x0000212e20029981 */ /* 0x000f22000c1e1100 */
[----:B------:R-:W-:-:S04]  /*10600*/  LOP3.LUT R0, R0, 0xffffff7f, RZ, 0xc0, !PT ;  /* 0xffffff7f00007812 */ /* 0x000fc800078ec0ff */
[----:B------:R-:W-:-:S04]  /*10610*/  @P2 LOP3.LUT R0, R0, 0x80, RZ, 0xfc, !PT ;  /* 0x0000008000002812 */ /* 0x000fc800078efcff */
[----:B------:R-:W-:Y:S02]  /*10620*/  LOP3.LUT P4, RZ, R0, 0x400, RZ, 0xc0, !PT ;  /* 0x0000040000ff7812 */ /* 0x000fe4000788c0ff */
[----:B------:R-:W-:Y:S02]  /*10630*/  PRMT R8, RZ, 0x7610, R8 ;  /* 0x00007610ff087816 */ /* 0x000fe40000000008 */
[----:B----4-:R-:W-:-:S04]  /*10640*/  LOP3.LUT R2, R2, 0xff, RZ, 0xc0, !PT ;  /* 0x000000ff02027812 */ /* 0x010fc800078ec0ff */
[----:B------:R-:W-:-:S05]  /*10650*/  F2FP.F16.E4M3.UNPACK_B R2, R2 ;  /* 0x00000002ff02723e */ /* 0x000fca00020006ff */
[----:B------:R-:W-:-:S05]  /*10660*/  HADD2.F32 R2, -RZ, R2.H0_H0 ;  /* 0x20000002ff027230 */ /* 0x000fca0000004100 */
[----:B------:R-:W-:-:S04]  /*10670*/  FMUL R2, R2, UR38 ;  /* 0x0000002602027c20 */ /* 0x000fc80008400000 */
[----:B---3--:R-:W-:-:S05]  /*10680*/  FFMA R2, R226, UR39, R2 ;  /* 0x00000027e2027c23 */ /* 0x008fca0008000002 */
[----:B------:R-:W-:-:S05]  /*10690*/  F2FP.SATFINITE.E4M3.F32.PACK_AB_MERGE_C R2, RZ, R2, RZ ;  /* 0x00000002ff02723e */ /* 0x000fca00048070ff */
[----:B------:R0:W-:Y:S04]  /*106a0*/  @!P1 STG.E.U8 desc[UR46][R102.64+0x21], R2 ;  /* 0x0000210266009986 */ /* 0x0001e8000c10112e */
[----:B------:R-:W3:Y:S01]  /*106b0*/  @!P4 LDG.E.U8 R8, desc[UR46][R34.64+0x20] ;  /* 0x0000202e2208c981 */ /* 0x000ee2000c1e1100 */
[----:B------:R-:W-:Y:S02]  /*106c0*/  IMAD.U32 R115, RZ, RZ, UR8 ;  /* 0x00000008ff737e24 */ /* 0x000fe4000f8e00ff */
[----:B------:R-:W-:-:S03]  /*106d0*/  IMAD.U32 R114, RZ, RZ, UR7 ;  /* 0x00000007ff727e24 */ /* 0x000fc6000f8e00ff */
[----:B------:R-:W-:-:S04]  /*106e0*/  @!P2 IADD3 R115, P6, P3, R115, UR10, R26 ;  /* 0x0000000a7373ac10 */ /* 0x000fc8000fbde01a */
[----:B------:R-:W-:Y:S02]  /*106f0*/  @!P2 IADD3.X R114, R114, UR9, R44, P6, P3 ;  /* 0x000000097272ac10 */ /* 0x000fe4000b7e642c */
[C---:B------:R-:W-:Y:S02]  /*10700*/  ISETP.LT.OR P2, PT, R45.reuse, 0x41, !P0 ;  /* 0x000000412d00780c */ /* 0x040fe40004741670 */
[----:B------:R-:W-:Y:S01]  /*10710*/  ISETP.LT.OR P1, PT, R45, 0x42, !P0 ;  /* 0x000000422d00780c */ /* 0x000fe20004721670 */
[----:B------:R-:W-:Y:S02]  /*10720*/  IMAD.U32 R111, RZ, RZ, UR8 ;  /* 0x00000008ff6f7e24 */ /* 0x000fe4000f8e00ff */
[----:B------:R-:W-:Y:S02]  /*10730*/  IMAD.U32 R110, RZ, RZ, UR7 ;  /* 0x00000007ff6e7e24 */ /* 0x000fe4000f8e00ff */
[----:B------:R-:W-:-:S06]  /*10740*/  IMAD.U32 R3, RZ, RZ, UR8 ;  /* 0x00000008ff037e24 */ /* 0x000fcc000f8e00ff */
[----:B------:R-:W-:-:S04]  /*10750*/  @!P2 IADD3 R111, P6, P3, R111, UR6, R26 ;  /* 0x000000066f6fac10 */ /* 0x000fc8000fbde01a */
[----:B------:R-:W-:Y:S02]  /*10760*/  @!P2 IADD3.X R110, R110, UR5, R44, P6, P3 ;  /* 0x000000056e6eac10 */ /* 0x000fe4000b7e642c */
[----:B0-----:R-:W-:Y:S02]  /*10770*/  @!P1 IADD3 R102, P6, P3, R3, UR6, R26 ;  /* 0x0000000603669c10 */ /* 0x001fe4000fbde01a */
[----:B------:R-:W0:Y:S01]  /*10780*/  @!P4 LDC.64 R2, c[0x0][0x5c0] ;  /* 0x00017000ff02cb82 */ /* 0x000e220000000a00 */
[----:B------:R-:W-:-:S05]  /*10790*/  IMAD.U32 R95, RZ, RZ, UR7 ;  /* 0x00000007ff5f7e24 */ /* 0x000fca000f8e00ff */
[----:B------:R-:W-:Y:S02]  /*107a0*/  @!P1 IADD3.X R95, R95, UR5, R44, P6, P3 ;  /* 0x000000055f5f9c10 */ /* 0x000fe4000b7e642c */
[----:B0-----:R-:W-:-:S05]  /*107b0*/  @!P4 IADD3 R2, P3, R80, R2, RZ ;  /* 0x000000025002c210 */ /* 0x001fca0007f7e0ff */
[----:B------:R-:W-:Y:S01]  /*107c0*/  @!P4 IMAD.X R3, R88, 0x1, R3, P3 ;  /* 0x000000015803c824 */ /* 0x000fe200018e0603 */
[----:B---3--:R-:W-:-:S04]  /*107d0*/  LOP3.LUT R8, R8, 0xff, RZ, 0xc0, !PT ;  /* 0x000000ff08087812 */ /* 0x008fc800078ec0ff */
[----:B------:R-:W-:-:S05]  /*107e0*/  F2FP.F16.E4M3.UNPACK_B R8, R8 ;  /* 0x00000008ff08723e */ /* 0x000fca00020006ff */
[----:B------:R-:W-:-:S05]  /*107f0*/  HADD2.F32 R8, -RZ, R8.H0_H0 ;  /* 0x20000008ff087230 */ /* 0x000fca0000004100 */
[----:B------:R-:W-:-:S04]  /*10800*/  FMUL R8, R8, UR38 ;  /* 0x0000002608087c20 */ /* 0x000fc80008400000 */
[----:B--2---:R-:W-:Y:S02]  /*10810*/  FFMA R8, R227, UR39, R8 ;  /* 0x00000027e3087c23 */ /* 0x004fe40008000008 */
[----:B------:R-:W2:Y:S03]  /*10820*/  LDL.LU R227, [R1+0x24] ;  /* 0x0000240001e37983 */ /* 0x000ea60000300800 */
[----:B------:R-:W-:Y:S01]  /*10830*/  F2FP.SATFINITE.E4M3.F32.PACK_AB_MERGE_C R8, RZ, R8, RZ ;  /* 0x00000008ff08723e */ /* 0x000fe200048070ff */
[----:B------:R-:W3:Y:S04]  /*10840*/  LDL.LU R226, [R1+0x28] ;  /* 0x0000280001e27983 */ /* 0x000ee80000300800 */
[----:B------:R0:W-:Y:S02]  /*10850*/  @!P4 STG.E.U8 desc[UR46][R2.64+0x20], R8 ;  /* 0x000020080200c986 */ /* 0x0001e4000c10112e */
[----:B0-----:R-:W-:Y:S01]  /*10860*/  PRMT R8, RZ, 0x7610, R8 ;  /* 0x00007610ff087816 */ /* 0x001fe20000000008 */
[----:B------:R-:W0:Y:S05]  /*10870*/  @!P5 LDC.64 R2, c[0x0][0x5c0] ;  /* 0x00017000ff02db82 */ /* 0x000e2a0000000a00 */
[----:B------:R-:W4:Y:S01]  /*10880*/  @!P5 LDG.E.U8 R8, desc[UR46][R34.64+0x21] ;  /* 0x0000212e2208d981 */ /* 0x000f22000c1e1100 */
[----:B------:R-:W-:-:S02]  /*10890*/  LOP3.LUT R229, R229, 0xffffdfff, RZ, 0xc0, !PT ;  /* 0xffffdfffe5e57812 */ /* 0x000fc400078ec0ff */
[C---:B------:R-:W-:Y:S02]  /*108a0*/  ISETP.LT.OR P3, PT, R45.reuse, 0x49, !P0 ;  /* 0x000000492d00780c */ /* 0x040fe40004761670 */
[----:B------:R-:W-:Y:S02]  /*108b0*/  ISETP.LT.OR P4, PT, R45, 0x4a, !P0 ;  /* 0x0000004a2d00780c */ /* 0x000fe40004781670 */
        /* <DEDUP_REMOVED lines=8> */
[----:B--2---:R-:W-:Y:S01]  /*10940*/  FFMA R8, R227, UR39, R8 ;  /* 0x00000027e3087c23 */ /* 0x004fe20008000008 */
[----:B------:R-:W-:Y:S01]  /*10950*/  LOP3.LUT R229, R229, 0xffffefff, RZ, 0xc0, !PT ;  /* 0xffffefffe5e57812 */ /* 0x000fe200078ec0ff */
[----:B------:R-:W-:Y:S01]  /*10960*/  IMAD.U32 R94, RZ, RZ, UR8 ;  /* 0x00000008ff5e7e24 */ /* 0x000fe2000f8e00ff */
[----:B------:R-:W-:Y:S01]  /*10970*/  LOP3.LUT R0, R0, 0xffffffef, RZ, 0xc0, !PT ;  /* 0xffffffef00007812 */ /* 0x000fe200078ec0ff */
[----:B------:R-:W-:Y:S01]  /*10980*/  IMAD.U32 R88, RZ, RZ, UR7 ;  /* 0x00000007ff587e24 */ /* 0x000fe2000f8e00ff */
[----:B------:R-:W-:Y:S01]  /*10990*/  F2FP.SATFINITE.E4M3.F32.PACK_AB_MERGE_C R8, RZ, R8, RZ ;  /* 0x00000008ff08723e */ /* 0x000fe200048070ff */
[----:B------:R-:W-:Y:S01]  /*109a0*/  IMAD.U32 R80, RZ, RZ, UR8 ;  /* 0x00000008ff507e24 */ /* 0x000fe2000f8e00ff */
[----:B------:R-:W2:Y:S04]  /*109b0*/  LDL.LU R227, [R1+0x2c] ;  /* 0x00002c0001e37983 */ /* 0x000ea80000300800 */
[----:B------:R0:W-:Y:S02]  /*109c0*/  @!P5 STG.E.U8 desc[UR46][R2.64+0x21], R8 ;  /* 0x000021080200d986 */ /* 0x0001e4000c10112e */
[----:B0-----:R-:W-:-:S06]  /*109d0*/  PRMT R2, RZ, 0x7610, R2 ;  /* 0x00007610ff027816 */ /* 0x001fcc0000000002 */
[----:B------:R-:W4:Y:S01]  /*109e0*/  @!P2 LDG.E.U8 R2, desc[UR46][R32.64+0x28] ;  /* 0x0000282e2002a981 */ /* 0x000f22000c1e1100 */
[----:B------:R-:W-:Y:S02]  /*109f0*/  @P1 LOP3.LUT R229, R229, 0x1000, RZ, 0xfc, !PT ;  /* 0x00001000e5e51812 */ /* 0x000fe400078efcff */
[----:B------:R-:W-:Y:S02]  /*10a00*/  @!P3 IADD3 R94, P1, P6, R94, UR6, R26 ;  /* 0x000000065e5ebc10 */ /* 0x000fe4000fe3e01a */
[----:B------:R-:W-:Y:S01]  /*10a10*/  @P3 LOP3.LUT R0, R0, 0x10, RZ, 0xfc, !PT ;  /* 0x0000001000003812 */ /* 0x000fe200078efcff */
[----:B------:R-:W-:Y:S01]  /*10a20*/  IMAD.U32 R14, RZ, RZ, UR7 ;  /* 0x00000007ff0e7e24 */ /* 0x000fe2000f8e00ff */
[----:B------:R-:W-:Y:S02]  /*10a30*/  @!P3 IADD3.X R88, R88, UR5, R44, P1, P6 ;  /* 0x000000055858bc10 */ /* 0x000fe40008fec42c */
[----:B------:R-:W-:Y:S02]  /*10a40*/  @!P4 IADD3 R80, P1, P6, R80, UR6, R26 ;  /* 0x000000065050cc10 */ /* 0x000fe4000fe3e01a */
[----:B------:R-:W-:-:S02]  /*10a50*/  LOP3.LUT R0, R0, 0xffffffdf, RZ, 0xc0, !PT ;  /* 0xffffffdf00007812 */ /* 0x000fc400078ec0ff */
[----:B------:R-:W-:Y:S02]  /*10a60*/  @!P4 IADD3.X R14, R14, UR5, R44, P1, P6 ;  /* 0x000000050e0ecc10 */ /* 0x000fe40008fec42c */
[----:B------:R-:W-:Y:S02]  /*10a70*/  @P4 LOP3.LUT R0, R0, 0x20, RZ, 0xfc, !PT ;  /* 0x0000002000004812 */ /* 0x000fe400078efcff */
[----:B------:R-:W-:-:S04]  /*10a80*/  ISETP.GE.AND P4, PT, R46, 0x109, PT ;  /* 0x000001092e00780c */ /* 0x000fc80003f86270 */
[----:B------:R-:W-:Y:S02]  /*10a90*/  ISETP.LT.OR P5, PT, R45, 0x41, !P4 ;  /* 0x000000412d00780c */ /* 0x000fe400067a1670 */
[----:B------:R-:W-:-:S11]  /*10aa0*/  LOP3.LUT P1, RZ, R47, 0x1000000, RZ, 0xc0, !PT ;  /* 0x010000002fff7812 */ /* 0x000fd6000782c0ff */
[----:B------:R-:W-:-:S04]  /*10ab0*/  @!P5 IADD3 R8, P3, P6, R11, UR10, R26 ;  /* 0x0000000a0b08dc10 */ /* 0x000fc8000fe7e01a */
        /* <DEDUP_REMOVED lines=8> */
[----:B------:R-:W-:Y:S02]  /*10b40*/  LOP3.LUT P1, RZ, R0, 0x200, RZ, 0xc0, !PT ;  /* 0x0000020000ff7812 */ /* 0x000fe4000782c0ff */
[----:B------:R-:W-:Y:S02]  /*10b50*/  PRMT R3, RZ, 0x7610, R3 ;  /* 0x00007610ff037816 */ /* 0x000fe40000000003 */
[----:B----4-:R-:W-:-:S04]  /*10b60*/  LOP3.LUT R2, R2, 0xff, RZ, 0xc0, !PT ;  /* 0x000000ff02027812 */ /* 0x010fc800078ec0ff */
[----:B------:R-:W-:-:S05]  /*10b70*/  F2FP.F16.E4M3.UNPACK_B R2, R2 ;  /* 0x00000002ff02723e */ /* 0x000fca00020006ff */
[----:B------:R-:W-:-:S05]  /*10b80*/  HADD2.F32 R2, -RZ, R2.H0_H0 ;  /* 0x20000002ff027230 */ /* 0x000fca0000004100 */
[----:B------:R-:W-:-:S04]  /*10b90*/  FMUL R2, R2, UR38 ;  /* 0x0000002602027c20 */ /* 0x000fc80008400000 */
[----:B---3--:R-:W-:Y:S01]  /*10ba0*/  FFMA R2, R226, UR39, R2 ;  /* 0x00000027e2027c23 */ /* 0x008fe20008000002 */
[----:B------:R-:W-:Y:S01]  /*10bb0*/  LOP3.LUT P0, RZ, R229, 0x10, RZ, 0xc0, !PT ;  /* 0x00000010e5ff7812 */ /* 0x000fe2000780c0ff */
[----:B------:R-:W3:Y:S03]  /*10bc0*/  LDL.LU R226, [R1+0x30] ;  /* 0x0000300001e27983 */ /* 0x000ee60000300800 */
[----:B------:R-:W-:Y:S01]  /*10bd0*/  F2FP.SATFINITE.E4M3.F32.PACK_AB_MERGE_C R2, RZ, R2, RZ ;  /* 0x00000002ff02723e */ /* 0x000fe200048070ff */
[----:B------:R-:W4:Y:S04]  /*10be0*/  LDL.LU R225, [R1+0x34] ;  /* 0x0000340001e17983 */ /* 0x000f280000300800 */
[----:B------:R0:W-:Y:S04]  /*10bf0*/  @!P2 STG.E.U8 desc[UR46][R106.64+0x28], R2 ;  /* 0x000028026a00a986 */ /* 0x0001e8000c10112e */
[----:B------:R-:W2:Y:S02]  /*10c00*/  @!P1 LDG.E.U8 R3, desc[UR46][R32.64+0x29] ;  /* 0x0000292e20039981 */ /* 0x000ea4000c1e1100 */
[----:B--2---:R-:W-:-:S04]  /*10c10*/  LOP3.LUT R3, R3, 0xff, RZ, 0xc0, !PT ;  /* 0x000000ff03037812 */ /* 0x004fc800078ec0ff */
[----:B------:R-:W-:-:S05]  /*10c20*/  F2FP.F16.E4M3.UNPACK_B R3, R3 ;  /* 0x00000003ff03723e */ /* 0x000fca00020006ff */
[----:B------:R-:W-:-:S05]  /*10c30*/  HADD2.F32 R3, -RZ, R3.H0_H0 ;  /* 0x20000003ff037230 */ /* 0x000fca0000004100 */
[----:B------:R-:W-:-:S04]  /*10c40*/  FMUL R3, R3, UR38 ;  /* 0x0000002603037c20 */ /* 0x000fc80008400000 */
[----:B------:R-:W-:Y:S01]  /*10c50*/  FFMA R3, R227, UR39, R3 ;  /* 0x00000027e3037c23 */ /* 0x000fe20008000003 */
[----:B------:R-:W-:Y:S01]  /*10c60*/  LOP3.LUT P3, RZ, R229, 0x8, RZ, 0xc0, !PT ;  /* 0x00000008e5ff7812 */ /* 0x000fe2000786c0ff */
[----:B------:R-:W2:Y:S03]  /*10c70*/  LDL.LU R227, [R1+0x38] ;  /* 0x0000380001e37983 */ /* 0x000ea60000300800 */
[----:B------:R-:W-:Y:S02]  /*10c80*/  F2FP.SATFINITE.E4M3.F32.PACK_AB_MERGE_C R103, RZ, R3, RZ ;  /* 0x00000003ff67723e */ /* 0x000fe400048070ff */
[----:B0-----:R-:W0:Y:S03]  /*10c90*/  @!P0 LDC.64 R2, c[0x0][0x5c0] ;  /* 0x00017000ff028b82 */ /* 0x001e260000000a00 */
[----:B------:R-:W-:Y:S01]  /*10ca0*/  @!P1 STG.E.U8 desc[UR46][R98.64+0x29], R103 ;  /* 0x0000296762009986 */ /* 0x000fe2000c10112e */
[----:B0-----:R-:W-:-:S02]  /*10cb0*/  @!P0 IADD3 R2, P1, R7, R2, RZ ;  /* 0x0000000207028210 */ /* 0x001fc40007f3e0ff */
[----:B------:R-:W-:-:S06]  /*10cc0*/  PRMT R7, RZ, 0x7610, R7 ;  /* 0x00007610ff077816 */ /* 0x000fcc0000000007 */
[----:B------:R-:W3:Y:S01]  /*10cd0*/  @!P0 LDG.E.U8 R7, desc[UR46][R34.64+0x28] ;  /* 0x0000282e22078981 */ /* 0x000ee2000c1e1100 */
[----:B------:R-:W-:Y:S01]  /*10ce0*/  @!P0 IMAD.X R3, R15, 0x1, R3, P1 ;  /* 0x000000010f038824 */ /* 0x000fe200008e0603 */
[----:B---3--:R-:W-:-:S04]  /*10cf0*/  LOP3.LUT R7, R7, 0xff, RZ, 0xc0, !PT ;  /* 0x000000ff07077812 */ /* 0x008fc800078ec0ff */
[----:B------:R-:W-:-:S05]  /*10d00*/  F2FP.F16.E4M3.UNPACK_B R7, R7 ;  /* 0x00000007ff07723e */ /* 0x000fca00020006ff */
[----:B------:R-:W-:-:S05]  /*10d10*/  HADD2.F32 R7, -RZ, R7.H0_H0 ;  /* 0x20000007ff077230 */ /* 0x000fca0000004100 */
[----:B------:R-:W-:-:S04]  /*10d20*/  FMUL R7, R7, UR38 ;  /* 0x0000002607077c20 */ /* 0x000fc80008400000 */
[----:B------:R-:W-:Y:S01]  /*10d30*/  FFMA R7, R226, UR39, R7 ;  /* 0x00000027e2077c23 */ /* 0x000fe20008000007 */
[----:B------:R-:W-:Y:S01]  /*10d40*/  LOP3.LUT P2, RZ, R47, 0x800000, RZ, 0xc0, !PT ;  /* 0x008000002fff7812 */ /* 0x000fe2000784c0ff */
[----:B------:R-:W3:Y:S03]  /*10d50*/  LDL.LU R226, [R1+0x3c] ;  /* 0x00003c0001e27983 */ /* 0x000ee60000300800 */
[----:B------:R-:W-:-:S05]  /*10d60*/  F2FP.SATFINITE.E4M3.F32.PACK_AB_MERGE_C R7, RZ, R7, RZ ;  /* 0x00000007ff07723e */ /* 0x000fca00048070ff */
[----:B------:R0:W-:Y:S02]  /*10d70*/  @!P0 STG.E.U8 desc[UR46][R2.64+0x28], R7 ;  /* 0x0000280702008986 */ /* 0x0001e4000c10112e */
[----:B0-----:R-:W0:Y:S02]  /*10d80*/  @!P3 LDC.64 R2, c[0x0][0x5c0] ;  /* 0x00017000ff02bb82 */ /* 0x001e240000000a00 */
[----:B0-----:R-:W-:Y:S02]  /*10d90*/  @!P3 IADD3 R2, P4, R6, R2, RZ ;  /* 0x000000020602b210 */ /* 0x001fe40007f9e0ff */
[----:B------:R-:W-:-:S06]  /*10da0*/  PRMT R6, RZ, 0x7610, R6 ;  /* 0x00007610ff067816 */ /* 0x000fcc0000000006 */
[----:B------:R-:W4:Y:S01]  /*10db0*/  @!P3 LDG.E.U8 R6, desc[UR46][R34.64+0x29] ;  /* 0x0000292e2206b981 */ /* 0x000f22000c1e1100 */
[----:B------:R-:W-:Y:S01]  /*10dc0*/  @!P3 IMAD.X R3, R81, 0x1, R3, P4 ;  /* 0x000000015103b824 */ /* 0x000fe200020e0603 */
[----:B----4-:R-:W-:-:S04]  /*10dd0*/  LOP3.LUT R6, R6, 0xff, RZ, 0xc0, !PT ;  /* 0x000000ff06067812 */ /* 0x010fc800078ec0ff */
[----:B------:R-:W-:-:S05]  /*10de0*/  F2FP.F16.E4M3.UNPACK_B R6, R6 ;  /* 0x00000006ff06723e */ /* 0x000fca00020006ff */
[----:B------:R-:W-:-:S05]  /*10df0*/  HADD2.F32 R6, -RZ, R6.H0_H0 ;  /* 0x20000006ff067230 */ /* 0x000fca0000004100 */
[----:B------:R-:W-:-:S04]  /*10e00*/  FMUL R6, R6, UR38 ;  /* 0x0000002606067c20 */ /* 0x000fc80008400000 */
[----:B------:R-:W-:Y:S01]  /*10e10*/  FFMA R6, R225, UR39, R6 ;  /* 0x00000027e1067c23 */ /* 0x000fe20008000006 */
[----:B------:R-:W-:Y:S01]  /*10e20*/  LOP3.LUT P1, RZ, R47, 0x200000, RZ, 0xc0, !PT ;  /* 0x002000002fff7812 */ /* 0x000fe2000782c0ff */
[----:B------:R-:W4:Y:S03]  /*10e30*/  LDL.LU R225, [R1+0x40] ;  /* 0x0000400001e17983 */ /* 0x000f260000300800 */
[----:B------:R-:W-:Y:S02]  /*10e40*/  F2FP.SATFINITE.E4M3.F32.PACK_AB_MERGE_C R7, RZ, R6, RZ ;  /* 0x00000006ff07723e */ /* 0x000fe400048070ff */
[----:B------:R-:W-:-:S03]  /*10e50*/  PRMT R6, RZ, 0x7610, R6 ;  /* 0x00007610ff067816 */ /* 0x000fc60000000006 */
        /* <DEDUP_REMOVED lines=10> */
[----:B------:R-:W-:-:S03]  /*10f00*/  PRMT R6, RZ, 0x7610, R6 ;  /* 0x00007610ff067816 */ /* 0x000fc60000000006 */
[----:B------:R-:W-:Y:S04]  /*10f10*/  @!P2 STG.E.U8 desc[UR46][R108.64+0x20], R15 ;  /* 0x0000200f6c00a986 */ /* 0x000fe8000c10112e */
[----:B------:R-:W3:Y:S01]  /*10f20*/  @!P1 LDG.E.U8 R6, desc[UR46][R36.64+0x21] ;  /* 0x0000212e24069981 */ /* 0x000ee2000c1e1100 */
[----:B0-----:R-:W0:Y:S01]  /*10f30*/  @!P0 LDC.64 R2, c[0x0][0x5c0] ;  /* 0x00017000ff028b82 */ /* 0x001e220000000a00 */
[----:B---3--:R-:W-:-:S04]  /*10f40*/  LOP3.LUT R6, R6, 0xff, RZ, 0xc0, !PT ;  /* 0x000000ff06067812 */ /* 0x008fc800078ec0ff */
[----:B------:R-:W-:-:S05]  /*10f50*/  F2FP.F16.E4M3.UNPACK_B R6, R6 ;  /* 0x00000006ff06723e */ /* 0x000fca00020006ff */
[----:B------:R-:W-:-:S05]  /*10f60*/  HADD2.F32 R6, -RZ, R6.H0_H0 ;  /* 0x20000006ff067230 */ /* 0x000fca0000004100 */
[----:B------:R-:W-:-:S04]  /*10f70*/  FMUL R6, R6, UR38 ;  /* 0x0000002606067c20 */ /* 0x000fc80008400000 */
[----:B------:R-:W-:Y:S01]  /*10f80*/  FFMA R6, R226, UR39, R6 ;  /* 0x00000027e2067c23 */ /* 0x000fe20008000006 */
[----:B------:R-:W-:Y:S01]  /*10f90*/  LOP3.LUT P4, RZ, R229, 0x2, RZ, 0xc0, !PT ;  /* 0x00000002e5ff7812 */ /* 0x000fe2000788c0ff */
[----:B------:R-:W3:Y:S03]  /*10fa0*/  LDL.LU R226, [R1+0x48] ;  /* 0x0000480001e27983 */ /* 0x000ee60000300800 */
[----:B------:R-:W-:Y:S02]  /*10fb0*/  F2FP.SATFINITE.E4M3.F32.PACK_AB_MERGE_C R7, RZ, R6, RZ ;  /* 0x00000006ff07723e */ /* 0x000fe400048070ff */
[----:B------:R-:W-:-:S03]  /*10fc0*/  PRMT R6, RZ, 0x7610, R6 ;  /* 0x00007610ff067816 */ /* 0x000fc60000000006 */
[----:B------:R1:W-:Y:S04]  /*10fd0*/  @!P1 STG.E.U8 desc[UR46][R100.64+0x21], R7 ;  /* 0x0000210764009986 */ /* 0x0003e8000c10112e */
[----:B------:R-:W4:Y:S01]  /*10fe0*/  @!P0 LDG.E.U8 R6, desc[UR46][R38.64+0x20] ;  /* 0x0000202e26068981 */ /* 0x000f22000c1e1100 */
[----:B0-----:R-:W-:-:S05]  /*10ff0*/  @!P0 IADD3 R2, P1, R83, R2, RZ ;  /* 0x0000000253028210 */ /* 0x001fca0007f3e0ff */
        /* <DEDUP_REMOVED lines=8> */
[----:B-1----:R-:W-:Y:S02]  /*11080*/  F2FP.SATFINITE.E4M3.F32.PACK_AB_MERGE_C R7, RZ, R6, RZ ;  /* 0x00000006ff07723e */ /* 0x002fe400048070ff */
[----:B------:R-:W-:-:S03]  /*11090*/  PRMT R6, RZ, 0x7610, R6 ;  /* 0x00007610ff067816 */ /* 0x000fc60000000006 */
[----:B------:R0:W-:Y:S04]  /*110a0*/  @!P0 STG.E.U8 desc[UR46][R2.64+0x20], R7 ;  /* 0x0000200702008986 */ /* 0x0001e8000c10112e */
[----:B------:R-:W2:Y:S01]  /*110b0*/  @!P4 LDG.E.U8 R6, desc[UR46][R38.64+0x21] ;  /* 0x0000212e2606c981 */ /* 0x000ea2000c1e1100 */
[----:B0-----:R-:W0:Y:S02]  /*110c0*/  @!P4 LDC.64 R2, c[0x0][0x5c0] ;  /* 0x00017000ff02cb82 */ /* 0x001e240000000a00 */
[----:B0-----:R-:W-:-:S05]  /*110d0*/  @!P4 IADD3 R2, P0, R90, R2, RZ ;  /* 0x000000025a02c210 */ /* 0x001fca0007f1e0ff */
[----:B------:R-:W-:Y:S01]  /*110e0*/  @!P4 IMAD.X R3, R91, 0x1, R3, P0 ;  /* 0x000000015b03c824 */ /* 0x000fe200000e0603 */
        /* <DEDUP_REMOVED lines=9> */
[----:B------:R0:W-:Y:S04]  /*11180*/  @!P4 STG.E.U8 desc[UR46][R2.64+0x21], R7 ;  /* 0x000021070200c986 */ /* 0x0001e8000c10112e */
[----:B------:R-:W3:Y:S02]  /*11190*/  @!P3 LDG.E.U8 R6, desc[UR46][R36.64+0x28] ;  /* 0x0000282e2406b981 */ /* 0x000ee4000c1e1100 */
        /* <DEDUP_REMOVED lines=9> */
[----:B------:R-:W-:Y:S04]  /*11230*/  @!P3 STG.E.U8 desc[UR46][R96.64+0x28], R15 ;  /* 0x0000280f6000b986 */ /* 0x000fe8000c10112e */
[----:B------:R-:W4:Y:S01]  /*11240*/  @!P2 LDG.E.U8 R6, desc[UR46][R36.64+0x29] ;  /* 0x0000292e2406a981 */ /* 0x000f22000c1e1100 */
[----:B0-----:R-:W0:Y:S01]  /*11250*/  @!P1 LDC.64 R2, c[0x0][0x5c0] ;  /* 0x00017000ff029b82 */ /* 0x001e220000000a00 */
        /* <DEDUP_REMOVED lines=17> */
[----:B------:R-:W-:Y:S01]  /*11370*/  ISETP.GE.AND P3, PT, R46, 0x181, PT ;  /* 0x000001812e00780c */ /* 0x000fe20003f66270 */
[----:B------:R-:W2:Y:S03]  /*11380*/  LDL.LU R227, [R1+0x58] ;  /* 0x0000580001e37983 */ /* 0x000ea60000300800 */
[----:B-1----:R-:W-:Y:S01]  /*11390*/  F2FP.SATFINITE.E4M3.F32.PACK_AB_MERGE_C R7, RZ, R6, RZ ;  /* 0x00000006ff07723e */ /* 0x002fe200048070ff */
[----:B------:R-:W4:Y:S04]  /*113a0*/  LDL.LU R225, [R1+0x5c] ;  /* 0x00005c0001e17983 */ /* 0x000f280000300800 */
[----:B------:R0:W-:Y:S02]  /*113b0*/  @!P1 STG.E.U8 desc[UR46][R2.64+0x28], R7 ;  /* 0x0000280702009986 */ /* 0x0001e4000c10112e */
[----:B0-----:R-:W0:Y:S02]  /*113c0*/  @!P0 LDC.64 R2, c[0x0][0x5c0] ;  /* 0x00017000ff028b82 */ /* 0x001e240000000a00 */
        /* <DEDUP_REMOVED lines=12> */
[----:B------:R0:W-:Y:S01]  /*11490*/  @!P0 STG.E.U8 desc[UR46][R2.64+0x29], R7 ;  /* 0x0000290702008986 */ /* 0x0001e2000c10112e */
[----:B------:R-:W-:-:S13]  /*114a0*/  ISETP.LT.OR P0, PT, R45, 0x21, !P3 ;  /* 0x000000212d00780c */ /* 0x000fda0005f01670 */
[----:B0-----:R-:W0:Y:S01]  /*114b0*/  @!P0 LDC.64 R2, c[0x0][0x5c0] ;  /* 0x00017000ff028b82 */ /* 0x001e220000000a00 */
[----:B------:R-:W-:Y:S02]  /*114c0*/  @!P0 IMAD.MOV.U32 R4, RZ, RZ, R26 ;  /* 0x000000ffff048224 */ /* 0x000fe400078e001a */
[----:B------:R-:W-:Y:S02]  /*114d0*/  @!P0 IMAD.MOV.U32 R5, RZ, RZ, R44 ;  /* 0x000000ffff058224 */ /* 0x000fe400078e002c */
[----:B------:R-:W-:-:S03]  /*114e0*/  @!P0 IMAD.WIDE.U32 R4, R24, 0x180, R4 ;  /* 0x0000018018048825 */ /* 0x000fc600078e0004 */
[----:B0-----:R-:W-:Y:S02]  /*114f0*/  @!P0 IADD3 R2, P1, R4, R2, RZ ;  /* 0x0000000204028210 */ /* 0x001fe40007f3e0ff */
[----:B------:R-:W-:-:S06]  /*11500*/  PRMT R4, RZ, 0x7610, R4 ;  /* 0x00007610ff047816 */ /* 0x000fcc0000000004 */
[----:B------:R-:W2:Y:S01]  /*11510*/  @!P0 LDG.E.U8 R4, desc[UR46][R40.64+0x20] ;  /* 0x0000202e28048981 */ /* 0x000ea2000c1e1100 */
[----:B------:R-:W-:-:S05]  /*11520*/  @!P0 IMAD R6, R25, 0x180, RZ ;  /* 0x0000018019068824 */ /* 0x000fca00078e02ff */
[----:B------:R-:W-:Y:S02]  /*11530*/  @!P0 IADD3.X R3, R3, R5, R6, P1, !PT ;  /* 0x0000000503038210 */ /* 0x000fe40000ffe406 */
[----:B--2---:R-:W-:-:S04]  /*11540*/  LOP3.LUT R4, R4, 0xff, RZ, 0xc0, !PT ;  /* 0x000000ff04047812 */ /* 0x004fc800078ec0ff */
[----:B------:R-:W-:-:S05]  /*11550*/  F2FP.F16.E4M3.UNPACK_B R4, R4 ;  /* 0x00000004ff04723e */ /* 0x000fca00020006ff */
[----:B------:R-:W-:-:S05]  /*11560*/  HADD2.F32 R4, -RZ, R4.H0_H0 ;  /* 0x20000004ff047230 */ /* 0x000fca0000004100 */
[----:B------:R-:W-:-:S04]  /*11570*/  FMUL R4, R4, UR38 ;  /* 0x0000002604047c20 */ /* 0x000fc80008400000 */
[----:B------:R-:W-:Y:S01]  /*11580*/  FFMA R4, R227, UR39, R4 ;  /* 0x00000027e3047c23 */ /* 0x000fe20008000004 */
[----:B------:R-:W-:Y:S01]  /*11590*/  LOP3.LUT P1, RZ, R47, 0x8000000, RZ, 0xc0, !PT ;  /* 0x080000002fff7812 */ /* 0x000fe2000782c0ff */
[----:B------:R-:W2:Y:S03]  /*115a0*/  LDL.LU R227, [R1+0x64] ;  /* 0x0000640001e37983 */ /* 0x000ea60000300800 */
        /* <DEDUP_REMOVED lines=9> */
[----:B------:R-:W4:Y:S01]  /*11640*/  @!P0 LDG.E.U8 R4, desc[UR46][R40.64+0x21] ;  /* 0x0000212e28048981 */ /* 0x000f22000c1e1100 */
[----:B------:R-:W-:-:S05]  /*11650*/  @!P0 IMAD R6, R25, 0x180, RZ ;  /* 0x0000018019068824 */ /* 0x000fca00078e02ff */
[----:B------:R-:W-:Y:S02]  /*11660*/  @!P0 IADD3.X R3, R3, R5, R6, P4, !PT ;  /* 0x0000000503038210 */ /* 0x000fe400027fe406 */
[----:B----4-:R-:W-:-:S04]  /*11670*/  LOP3.LUT R4, R4, 0xff, RZ, 0xc0, !PT ;  /* 0x000000ff04047812 */ /* 0x010fc800078ec0ff */
[----:B------:R-:W-:-:S05]  /*11680*/  F2FP.F16.E4M3.UNPACK_B R4, R4 ;  /* 0x00000004ff04723e */ /* 0x000fca00020006ff */
[----:B------:R-:W-:-:S05]  /*11690*/  HADD2.F32 R4, -RZ, R4.H0_H0 ;  /* 0x20000004ff047230 */ /* 0x000fca0000004100 */
[----:B------:R-:W-:-:S04]  /*116a0*/  FMUL R4, R4, UR38 ;  /* 0x0000002604047c20 */ /* 0x000fc80008400000 */
[----:B------:R-:W-:Y:S02]  /*116b0*/  FFMA R4, R225, UR39, R4 ;  /* 0x00000027e1047c23 */ /* 0x000fe40008000004 */
[----:B------:R-:W4:Y:S03]  /*116c0*/  LDL.LU R225, [R1+0x68] ;  /* 0x0000680001e17983 */ /* 0x000f260000300800 */
        /* <DEDUP_REMOVED lines=9> */
[----:B------:R-:W-:Y:S01]  /*11760*/  ISETP.LT.OR P0, PT, R45, 0x29, !P3 ;  /* 0x000000292d00780c */ /* 0x000fe20005f01670 */
[----:B------:R-:W3:Y:S03]  /*11770*/  LDL.LU R226, [R1+0x6c] ;  /* 0x00006c0001e27983 */ /* 0x000ee60000300800 */
[----:B------:R-:W-:Y:S02]  /*11780*/  F2FP.SATFINITE.E4M3.F32.PACK_AB_MERGE_C R7, RZ, R4, RZ ;  /* 0x00000004ff07723e */ /* 0x000fe400048070ff */
[----:B------:R-:W-:-:S03]  /*11790*/  PRMT R4, RZ, 0x7610, R4 ;  /* 0x00007610ff047816 */ /* 0x000fc60000000004 */
[----:B------:R1:W-:Y:S04]  /*117a0*/  @!P2 STG.E.U8 desc[UR46][R136.64+0x20], R7 ;  /* 0x000020078800a986 */ /* 0x0003e8000c10112e */
[----:B------:R-:W2:Y:S01]  /*117b0*/  @!P1 LDG.E.U8 R4, desc[UR46][R42.64+0x21] ;  /* 0x0000212e2a049981 */ /* 0x000ea2000c1e1100 */
[----:B0-----:R-:W0:Y:S01]  /*117c0*/  @!P0 LDC.64 R2, c[0x0][0x5c0] ;  /* 0x00017000ff028b82 */ /* 0x001e220000000a00 */
[----:B------:R-:W-:Y:S01]  /*117d0*/  @!P0 IMAD.MOV.U32 R5, RZ, RZ, R44 ;  /* 0x000000ffff058224 */ /* 0x000fe200078e002c */
[----:B--2---:R-:W-:-:S04]  /*117e0*/  LOP3.LUT R4, R4, 0xff, RZ, 0xc0, !PT ;  /* 0x000000ff04047812 */ /* 0x004fc800078ec0ff */
[----:B------:R-:W-:-:S05]  /*117f0*/  F2FP.F16.E4M3.UNPACK_B R4, R4 ;  /* 0x00000004ff04723e */ /* 0x000fca00020006ff */
[----:B------:R-:W-:-:S05]  /*11800*/  HADD2.F32 R4, -RZ, R4.H0_H0 ;  /* 0x20000004ff047230 */ /* 0x000fca0000004100 */
[----:B------:R-:W-:-:S04]  /*11810*/  FMUL R4, R4, UR38 ;  /* 0x0000002604047c20 */ /* 0x000fc80008400000 */
[----:B------:R-:W-:Y:S01]  /*11820*/  FFMA R4, R227, UR39, R4 ;  /* 0x00000027e3047c23 */ /* 0x000fe20008000004 */
[----:B------:R-:W-:Y:S01]  /*11830*/  @!P0 IMAD R6, R25, 0x180, RZ ;  /* 0x0000018019068824 */ /* 0x000fe200078e02ff */
[----:B------:R-:W-:Y:S01]  /*11840*/  LOP3.LUT P2, RZ, R47, 0x10000000, RZ, 0xc0, !PT ;  /* 0x100000002fff7812 */ /* 0x000fe2000784c0ff */
[----:B------:R-:W2:Y:S02]  /*11850*/  LDL.LU R227, [R1+0x70] ;  /* 0x0000700001e37983 */ /* 0x000ea40000300800 */
[----:B------:R-:W-:Y:S01]  /*11860*/  F2FP.SATFINITE.E4M3.F32.PACK_AB_MERGE_C R15, RZ, R4, RZ ;  /* 0x00000004ff0f723e */ /* 0x000fe200048070ff */
[----:B------:R-:W-:-:S04]  /*11870*/  @!P0 IMAD.MOV.U32 R4, RZ, RZ, R26 ;  /* 0x000000ffff048224 */ /* 0x000fc800078e001a */
[----:B------:R-:W-:Y:S01]  /*11880*/  @!P0 IMAD.WIDE.U32 R4, R24, 0x180, R4 ;  /* 0x0000018018048825 */ /* 0x000fe200078e0004 */
[----:B------:R-:W-:Y:S02]  /*11890*/  @!P1 STG.E.U8 desc[UR46][R130.64+0x21], R15 ;  /* 0x0000210f82009986 */ /* 0x000fe4000c10112e */
[----:B0-----:R-:W-:Y:S02]  /*118a0*/  @!P0 IADD3 R2, P1, R4, R2, RZ ;  /* 0x0000000204028210 */ /* 0x001fe40007f3e0ff */
[----:B------:R-:W-:-:S06]  /*118b0*/  PRMT R4, RZ, 0x7610, R4 ;  /* 0x00007610ff047816 */ /* 0x000fcc0000000004 */
[----:B------:R-:W4:Y:S01]  /*118c0*/  @!P0 LDG.E.U8 R4, desc[UR46][R40.64+0x28] ;  /* 0x0000282e28048981 */ /* 0x000f22000c1e1100 */
[----:B------:R-:W-:Y:S02]  /*118d0*/  @!P0 IADD3.X R3, R3, R5, R6, P1, !PT ;  /* 0x0000000503038210 */ /* 0x000fe40000ffe406 */
[----:B----4-:R-:W-:-:S04]  /*118e0*/  LOP3.LUT R4, R4, 0xff, RZ, 0xc0, !PT ;  /* 0x000000ff04047812 */ /* 0x010fc800078ec0ff */
[----:B------:R-:W-:-:S05]  /*118f0*/  F2FP.F16.E4M3.UNPACK_B R4, R4 ;  /* 0x00000004ff04723e */ /* 0x000fca00020006ff */
[----:B------:R-:W-:-:S05]  /*11900*/  HADD2.F32 R4, -RZ, R4.H0_H0 ;  /* 0x20000004ff047230 */ /* 0x000fca0000004100 */
[----:B------:R-:W-:-:S04]  /*11910*/  FMUL R4, R4, UR38 ;  /* 0x0000002604047c20 */ /* 0x000fc80008400000 */
[----:B------:R-:W-:Y:S01]  /*11920*/  FFMA R4, R225, UR39, R4 ;  /* 0x00000027e1047c23 */ /* 0x000fe20008000004 */
[----:B------:R-:W-:Y:S01]  /*11930*/  LOP3.LUT P1, RZ, R47, 0x4000000, RZ, 0xc0, !PT ;  /* 0x040000002fff7812 */ /* 0x000fe2000782c0ff */
[----:B------:R-:W4:Y:S03]  /*11940*/  LDL.LU R225, [R1+0x74] ;  /* 0x0000740001e17983 */ /* 0x000f260000300800 */
[----:B-1----:R-:W-:-:S05]  /*11950*/  F2FP.SATFINITE.E4M3.F32.PACK_AB_MERGE_C R7, RZ, R4, RZ ;  /* 0x00000004ff07723e */ /* 0x002fca00048070ff */
        /* <DEDUP_REMOVED lines=8> */
[----:B------:R-:W3:Y:S01]  /*119e0*/  @!P0 LDG.E.U8 R4, desc[UR46][R40.64+0x29] ;  /* 0x0000292e28048981 */ /* 0x000ee2000c1e1100 */
[----:B------:R-:W-:-:S05]  /*119f0*/  @!P0 IMAD R6, R25, 0x180, RZ ;  /* 0x0000018019068824 */ /* 0x000fca00078e02ff */
[----:B------:R-:W-:Y:S02]  /*11a00*/  @!P0 IADD3.X R3, R3, R5, R6, P3, !PT ;  /* 0x0000000503038210 */ /* 0x000fe40001ffe406 */
[----:B---3--:R-:W-:-:S04]  /*11a10*/  LOP3.LUT R4, R4, 0xff, RZ, 0xc0, !PT ;  /* 0x000000ff04047812 */ /* 0x008fc800078ec0ff */
[----:B------:R-:W-:-:S05]  /*11a20*/  F2FP.F16.E4M3.UNPACK_B R4, R4 ;  /* 0x00000004ff04723e */ /* 0x000fca00020006ff */
[----:B------:R-:W-:-:S05]  /*11a30*/  HADD2.F32 R4, -RZ, R4.H0_H0 ;  /* 0x20000004ff047230 */ /* 0x000fca0000004100 */
[----:B------:R-:W-:-:S04]  /*11a40*/  FMUL R4, R4, UR38 ;  /* 0x0000002604047c20 */ /* 0x000fc80008400000 */
[----:B------:R-:W-:Y:S01]  /*11a50*/  FFMA R4, R226, UR39, R4 ;  /* 0x00000027e2047c23 */ /* 0x000fe20008000004 */
[----:B------:R-:W-:Y:S01]  /*11a60*/  ISETP.GE.AND P3, PT, R46, 0x1, PT ;  /* 0x000000012e00780c */ /* 0x000fe20003f66270 */
[----:B------:R-:W3:Y:S03]  /*11a70*/  LDL.LU R226, [R1+0x78] ;  /* 0x0000780001e27983 */ /* 0x000ee60000300800 */
        /* <DEDUP_REMOVED lines=9> */
[----:B------:R-:W-:Y:S01]  /*11b10*/  ISETP.LT.OR P0, PT, R45, 0x31, !P3 ;  /* 0x000000312d00780c */ /* 0x000fe20005f01670 */
[----:B------:R-:W2:Y:S03]  /*11b20*/  LDL.LU R227, [R1+0x7c] ;  /* 0x00007c0001e37983 */ /* 0x000ea60000300800 */
        /* <DEDUP_REMOVED lines=25> */
[----:B-1----:R-:W-:-:S05]  /*11cc0*/  F2FP.SATFINITE.E4M3.F32.PACK_AB_MERGE_C R5, RZ, R4, RZ ;  /* 0x00000004ff05723e */ /* 0x002fca00048070ff */
[----:B------:R0:W-:Y:S01]  /*11cd0*/  @!P0 STG.E.U8 desc[UR46][R2.64+0x30], R5 ;  /* 0x0000300502008986 */ /* 0x0001e2000c10112e */
[----:B------:R-:W-:Y:S02]  /*11ce0*/  ISETP.LT.OR P0, PT, R45, 0x32, !P3 ;  /* 0x000000322d00780c */ /* 0x000fe40005f01670 */
[----:B------:R-:W-:-:S11]  /*11cf0*/  PRMT R4, RZ, 0x7610, R4 ;  /* 0x00007610ff047816 */ /* 0x000fd60000000004 */
        /* <DEDUP_REMOVED lines=8> */
[----:B------:R-:W-:Y:S02]  /*11d80*/  FFMA R4, R227, UR39, R4 ;  /* 0x00000027e3047c23 */ /* 0x000fe40008000004 */
[----:B------:R-:W2:Y:S03]  /*11d90*/  LDL.LU R227, [R1+0x88] ;  /* 0x0000880001e37983 */ /* 0x000ea60000300800 */
[----:B------:R-:W-:Y:S02]  /*11da0*/  F2FP.SATFINITE.E4M3.F32.PACK_AB_MERGE_C R5, RZ, R4, RZ ;  /* 0x00000004ff05723e */ /* 0x000fe400048070ff */
[----:B------:R-:W-:-:S03]  /*11db0*/  PRMT R4, RZ, 0x7610, R4 ;  /* 0x00007610ff047816 */ /* 0x000fc60000000004 */
[----:B------:R0:W-:Y:S04]  /*11dc0*/  @!P0 STG.E.U8 desc[UR46][R2.64+0x31], R5 ;  /* 0x0000310502008986 */ /* 0x0001e8000c10112e */
[----:B------:R-:W4:Y:S02]  /*11dd0*/  @!P2 LDG.E.U8 R4, desc[UR46][R30.64+0x30] ;  /* 0x0000302e1e04a981 */ /* 0x000f24000c1e1100 */
[----:B----4-:R-:W-:-:S04]  /*11de0*/  LOP3.LUT R4, R4, 0xff, RZ, 0xc0, !PT ;  /* 0x000000ff04047812 */ /* 0x010fc800078ec0ff */
[----:B------:R-:W-:-:S05]  /*11df0*/  F2FP.F16.E4M3.UNPACK_B R4, R4 ;  /* 0x00000004ff04723e */ /* 0x000fca00020006ff */
[----:B------:R-:W-:-:S05]  /*11e00*/  HADD2.F32 R4, -RZ, R4.H0_H0 ;  /* 0x20000004ff047230 */ /* 0x000fca0000004100 */
[----:B------:R-:W-:-:S04]  /*11e10*/  FMUL R4, R4, UR38 ;  /* 0x0000002604047c20 */ /* 0x000fc80008400000 */
[----:B------:R-:W-:-:S05]  /*11e20*/  FFMA R4, R225, UR39, R4 ;  /* 0x00000027e1047c23 */ /* 0x000fca0008000004 */
[----:B------:R-:W-:Y:S02]  /*11e30*/  F2FP.SATFINITE.E4M3.F32.PACK_AB_MERGE_C R7, RZ, R4, RZ ;  /* 0x00000004ff07723e */ /* 0x000fe400048070ff */
[----:B------:R-:W-:-:S03]  /*11e40*/  PRMT R4, RZ, 0x7610, R4 ;  /* 0x00007610ff047816 */ /* 0x000fc60000000004 */
[----:B------:R-:W-:Y:S04]  /*11e50*/  @!P2 STG.E.U8 desc[UR46][R104.64+0x30], R7 ;  /* 0x000030076800a986 */ /* 0x000fe8000c10112e */
[----:B------:R-:W4:Y:S01]  /*11e60*/  @!P1 LDG.E.U8 R4, desc[UR46][R30.64+0x31] ;  /* 0x0000312e1e049981 */ /* 0x000f22000c1e1100 */
[----:B------:R-:W-:-:S13]  /*11e70*/  ISETP.LT.OR P0, PT, R45, 0x39, !P3 ;  /* 0x000000392d00780c */ /* 0x000fda0005f01670 */
[----:B0-----:R-:W0:Y:S01]  /*11e80*/  @!P0 LDC.64 R2, c[0x0][0x5c0] ;  /* 0x00017000ff028b82 */ /* 0x001e220000000a00 */
[----:B----4-:R-:W-:-:S04]  /*11e90*/  LOP3.LUT R4, R4, 0xff, RZ, 0xc0, !PT ;  /* 0x000000ff04047812 */ /* 0x010fc800078ec0ff */
[----:B------:R-:W-:-:S05]  /*11ea0*/  F2FP.F16.E4M3.UNPACK_B R4, R4 ;  /* 0x00000004ff04723e */ /* 0x000fca00020006ff */
[----:B------:R-:W-:-:S05]  /*11eb0*/  HADD2.F32 R4, -RZ, R4.H0_H0 ;  /* 0x20000004ff047230 */ /* 0x000fca0000004100 */
[----:B------:R-:W-:-:S04]  /*11ec0*/  FMUL R4, R4, UR38 ;  /* 0x0000002604047c20 */ /* 0x000fc80008400000 */
[----:B---3--:R-:W-:Y:S02]  /*11ed0*/  FFMA R4, R226, UR39, R4 ;  /* 0x00000027e2047c23 */ /* 0x008fe40008000004 */
[----:B------:R-:W3:Y:S03]  /*11ee0*/  LDL.LU R226, [R1+0x8c] ;  /* 0x00008c0001e27983 */ /* 0x000ee60000300800 */
[----:B------:R-:W-:Y:S01]  /*11ef0*/  F2FP.SATFINITE.E4M3.F32.PACK_AB_MERGE_C R5, RZ, R4, RZ ;  /* 0x00000004ff05723e */ /* 0x000fe200048070ff */
[----:B------:R-:W4:Y:S01]  /*11f00*/  LDL.LU R225, [R1+0x90] ;  /* 0x0000900001e17983 */ /* 0x000f220000300800 */
[----:B------:R-:W-:-:S03]  /*11f10*/  PRMT R4, RZ, 0x7610, R4 ;  /* 0x00007610ff047816 */ /* 0x000fc60000000004 */
[----:B------:R1:W-:Y:S04]  /*11f20*/  @!P1 STG.E.U8 desc[UR46][R84.64+0x31], R5 ;  /* 0x0000310554009986 */ /* 0x0003e8000c10112e */
[----:B------:R-:W2:Y:S01]  /*11f30*/  @!P0 LDG.E.U8 R4, desc[UR46][R28.64+0x38] ;  /* 0x0000382e1c048981 */ /* 0x000ea2000c1e1100 */
        /* <DEDUP_REMOVED lines=9> */
[----:B-1----:R-:W-:-:S05]  /*11fd0*/  F2FP.SATFINITE.E4M3.F32.PACK_AB_MERGE_C R5, RZ, R4, RZ ;  /* 0x00000004ff05723e */ /* 0x002fca00048070ff */
[----:B------:R0:W-:Y:S01]  /*11fe0*/  @!P0 STG.E.U8 desc[UR46][R2.64+0x38], R5 ;  /* 0x0000380502008986 */ /* 0x0001e2000c10112e */
[----:B------:R-:W-:Y:S02]  /*11ff0*/  ISETP.LT.OR P0, PT, R45, 0x3a, !P3 ;  /* 0x0000003a2d00780c */ /* 0x000fe40005f01670 */
[----:B------:R-:W-:-:S11]  /*12000*/  PRMT R4, RZ, 0x7610, R4 ;  /* 0x00007610ff047816 */ /* 0x000fd60000000004 */
[----:B------:R-:W3:Y:S01]  /*12010*/  @!P0 LDG.E.U8 R4, desc[UR46][R28.64+0x39] ;  /* 0x0000392e1c048981 */ /* 0x000ee2000c1e1100 */
[----:B0-----:R-:W0:Y:S02]  /*12020*/  @!P0 LDC.64 R2, c[0x0][0x5c0] ;  /* 0x00017000ff028b82 */ /* 0x001e240000000a00 */
        /* <DEDUP_REMOVED lines=23> */
[----:B------:R-:W2:Y:S01]  /*121a0*/  @!P1 LDG.E.U8 R4, desc[UR46][R30.64+0x39] ;  /* 0x0000392e1e049981 */ /* 0x000ea2000c1e1100 */
[----:B0-----:R-:W-:Y:S02]  /*121b0*/  PRMT R2, RZ, 0x7610, R2 ;  /* 0x00007610ff027816 */ /* 0x001fe40000000002 */
        /* <DEDUP_REMOVED lines=21> */
[----:B------:R-:W-:Y:S02]  /*12310*/  PRMT R4, RZ, 0x7610, R4 ;  /* 0x00007610ff047816 */ /* 0x000fe40000000004 */
        /* <DEDUP_REMOVED lines=8> */
[----:B0-----:R-:W0:Y:S03]  /*123a0*/  @!P2 LDC.64 R2, c[0x0][0x5c0] ;  /* 0x00017000ff02ab82 */ /* 0x001e260000000a00 */
[----:B------:R-:W-:Y:S04]  /*123b0*/  @!P3 STG.E.U8 desc[UR46][R72.64+0x31], R7 ;  /* 0x000031074800b986 */ /* 0x000fe8000c10112e */
        /* <DEDUP_REMOVED lines=39> */
[----:B0-----:R-:W0:Y:S01]  /*12630*/  @!P2 LDC.64 R2, c[0x0][0x5c0] ;  /* 0x00017000ff02ab82 */ /* 0x001e220000000a00 */
        /* <DEDUP_REMOVED lines=11> */
[----:B0-----:R-:W-:Y:S02]  /*126f0*/  @!P2 IADD3 R2, P0, R126, R2, RZ ;  /* 0x000000027e02a210 */ /* 0x001fe40007f1e0ff */
[----:B------:R-:W-:-:S03]  /*12700*/  PRMT R6, RZ, 0x7610, R6 ;  /* 0x00007610ff067816 */ /* 0x000fc60000000006 */
        /* <DEDUP_REMOVED lines=8> */
[----:B-1----:R-:W-:Y:S02]  /*12790*/  F2FP.SATFINITE.E4M3.F32.PACK_AB_MERGE_C R7, RZ, R4, RZ ;  /* 0x00000004ff07723e */ /* 0x002fe400048070ff */
[----:B----4-:R-:W0:Y:S03]  /*127a0*/  @!P1 LDC.64 R4, c[0x0][0x5c0] ;  /* 0x00017000ff049b82 */ /* 0x010e260000000a00 */
[----:B------:R1:W-:Y:S04]  /*127b0*/  @!P2 STG.E.U8 desc[UR46][R2.64+0x38], R7 ;  /* 0x000038070200a986 */ /* 0x0003e8000c10112e */
[----:B------:R-:W4:Y:S01]  /*127c0*/  @!P1 LDG.E.U8 R6, desc[UR46][R34.64+0x39] ;  /* 0x0000392e22069981 */ /* 0x000f22000c1e1100 */
[----:B-1----:R-:W-:-:S02]  /*127d0*/  PRMT R2, RZ, 0x7610, R2 ;  /* 0x00007610ff027816 */ /* 0x002fc40000000002 */
        /* <DEDUP_REMOVED lines=9> */
[----:B------:R-:W-:-:S05]  /*12870*/  F2FP.SATFINITE.E4M3.F32.PACK_AB_MERGE_C R3, RZ, R6, RZ ;  /* 0x00000006ff03723e */ /* 0x000fca00048070ff */
        /* <DEDUP_REMOVED lines=13> */
[----:B0-----:R-:W-:Y:S02]  /*12950*/  PRMT R4, RZ, 0x7610, R4 ;  /* 0x00007610ff047816 */ /* 0x001fe40000000004 */
        /* <DEDUP_REMOVED lines=8> */
[----:B------:R-:W0:Y:S03]  /*129e0*/  @!P2 LDC.64 R2, c[0x0][0x5c0] ;  /* 0x00017000ff02ab82 */ /* 0x000e260000000a00 */
[----:B------:R2:W-:Y:S04]  /*129f0*/  @!P3 STG.E.U8 desc[UR46][R64.64+0x31], R5 ;  /* 0x000031054000b986 */ /* 0x0005e8000c10112e */
[----:B------:R-:W4:Y:S01]  /*12a00*/  @!P2 LDG.E.U8 R4, desc[UR46][R38.64+0x30] ;  /* 0x0000302e2604a981 */ /* 0x000f22000c1e1100 */
[----:B------:R-:W-:-:S02]  /*12a10*/  PRMT R6, RZ, 0x7610, R6 ;  /* 0x00007610ff067816 */ /* 0x000fc40000000006 */
        /* <DEDUP_REMOVED lines=10> */
[----:B--2---:R-:W0:Y:S03]  /*12ac0*/  @!P1 LDC.64 R4, c[0x0][0x5c0] ;  /* 0x00017000ff049b82 */ /* 0x004e260000000a00 */
[----:B------:R1:W-:Y:S04]  /*12ad0*/  @!P2 STG.E.U8 desc[UR46][R2.64+0x30], R7 ;  /* 0x000030070200a986 */ /* 0x0003e8000c10112e */
[----:B------:R-:W2:Y:S01]  /*12ae0*/  @!P1 LDG.E.U8 R6, desc[UR46][R38.64+0x31] ;  /* 0x0000312e26069981 */ /* 0x000ea2000c1e1100 */
[----:B-1----:R-:W-:-:S02]  /*12af0*/  PRMT R2, RZ, 0x7610, R2 ;  /* 0x00007610ff027816 */ /* 0x002fc40000000002 */
        /* <DEDUP_REMOVED lines=23> */
[----:B0-----:R-:W-:Y:S02]  /*12c70*/  PRMT R4, RZ, 0x7610, R4 ;  /* 0x00007610ff047816 */ /* 0x001fe40000000004 */
[----:B----4-:R-:W-:-:S04]  /*12c80*/  LOP3.LUT R2, R2, 0xff, RZ, 0xc0, !PT ;  /* 0x000000ff02027812 */ /* 0x010fc800078ec0ff */
[----:B------:R-:W-:-:S05]  /*12c90*/  F2FP.F16.E4M3.UNPACK_B R2, R2 ;  /* 0x00000002ff02723e */ /* 0x000fca00020006ff */
[----:B------:R-:W-:-:S05]  /*12ca0*/  HADD2.F32 R2, -RZ, R2.H0_H0 ;  /* 0x20000002ff027230 */ /* 0x000fca0000004100 */
[----:B------:R-:W-:-:S04]  /*12cb0*/  FMUL R2, R2, UR38 ;  /* 0x0000002602027c20 */ /* 0x000fc80008400000 */
[----:B------:R-:W-:-:S05]  /*12cc0*/  FFMA R2, R225, UR39, R2 ;  /* 0x00000027e1027c23 */ /* 0x000fca0008000002 */
[----:B------:R-:W-:Y:S02]  /*12cd0*/  F2FP.SATFINITE.E4M3.F32.PACK_AB_MERGE_C R5, RZ, R2, RZ ;  /* 0x00000002ff05723e */ /* 0x000fe400048070ff */
[----:B------:R-:W0:Y:S03]  /*12ce0*/  @!P1 LDC.64 R2, c[0x0][0x5c0] ;  /* 0x00017000ff029b82 */ /* 0x000e260000000a00 */
[----:B------:R4:W-:Y:S04]  /*12cf0*/  @!P3 STG.E.U8 desc[UR46][R60.64+0x39], R5 ;  /* 0x000039053c00b986 */ /* 0x0009e8000c10112e */
[----:B------:R-:W2:Y:S01]  /*12d00*/  @!P1 LDG.E.U8 R4, desc[UR46][R38.64+0x38] ;  /* 0x0000382e26049981 */ /* 0x000ea2000c1e1100 */
[----:B------:R-:W-:-:S02]  /*12d10*/  LOP3.LUT P2, RZ, R0, 0x80, RZ, 0xc0, !PT ;  /* 0x0000008000ff7812 */ /* 0x000fc4000784c0ff */
[----:B------:R-:W-:Y:S02]  /*12d20*/  PRMT R6, RZ, 0x7610, R6 ;  /* 0x00007610ff067816 */ /* 0x000fe40000000006 */
        /* <DEDUP_REMOVED lines=8> */
[----:B-1----:R-:W-:Y:S02]  /*12db0*/  F2FP.SATFINITE.E4M3.F32.PACK_AB_MERGE_C R7, RZ, R4, RZ ;  /* 0x00000004ff07723e */ /* 0x002fe400048070ff */
[----:B----4-:R-:W0:Y:S03]  /*12dc0*/  @!P2 LDC.64 R4, c[0x0][0x5c0] ;  /* 0x00017000ff04ab82 */ /* 0x010e260000000a00 */
        /* <DEDUP_REMOVED lines=8> */
[----:B---3--:R-:W-:Y:S02]  /*12e50*/  FFMA R6, R226, UR39, R6 ;  /* 0x00000027e2067c23 */ /* 0x008fe40008000006 */
[----:B------:R-:W3:Y:S03]  /*12e60*/  LDL.LU R226, [R1+0xdc] ;  /* 0x0000dc0001e27983 */ /* 0x000ee60000300800 */
[----:B-1----:R-:W-:Y:S01]  /*12e70*/  F2FP.SATFINITE.E4M3.F32.PACK_AB_MERGE_C R7, RZ, R6, RZ ;  /* 0x00000006ff07723e */ /* 0x002fe200048070ff */
[----:B------:R-:W4:Y:S04]  /*12e80*/  LDL.LU R225, [R1+0xe0] ;  /* 0x0000e00001e17983 */ /* 0x000f280000300800 */
[----:B------:R0:W-:Y:S01]  /*12e90*/  @!P2 STG.E.U8 desc[UR46][R4.64+0x39], R7 ;  /* 0x000039070400a986 */ /* 0x0001e2000c10112e */
[----:B------:R-:W-:-:S04]  /*12ea0*/  ISETP.GE.AND P2, PT, R46, 0x181, PT ;  /* 0x000001812e00780c */ /* 0x000fc80003f46270 */
[----:B------:R-:W-:-:S13]  /*12eb0*/  ISETP.LT.OR P0, PT, R45, 0x31, !P2 ;  /* 0x000000312d00780c */ /* 0x000fda0005701670 */
[----:B------:R-:W1:Y:S01]  /*12ec0*/  @!P0 LDC.64 R60, c[0x0][0x5c0] ;  /* 0x00017000ff3c8b82 */ /* 0x000e620000000a00 */
[----:B------:R-:W-:Y:S02]  /*12ed0*/  @!P0 IMAD.MOV.U32 R2, RZ, RZ, R26 ;  /* 0x000000ffff028224 */ /* 0x000fe400078e001a */
[----:B------:R-:W-:Y:S02]  /*12ee0*/  @!P0 IMAD.MOV.U32 R3, RZ, RZ, R44 ;  /* 0x000000ffff038224 */ /* 0x000fe400078e002c */
[----:B------:R-:W-:-:S04]  /*12ef0*/  @!P0 IMAD.WIDE.U32 R2, R24, 0x180, R2 ;  /* 0x0000018018028825 */ /* 0x000fc800078e0002 */
[----:B------:R-:W-:Y:S01]  /*12f00*/  @!P0 IMAD R6, R25, 0x180, RZ ;  /* 0x0000018019068824 */ /* 0x000fe200078e02ff */
[----:B-1----:R-:W-:-:S04]  /*12f10*/  @!P0 IADD3 R2, P1, R2, R60, RZ ;  /* 0x0000003c02028210 */ /* 0x002fc80007f3e0ff */
[--C-:B------:R-:W-:Y:S02]  /*12f20*/  @!P0 IADD3.X R3, R61, R3, R6.reuse, P1, !PT ;  /* 0x000000033d038210 */ /* 0x100fe40000ffe406 */
[----:B------:R-:W-:-:S06]  /*12f30*/  PRMT R6, RZ, 0x7610, R6 ;  /* 0x00007610ff067816 */ /* 0x000fcc0000000006 */
        /* <DEDUP_REMOVED lines=8> */
[----:B0-----:R-:W-:-:S05]  /*12fc0*/  F2FP.SATFINITE.E4M3.F32.PACK_AB_MERGE_C R7, RZ, R6, RZ ;  /* 0x00000006ff07723e */ /* 0x001fca00048070ff */
        /* <DEDUP_REMOVED lines=10> */
[----:B------:R-:W3:Y:S01]  /*13070*/  @!P0 LDG.E.U8 R6, desc[UR46][R40.64+0x31] ;  /* 0x0000312e28068981 */ /* 0x000ee2000c1e1100 */
[----:B------:R-:W-:Y:S02]  /*13080*/  PRMT R2, RZ, 0x7610, R2 ;  /* 0x00007610ff027816 */ /* 0x000fe40000000002 */
        /* <DEDUP_REMOVED lines=8> */
[----:B------:R-:W-:Y:S04]  /*13110*/  @!P0 STG.E.U8 desc[UR46][R4.64+0x31], R3 ;  /* 0x0000310304008986 */ /* 0x000fe8000c10112e */
        /* <DEDUP_REMOVED lines=12> */
[----:B------:R-:W-:Y:S02]  /*131e0*/  @!P0 IMAD.MOV.U32 R3, RZ, RZ, R44 ;  /* 0x000000ffff038224 */ /* 0x000fe400078e002c */
[----:B------:R-:W-:Y:S01]  /*131f0*/  @!P0 IMAD R4, R25, 0x180, RZ ;  /* 0x0000018019048824 */ /* 0x000fe200078e02ff */
[----:B----4-:R-:W-:-:S04]  /*13200*/  LOP3.LUT R2, R2, 0xff, RZ, 0xc0, !PT ;  /* 0x000000ff02027812 */ /* 0x010fc800078ec0ff */
[----:B------:R-:W-:-:S05]  /*13210*/  F2FP.F16.E4M3.UNPACK_B R2, R2 ;  /* 0x00000002ff02723e */ /* 0x000fca00020006ff */
[----:B------:R-:W-:-:S05]  /*13220*/  HADD2.F32 R2, -RZ, R2.H0_H0 ;  /* 0x20000002ff027230 */ /* 0x000fca0000004100 */
[----:B------:R-:W-:-:S04]  /*13230*/  FMUL R2, R2, UR38 ;  /* 0x0000002602027c20 */ /* 0x000fc80008400000 */
[----:B--2---:R-:W-:Y:S02]  /*13240*/  FFMA R2, R227, UR39, R2 ;  /* 0x00000027e3027c23 */ /* 0x004fe40008000002 */
[----:B------:R-:W2:Y:S03]  /*13250*/  LDL.LU R227, [R1+0xec] ;  /* 0x0000ec0001e37983 */ /* 0x000ea60000300800 */
[----:B------:R-:W-:Y:S01]  /*13260*/  F2FP.SATFINITE.E4M3.F32.PACK_AB_MERGE_C R5, RZ, R2, RZ ;  /* 0x00000002ff05723e */ /* 0x000fe200048070ff */
[----:B------:R-:W-:Y:S01]  /*13270*/  @!P0 IMAD.MOV.U32 R2, RZ, RZ, R26 ;  /* 0x000000ffff028224 */ /* 0x000fe200078e001a */
[----:B------:R-:W-:Y:S01]  /*13280*/  LOP3.LUT P4, RZ, R0, 0x2, RZ, 0xc0, !PT ;  /* 0x0000000200ff7812 */ /* 0x000fe2000788c0ff */
[----:B------:R-:W4:Y:S02]  /*13290*/  LDL.LU R225, [R1+0xf0] ;  /* 0x0000f00001e17983 */ /* 0x000f240000300800 */
[----:B------:R-:W-:-:S03]  /*132a0*/  @!P0 IMAD.WIDE.U32 R2, R24, 0x180, R2 ;  /* 0x0000018018028825 */ /* 0x000fc600078e0002 */
[----:B0-----:R-:W-:-:S04]  /*132b0*/  @!P0 IADD3 R2, P1, R2, R6, RZ ;  /* 0x0000000602028210 */ /* 0x001fc80007f3e0ff */
[--C-:B------:R-:W-:Y:S02]  /*132c0*/  @!P0 IADD3.X R3, R7, R3, R4.reuse, P1, !PT ;  /* 0x0000000307038210 */ /* 0x100fe40000ffe404 */
[----:B------:R-:W-:Y:S01]  /*132d0*/  PRMT R4, RZ, 0x7610, R4 ;  /* 0x00007610ff047816 */ /* 0x000fe20000000004 */
[----:B------:R-:W-:Y:S05]  /*132e0*/  @!P3 STG.E.U8 desc[UR46][R142.64+0x31], R5 ;  /* 0x000031058e00b986 */ /* 0x000fea000c10112e */
        /* <DEDUP_REMOVED lines=20> */
[----:B------:R-:W-:Y:S02]  /*13430*/  PRMT R2, RZ, 0x7610, R2 ;  /* 0x00007610ff027816 */ /* 0x000fe40000000002 */
[----:B--2---:R-:W-:-:S04]  /*13440*/  LOP3.LUT R6, R6, 0xff, RZ, 0xc0, !PT ;  /* 0x000000ff06067812 */ /* 0x004fc800078ec0ff */
[----:B------:R-:W-:-:S05]  /*13450*/  F2FP.F16.E4M3.UNPACK_B R6, R6 ;  /* 0x00000006ff06723e */ /* 0x000fca00020006ff */
[----:B------:R-:W-:-:S05]  /*13460*/  HADD2.F32 R6, -RZ, R6.H0_H0 ;  /* 0x20000006ff067230 */ /* 0x000fca0000004100 */
[----:B------:R-:W-:-:S04]  /*13470*/  FMUL R6, R6, UR38 ;  /* 0x0000002606067c20 */ /* 0x000fc80008400000 */
[----:B------:R-:W-:Y:S01]  /*13480*/  FFMA R6, R227, UR39, R6 ;  /* 0x00000027e3067c23 */ /* 0x000fe20008000006 */
[----:B------:R-:W-:Y:S01]  /*13490*/  ISETP.GE.AND P2, PT, R46, 0x1, PT ;  /* 0x000000012e00780c */ /* 0x000fe20003f46270 */
[----:B------:R-:W2:Y:S03]  /*134a0*/  LDL.LU R227, [R1+0xf8] ;  /* 0x0000f80001e37983 */ /* 0x000ea60000300800 */
[----:B------:R-:W-:-:S05]  /*134b0*/  F2FP.SATFINITE.E4M3.F32.PACK_AB_MERGE_C R3, RZ, R6, RZ ;  /* 0x00000006ff03723e */ /* 0x000fca00048070ff */
[----:B------:R0:W-:Y:S04]  /*134c0*/  @!P0 STG.E.U8 desc[UR46][R4.64+0x39], R3 ;  /* 0x0000390304008986 */ /* 0x0001e8000c10112e */
[----:B------:R-:W4:Y:S02]  /*134d0*/  @!P4 LDG.E.U8 R2, desc[UR46][R42.64+0x38] ;  /* 0x0000382e2a02c981 */ /* 0x000f24000c1e1100 */
[----:B----4-:R-:W-:-:S04]  /*134e0*/  LOP3.LUT R2, R2, 0xff, RZ, 0xc0, !PT ;  /* 0x000000ff02027812 */ /* 0x010fc800078ec0ff */
[----:B------:R-:W-:-:S05]  /*134f0*/  F2FP.F16.E4M3.UNPACK_B R2, R2 ;  /* 0x00000002ff02723e */ /* 0x000fca00020006ff */
[----:B------:R-:W-:-:S05]  /*13500*/  HADD2.F32 R2, -RZ, R2.H0_H0 ;  /* 0x20000002ff027230 */ /* 0x000fca0000004100 */
[----:B------:R-:W-:-:S04]  /*13510*/  FMUL R2, R2, UR38 ;  /* 0x0000002602027c20 */ /* 0x000fc80008400000 */
[----:B------:R-:W-:Y:S01]  /*13520*/  FFMA R2, R225, UR39, R2 ;  /* 0x00000027e1027c23 */ /* 0x000fe20008000002 */
[----:B------:R-:W-:Y:S01]  /*13530*/  ISETP.LT.OR P0, PT, R45, 0x41, !P2 ;  /* 0x000000412d00780c */ /* 0x000fe20005701670 */
[----:B------:R-:W4:Y:S03]  /*13540*/  LDL.LU R225, [R1+0xfc] ;  /* 0x0000fc0001e17983 */ /* 0x000f260000300800 */
        /* <DEDUP_REMOVED lines=10> */
[----:B------:R-:W-:Y:S01]  /*135f0*/  PRMT R6, RZ, 0x7610, R6 ;  /* 0x00007610ff067816 */ /* 0x000fe20000000006 */
[----:B------:R-:W3:Y:S03]  /*13600*/  LDL.LU R226, [R1+0x100] ;  /* 0x0001000001e27983 */ /* 0x000ee60000300800 */
[----:B------:R-:W-:Y:S02]  /*13610*/  F2FP.SATFINITE.E4M3.F32.PACK_AB_MERGE_C R5, RZ, R2, RZ ;  /* 0x00000002ff05723e */ /* 0x000fe400048070ff */
[----:B------:R-:W0:Y:S03]  /*13620*/  @!P0 LDC.64 R2, c[0x0][0x5c0] ;  /* 0x00017000ff028b82 */ /* 0x000e260000000a00 */
        /* <DEDUP_REMOVED lines=13> */
[----:B------:R-:W-:-:S13]  /*13700*/  ISETP.LT.OR P0, PT, R45, 0x42, !P2 ;  /* 0x000000422d00780c */ /* 0x000fda0005701670 */
[----:B------:R-:W3:Y:S01]  /*13710*/  @!P0 LDG.E.U8 R6, desc[UR46][R28.64+0x41] ;  /* 0x0000412e1c068981 */ /* 0x000ee2000c1e1100 */
[----:B----4-:R-:W1:Y:S01]  /*13720*/  @!P0 LDC.64 R4, c[0x0][0x5c0] ;  /* 0x00017000ff048b82 */ /* 0x010e620000000a00 */
[----:B0-----:R-:W-:Y:S02]  /*13730*/  PRMT R2, RZ, 0x7610, R2 ;  /* 0x00007610ff027816 */ /* 0x001fe40000000002 */
[----:B-1----:R-:W-:-:S05]  /*13740*/  @!P0 IADD3 R4, P1, R26, R4, RZ ;  /* 0x000000041a048210 */ /* 0x002fca0007f3e0ff */
        /* <DEDUP_REMOVED lines=20> */
[----:B------:R-:W-:Y:S02]  /*13890*/  ISETP.LT.OR P0, PT, R45, 0x49, !P2 ;  /* 0x000000492d00780c */ /* 0x000fe40005701670 */
[----:B0-----:R-:W-:Y:S02]  /*138a0*/  PRMT R4, RZ, 0x7610, R4 ;  /* 0x00007610ff047816 */ /* 0x001fe40000000004 */
[----:B----4-:R-:W-:-:S04]  /*138b0*/  LOP3.LUT R2, R2, 0xff, RZ, 0xc0, !PT ;  /* 0x000000ff02027812 */ /* 0x010fc800078ec0ff */
[----:B------:R-:W-:-:S05]  /*138c0*/  F2FP.F16.E4M3.UNPACK_B R2, R2 ;  /* 0x00000002ff02723e */ /* 0x000fca00020006ff */
[----:B------:R-:W-:-:S05]  /*138d0*/  HADD2.F32 R2, -RZ, R2.H0_H0 ;  /* 0x20000002ff027230 */ /* 0x000fca0000004100 */
[----:B------:R-:W-:-:S04]  /*138e0*/  FMUL R2, R2, UR38 ;  /* 0x0000002602027c20 */ /* 0x000fc80008400000 */
[----:B--2---:R-:W-:Y:S01]  /*138f0*/  FFMA R2, R227, UR39, R2 ;  /* 0x00000027e3027c23 */ /* 0x004fe20008000002 */
[----:B------:R-:W-:Y:S01]  /*13900*/  PRMT R6, RZ, 0x7610, R6 ;  /* 0x00007610ff067816 */ /* 0x000fe20000000006 */
[----:B------:R-:W2:Y:S03]  /*13910*/  LDL.LU R227, [R1+0x10c] ;  /* 0x00010c0001e37983 */ /* 0x000ea60000300800 */
[----:B------:R-:W-:Y:S01]  /*13920*/  F2FP.SATFINITE.E4M3.F32.PACK_AB_MERGE_C R5, RZ, R2, RZ ;  /* 0x00000002ff05723e */ /* 0x000fe200048070ff */
[----:B------:R-:W4:Y:S01]  /*13930*/  LDL.LU R226, [R1+0x110] ;  /* 0x0001100001e27983 */ /* 0x000f220000300800 */
[----:B------:R-:W0:Y:S03]  /*13940*/  @!P0 LDC.64 R2, c[0x0][0x5c0] ;  /* 0x00017000ff028b82 */ /* 0x000e260000000a00 */
        /* <DEDUP_REMOVED lines=13> */
[----:B------:R-:W-:-:S13]  /*13a20*/  ISETP.LT.OR P0, PT, R45, 0x4a, !P2 ;  /* 0x0000004a2d00780c */ /* 0x000fda0005701670 */
[----:B------:R-:W2:Y:S01]  /*13a30*/  @!P0 LDG.E.U8 R6, desc[UR46][R28.64+0x49] ;  /* 0x0000492e1c068981 */ /* 0x000ea2000c1e1100 */
[----:B------:R-:W1:Y:S01]  /*13a40*/  @!P0 LDC.64 R4, c[0x0][0x5c0] ;  /* 0x00017000ff048b82 */ /* 0x000e620000000a00 */
[----:B0-----:R-:W-:Y:S02]  /*13a50*/  PRMT R2, RZ, 0x7610, R2 ;  /* 0x00007610ff027816 */ /* 0x001fe40000000002 */
[----:B-1----:R-:W-:-:S05]  /*13a60*/  @!P0 IADD3 R4, P1, R26, R4, RZ ;  /* 0x000000041a048210 */ /* 0x002fca0007f3e0ff */
        /* <DEDUP_REMOVED lines=29> */
[----:B0-----:R-:W-:Y:S02]  /*13c40*/  F2FP.SATFINITE.E4M3.F32.PACK_AB_MERGE_C R3, RZ, R2, RZ ;  /* 0x00000002ff03723e */ /* 0x001fe400048070ff */
        /* <DEDUP_REMOVED lines=24> */
[----:B------:R1:W-:Y:S04]  /*13dd0*/  @!P1 STG.E.U8 desc[UR46][R48.64+0x41], R7 ;  /* 0x0000410730009986 */ /* 0x0003e8000c10112e */
[----:B------:R-:W3:Y:S01]  /*13de0*/  @!P4 LDG.E.U8 R4, desc[UR46][R34.64+0x40] ;  /* 0x0000402e2204c981 */ /* 0x000ee2000c1e1100 */
[----:B-1----:R-:W1:Y:S01]  /*13df0*/  @!P3 LDC.64 R6, c[0x0][0x5c0] ;  /* 0x00017000ff06bb82 */ /* 0x002e620000000a00 */
        /* <DEDUP_REMOVED lines=12> */
[----:B------:R-:W2:Y:S01]  /*13ec0*/  @!P3 LDG.E.U8 R4, desc[UR46][R34.64+0x41] ;  /* 0x0000412e2204b981 */ /* 0x000ea2000c1e1100 */
[----:B-1----:R-:W-:-:S05]  /*13ed0*/  @!P3 IADD3 R102, P0, R102, R6, RZ ;  /* 0x000000066666b210 */ /* 0x002fca0007f1e0ff */
[----:B------:R-:W-:Y:S01]  /*13ee0*/  @!P3 IMAD.X R103, R95, 0x1, R7, P0 ;  /* 0x000000015f67b824 */ /* 0x000fe200000e0607 */
        /* <DEDUP_REMOVED lines=22> */
[----:B------:R-:W2:Y:S01]  /*14050*/  @!P3 LDC.64 R6, c[0x0][0x5c0] ;  /* 0x00017000ff06bb82 */ /* 0x000ea20000000a00 */
        /* <DEDUP_REMOVED lines=10> */
[----:B------:R-:W4:Y:S01]  /*14100*/  @!P3 LDG.E.U8 R2, desc[UR46][R34.64+0x48] ;  /* 0x0000482e2202b981 */ /* 0x000f22000c1e1100 */
[----:B--2---:R-:W-:Y:S01]  /*14110*/  @!P3 IADD3 R94, P0, R94, R6, RZ ;  /* 0x000000065e5eb210 */ /* 0x004fe20007f1e0ff */
[----:B-1----:R-:W1:Y:S04]  /*14120*/  @!P4 LDC.64 R4, c[0x0][0x5c0] ;  /* 0x00017000ff04cb82 */ /* 0x002e680000000a00 */
[----:B------:R-:W-:Y:S01]  /*14130*/  @!P3 IMAD.X R95, R88, 0x1, R7, P0 ;  /* 0x00000001585fb824 */ /* 0x000fe200000e0607 */
[----:B------:R-:W-:-:S02]  /*14140*/  LOP3.LUT P2, RZ, R229, 0x80000, RZ, 0xc0, !PT ;  /* 0x00080000e5ff7812 */ /* 0x000fc4000784c0ff */
[----:B------:R-:W-:Y:S01]  /*14150*/  LOP3.LUT P1, RZ, R229, 0x40000, RZ, 0xc0, !PT ;  /* 0x00040000e5ff7812 */ /* 0x000fe2000782c0ff */
[----:B------:R-:W2:Y:S01]  /*14160*/  @!P5 LDC.64 R6, c[0x0][0x5c0] ;  /* 0x00017000ff06db82 */ /* 0x000ea20000000a00 */
[----:B----4-:R-:W-:-:S04]  /*14170*/  LOP3.LUT R2, R2, 0xff, RZ, 0xc0, !PT ;  /* 0x000000ff02027812 */ /* 0x010fc800078ec0ff */
[----:B------:R-:W-:-:S05]  /*14180*/  F2FP.F16.E4M3.UNPACK_B R2, R2 ;  /* 0x00000002ff02723e */ /* 0x000fca00020006ff */
[----:B------:R-:W-:-:S05]  /*14190*/  HADD2.F32 R2, -RZ, R2.H0_H0 ;  /* 0x20000002ff027230 */ /* 0x000fca0000004100 */
[----:B------:R-:W-:-:S04]  /*141a0*/  FMUL R2, R2, UR38 ;  /* 0x0000002602027c20 */ /* 0x000fc80008400000 */
[----:B------:R-:W-:Y:S01]  /*141b0*/  FFMA R2, R227, UR39, R2 ;  /* 0x00000027e3027c23 */ /* 0x000fe20008000002 */
[----:B-1----:R-:W-:Y:S01]  /*141c0*/  @!P4 IADD3 R80, P0, R80, R4, RZ ;  /* 0x000000045050c210 */ /* 0x002fe20007f1e0ff */
[----:B------:R-:W4:Y:S03]  /*141d0*/  LDL.LU R227, [R1+0x13c] ;  /* 0x00013c0001e37983 */ /* 0x000f260000300800 */
[----:B0-----:R-:W-:Y:S02]  /*141e0*/  F2FP.SATFINITE.E4M3.F32.PACK_AB_MERGE_C R3, RZ, R2, RZ ;  /* 0x00000002ff03723e */ /* 0x001fe400048070ff */
[----:B------:R-:W-:-:S03]  /*141f0*/  PRMT R2, RZ, 0x7610, R2 ;  /* 0x00007610ff027816 */ /* 0x000fc60000000002 */
[----:B------:R0:W-:Y:S04]  /*14200*/  @!P3 STG.E.U8 desc[UR46][R94.64+0x48], R3 ;  /* 0x000048035e00b986 */ /* 0x0001e8000c10112e */
[----:B------:R-:W2:Y:S01]  /*14210*/  @!P4 LDG.E.U8 R2, desc[UR46][R34.64+0x49] ;  /* 0x0000492e2202c981 */ /* 0x000ea2000c1e1100 */
[----:B------:R-:W-:Y:S01]  /*14220*/  @!P4 IMAD.X R81, R14, 0x1, R5, P0 ;  /* 0x000000010e51c824 */ /* 0x000fe200000e0605 */
[----:B--2---:R-:W-:-:S04]  /*14230*/  LOP3.LUT R2, R2, 0xff, RZ, 0xc0, !PT ;  /* 0x000000ff02027812 */ /* 0x004fc800078ec0ff */
[----:B------:R-:W-:-:S05]  /*14240*/  F2FP.F16.E4M3.UNPACK_B R2, R2 ;  /* 0x00000002ff02723e */ /* 0x000fca00020006ff */
[----:B------:R-:W-:-:S05]  /*14250*/  HADD2.F32 R2, -RZ, R2.H0_H0 ;  /* 0x20000002ff027230 */ /* 0x000fca0000004100 */
[----:B------:R-:W-:-:S04]  /*14260*/  FMUL R2, R2, UR38 ;  /* 0x0000002602027c20 */ /* 0x000fc80008400000 */
[----:B------:R-:W-:Y:S02]  /*14270*/  FFMA R2, R226, UR39, R2 ;  /* 0x00000027e2027c23 */ /* 0x000fe40008000002 */
[----:B------:R-:W2:Y:S03]  /*14280*/  LDL.LU R226, [R1+0x140] ;  /* 0x0001400001e27983 */ /* 0x000ea60000300800 */
[----:B0-----:R-:W-:Y:S02]  /*14290*/  F2FP.SATFINITE.E4M3.F32.PACK_AB_MERGE_C R3, RZ, R2, RZ ;  /* 0x00000002ff03723e */ /* 0x001fe400048070ff */
[----:B------:R-:W-:-:S03]  /*142a0*/  PRMT R2, RZ, 0x7610, R2 ;  /* 0x00007610ff027816 */ /* 0x000fc60000000002 */
[----:B------:R-:W-:Y:S04]  /*142b0*/  @!P4 STG.E.U8 desc[UR46][R80.64+0x49], R3 ;  /* 0x000049035000c986 */ /* 0x000fe8000c10112e */
[----:B------:R-:W3:Y:S02]  /*142c0*/  @!P2 LDG.E.U8 R2, desc[UR46][R36.64+0x40] ;  /* 0x0000402e2402a981 */ /* 0x000ee4000c1e1100 */
[----:B---3--:R-:W-:-:S04]  /*142d0*/  LOP3.LUT R2, R2, 0xff, RZ, 0xc0, !PT ;  /* 0x000000ff02027812 */ /* 0x008fc800078ec0ff */
[----:B------:R-:W-:-:S05]  /*142e0*/  F2FP.F16.E4M3.UNPACK_B R2, R2 ;  /* 0x00000002ff02723e */ /* 0x000fca00020006ff */
[----:B------:R-:W-:-:S05]  /*142f0*/  HADD2.F32 R2, -RZ, R2.H0_H0 ;  /* 0x20000002ff027230 */ /* 0x000fca0000004100 */
[----:B------:R-:W-:-:S04]  /*14300*/  FMUL R2, R2, UR38 ;  /* 0x0000002602027c20 */ /* 0x000fc80008400000 */
[----:B------:R-:W-:Y:S01]  /*14310*/  FFMA R2, R225, UR39, R2 ;  /* 0x00000027e1027c23 */ /* 0x000fe20008000002 */
[----:B------:R-:W-:Y:S01]  /*14320*/  @!P5 IADD3 R8, P0, R8, R6, RZ ;  /* 0x000000060808d210 */ /* 0x000fe20007f1e0ff */
[----:B------:R-:W3:Y:S03]  /*14330*/  LDL.LU R225, [R1+0x144] ;  /* 0x0001440001e17983 */ /* 0x000ee60000300800 */
[----:B------:R-:W-:Y:S02]  /*14340*/  F2FP.SATFINITE.E4M3.F32.PACK_AB_MERGE_C R5, RZ, R2, RZ ;  /* 0x00000002ff05723e */ /* 0x000fe400048070ff */
[----:B------:R-:W-:-:S03]  /*14350*/  PRMT R2, RZ, 0x7610, R2 ;  /* 0x00007610ff027816 */ /* 0x000fc60000000002 */
[----:B------:R0:W-:Y:S04]  /*14360*/  @!P2 STG.E.U8 desc[UR46][R18.64+0x40], R5 ;  /* 0x000040051200a986 */ /* 0x0001e8000c10112e */
[----:B------:R-:W4:Y:S01]  /*14370*/  @!P1 LDG.E.U8 R2, desc[UR46][R36.64+0x41] ;  /* 0x0000412e24029981 */ /* 0x000f22000c1e1100 */
[----:B------:R-:W-:Y:S01]  /*14380*/  @!P5 IMAD.X R9, R9, 0x1, R7, P0 ;  /* 0x000000010909d824 */ /* 0x000fe200000e0607 */
        /* <DEDUP_REMOVED lines=17> */
[----:B0-----:R-:W-:Y:S01]  /*144a0*/  @!P6 IADD3 R10, P0, R10, R4, RZ ;  /* 0x000000040a0ae210 */ /* 0x001fe20007f1e0ff */
[----:B------:R-:W2:Y:S03]  /*144b0*/  LDL.LU R226, [R1+0x14c] ;  /* 0x00014c0001e27983 */ /* 0x000ea60000300800 */
[----:B-1----:R-:W-:Y:S02]  /*144c0*/  F2FP.SATFINITE.E4M3.F32.PACK_AB_MERGE_C R3, RZ, R2, RZ ;  /* 0x00000002ff03723e */ /* 0x002fe400048070ff */
[----:B------:R-:W-:-:S03]  /*144d0*/  PRMT R2, RZ, 0x7610, R2 ;  /* 0x00007610ff027816 */ /* 0x000fc60000000002 */
[----:B------:R-:W-:Y:S04]  /*144e0*/  @!P5 STG.E.U8 desc[UR46][R8.64+0x40], R3 ;  /* 0x000040030800d986 */ /* 0x000fe8000c10112e */
[----:B------:R-:W3:Y:S01]  /*144f0*/  @!P6 LDG.E.U8 R2, desc[UR46][R38.64+0x41] ;  /* 0x0000412e2602e981 */ /* 0x000ee2000c1e1100 */
[----:B------:R-:W-:Y:S01]  /*14500*/  @!P6 IMAD.X R11, R11, 0x1, R5, P0 ;  /* 0x000000010b0be824 */ /* 0x000fe200000e0605 */
[----:B---3--:R-:W-:-:S04]  /*14510*/  LOP3.LUT R2, R2, 0xff, RZ, 0xc0, !PT ;  /* 0x000000ff02027812 */ /* 0x008fc800078ec0ff */
[----:B------:R-:W-:-:S05]  /*14520*/  F2FP.F16.E4M3.UNPACK_B R2, R2 ;  /* 0x00000002ff02723e */ /* 0x000fca00020006ff */
[----:B------:R-:W-:-:S05]  /*14530*/  HADD2.F32 R2, -RZ, R2.H0_H0 ;  /* 0x20000002ff027230 */ /* 0x000fca0000004100 */
[----:B------:R-:W-:-:S04]  /*14540*/  FMUL R2, R2, UR38 ;  /* 0x0000002602027c20 */ /* 0x000fc80008400000 */
[----:B------:R-:W-:-:S05]  /*14550*/  FFMA R2, R225, UR39, R2 ;  /* 0x00000027e1027c23 */ /* 0x000fca0008000002 */
[----:B------:R-:W-:Y:S02]  /*14560*/  F2FP.SATFINITE.E4M3.F32.PACK_AB_MERGE_C R5, RZ, R2, RZ ;  /* 0x00000002ff05723e */ /* 0x000fe400048070ff */
[----:B------:R-:W-:-:S03]  /*14570*/  PRMT R2, RZ, 0x7610, R2 ;  /* 0x00007610ff027816 */ /* 0x000fc60000000002 */
[----:B------:R0:W-:Y:S04]  /*14580*/  @!P6 STG.E.U8 desc[UR46][R10.64+0x41], R5 ;  /* 0x000041050a00e986 */ /* 0x0001e8000c10112e */
[----:B------:R-:W3:Y:S01]  /*14590*/  @!P2 LDG.E.U8 R2, desc[UR46][R36.64+0x48] ;  /* 0x0000482e2402a981 */ /* 0x000ee2000c1e1100 */
[----:B------:R-:W-:-:S04]  /*145a0*/  ISETP.GE.AND P1, PT, R46, 0x101, PT ;  /* 0x000001012e00780c */ /* 0x000fc80003f26270 */
[----:B------:R-:W-:-:S13]  /*145b0*/  ISETP.LT.OR P1, PT, R45, 0x4a, !P1 ;  /* 0x0000004a2d00780c */ /* 0x000fda0004f21670 */
[----:B0-----:R-:W0:Y:S01]  /*145c0*/  @!P1 LDC.64 R4, c[0x0][0x5c0] ;  /* 0x00017000ff049b82 */ /* 0x001e220000000a00 */
[----:B---3--:R-:W-:-:S04]  /*145d0*/  LOP3.LUT R2, R2, 0xff, RZ, 0xc0, !PT ;  /* 0x000000ff02027812 */ /* 0x008fc800078ec0ff */
[----:B------:R-:W-:-:S05]  /*145e0*/  F2FP.F16.E4M3.UNPACK_B R2, R2 ;  /* 0x00000002ff02723e */ /* 0x000fca00020006ff */
[----:B------:R-:W-:-:S05]  /*145f0*/  HADD2.F32 R2, -RZ, R2.H0_H0 ;  /* 0x20000002ff027230 */ /* 0x000fca0000004100 */
[----:B------:R-:W-:-:S04]  /*14600*/  FMUL R2, R2, UR38 ;  /* 0x0000002602027c20 */ /* 0x000fc80008400000 */
[----:B----4-:R-:W-:Y:S01]  /*14610*/  FFMA R2, R227, UR39, R2 ;  /* 0x00000027e3027c23 */ /* 0x010fe20008000002 */
[----:B------:R-:W-:Y:S01]  /*14620*/  ISETP.GE.AND P3, PT, R46, 0x109, PT ;  /* 0x000001092e00780c */ /* 0x000fe20003f66270 */
[----:B------:R-:W3:Y:S03]  /*14630*/  LDL.LU R227, [R1+0x150] ;  /* 0x0001500001e37983 */ /* 0x000ee60000300800 */
[----:B------:R-:W-:Y:S02]  /*14640*/  F2FP.SATFINITE.E4M3.F32.PACK_AB_MERGE_C R7, RZ, R2, RZ ;  /* 0x00000002ff07723e */ /* 0x000fe400048070ff */
[----:B------:R-:W-:-:S03]  /*14650*/  PRMT R2, RZ, 0x7610, R2 ;  /* 0x00007610ff027816 */ /* 0x000fc60000000002 */
[----:B------:R1:W-:Y:S04]  /*14660*/  @!P2 STG.E.U8 desc[UR46][R12.64+0x48], R7 ;  /* 0x000048070c00a986 */ /* 0x0003e8000c10112e */
[----:B------:R-:W4:Y:S02]  /*14670*/  @!P1 LDG.E.U8 R2, desc[UR46][R36.64+0x49] ;  /* 0x0000492e24029981 */ /* 0x000f24000c1e1100 */
[----:B----4-:R-:W-:-:S04]  /*14680*/  LOP3.LUT R2, R2, 0xff, RZ, 0xc0, !PT ;  /* 0x000000ff02027812 */ /* 0x010fc800078ec0ff */
[----:B------:R-:W-:-:S05]  /*14690*/  F2FP.F16.E4M3.UNPACK_B R2, R2 ;  /* 0x00000002ff02723e */ /* 0x000fca00020006ff */
[----:B------:R-:W-:Y:S01]  /*146a0*/  HADD2.F32 R3, -RZ, R2.H0_H0 ;  /* 0x20000002ff037230 */ /* 0x000fe20000004100 */
[----:B0-----:R-:W-:-:S04]  /*146b0*/  @!P1 IADD3 R2, P0, P2, R26, UR10, R4 ;  /* 0x0000000a1a029c10 */ /* 0x001fc8000fa1e004 */
[----:B------:R-:W-:Y:S01]  /*146c0*/  FMUL R4, R3, UR38 ;  /* 0x0000002603047c20 */ /* 0x000fe20008400000 */
[----:B------:R-:W-:Y:S02]  /*146d0*/  @!P1 IADD3.X R3, R44, UR9, R5, P0, P2 ;  /* 0x000000092c039c10 */ /* 0x000fe400087e4405 */
[C---:B------:R-:W-:Y:S01]  /*146e0*/  ISETP.LT.OR P0, PT, R45.reuse, 0x49, !P3 ;  /* 0x000000492d00780c */ /* 0x040fe20005f01670 */
[----:B--2---:R-:W-:Y:S01]  /*146f0*/  FFMA R4, R226, UR39, R4 ;  /* 0x00000027e2047c23 */ /* 0x004fe20008000004 */
[----:B-1----:R-:W-:Y:S02]  /*14700*/  IMAD.U32 R7, RZ, RZ, UR8 ;  /* 0x00000008ff077e24 */ /* 0x002fe4000f8e00ff */
[----:B------:R-:W-:Y:S01]  /*14710*/  IMAD.U32 R11, RZ, RZ, UR7 ;  /* 0x00000007ff0b7e24 */ /* 0x000fe2000f8e00ff */
[----:B------:R-:W-:Y:S01]  /*14720*/  ISETP.LT.OR P3, PT, R45, 0x4a, !P3 ;  /* 0x0000004a2d00780c */ /* 0x000fe20005f61670 */
[----:B------:R-:W2:Y:S01]  /*14730*/  LDL.LU R226, [R1+0x154] ;  /* 0x0001540001e27983 */ /* 0x000ea20000300800 */
[----:B------:R-:W-:-:S02]  /*14740*/  F2FP.SATFINITE.E4M3.F32.PACK_AB_MERGE_C R5, RZ, R4, RZ ;  /* 0x00000004ff05723e */ /* 0x000fc400048070ff */
[----:B------:R-:W-:-:S03]  /*14750*/  PRMT R4, RZ, 0x7610, R4 ;  /* 0x00007610ff047816 */ /* 0x000fc60000000004 */
[----:B------:R0:W-:Y:S01]  /*14760*/  @!P1 STG.E.U8 desc[UR46][R2.64+0x49], R5 ;  /* 0x0000490502009986 */ /* 0x0001e2000c10112e */
[----:B------:R-:W0:Y:S03]  /*14770*/  @!P0 LDC.64 R8, c[0x0][0x5c0] ;  /* 0x00017000ff088b82 */ /* 0x000e260000000a00 */
[----:B------:R-:W4:Y:S01]  /*14780*/  @!P0 LDG.E.U8 R4, desc[UR46][R38.64+0x48] ;  /* 0x0000482e26048981 */ /* 0x000f22000c1e1100 */
[----:B------:R-:W-:-:S04]  /*14790*/  @!P0 IADD3 R7, P1, P2, R7, UR10, R26 ;  /* 0x0000000a07078c10 */ /* 0x000fc8000fa3e01a */
[----:B------:R-:W-:Y:S02]  /*147a0*/  @!P0 IADD3.X R6, R11, UR9, R44, P1, P2 ;  /* 0x000000090b068c10 */ /* 0x000fe40008fe442c */
[----:B0-----:R-:W-:-:S05]  /*147b0*/  @!P0 IADD3 R2, P1, R7, R8, RZ ;  /* 0x0000000807028210 */ /* 0x001fca0007f3e0ff */
[----:B------:R-:W-:Y:S02]  /*147c0*/  @!P0 IMAD.X R3, R6, 0x1, R9, P1 ;  /* 0x0000000106038824 */ /* 0x000fe400008e0609 */
[----:B------:R-:W0:Y:S01]  /*147d0*/  @!P3 LDC.64 R8, c[0x0][0x5c0] ;  /* 0x00017000ff08bb82 */ /* 0x000e220000000a00 */
[----:B----4-:R-:W-:-:S04]  /*147e0*/  LOP3.LUT R4, R4, 0xff, RZ, 0xc0, !PT ;  /* 0x000000ff04047812 */ /* 0x010fc800078ec0ff */
[----:B------:R-:W-:-:S05]  /*147f0*/  F2FP.F16.E4M3.UNPACK_B R4, R4 ;  /* 0x00000004ff04723e */ /* 0x000fca00020006ff */
[----:B------:R-:W-:-:S05]  /*14800*/  HADD2.F32 R4, -RZ, R4.H0_H0 ;  /* 0x20000004ff047230 */ /* 0x000fca0000004100 */
[----:B------:R-:W-:-:S04]  /*14810*/  FMUL R4, R4, UR38 ;  /* 0x0000002604047c20 */ /* 0x000fc80008400000 */
[----:B---3--:R-:W-:Y:S01]  /*14820*/  FFMA R4, R227, UR39, R4 ;  /* 0x00000027e3047c23 */ /* 0x008fe20008000004 */
[----:B------:R-:W-:Y:S01]  /*14830*/  IMAD.U32 R7, RZ, RZ, UR8 ;  /* 0x00000008ff077e24 */ /* 0x000fe2000f8e00ff */
[----:B------:R-:W-:Y:S01]  /*14840*/  ISETP.GE.AND P5, PT, R46, 0x181, PT ;  /* 0x000001812e00780c */ /* 0x000fe20003fa6270 */
[----:B------:R-:W3:Y:S02]  /*14850*/  LDL.LU R227, [R1+0x158] ;  /* 0x0001580001e37983 */ /* 0x000ee40000300800 */
[----:B------:R-:W-:Y:S02]  /*14860*/  F2FP.SATFINITE.E4M3.F32.PACK_AB_MERGE_C R5, RZ, R4, RZ ;  /* 0x00000004ff05723e */ /* 0x000fe400048070ff */
[----:B------:R-:W-:-:S03]  /*14870*/  PRMT R4, RZ, 0x7610, R4 ;  /* 0x00007610ff047816 */ /* 0x000fc60000000004 */
[----:B------:R0:W-:Y:S04]  /*14880*/  @!P0 STG.E.U8 desc[UR46][R2.64+0x48], R5 ;  /* 0x0000480502008986 */ /* 0x0001e8000c10112e */
[----:B------:R-:W4:Y:S01]  /*14890*/  @!P3 LDG.E.U8 R4, desc[UR46][R38.64+0x49] ;  /* 0x0000492e2604b981 */ /* 0x000f22000c1e1100 */
[----:B------:R-:W-:Y:S02]  /*148a0*/  @!P3 IADD3 R7, P1, P2, R7, UR10, R26 ;  /* 0x0000000a0707bc10 */ /* 0x000fe4000fa3e01a */
[----:B------:R-:W-:Y:S02]  /*148b0*/  ISETP.LT.OR P0, PT, R45, 0x41, !P5 ;  /* 0x000000412d00780c */ /* 0x000fe40006f01670 */
[----:B------:R-:W-:Y:S02]  /*148c0*/  @!P3 IADD3.X R6, R11, UR9, R44, P1, P2 ;  /* 0x000000090b06bc10 */ /* 0x000fe40008fe442c */
[----:B0-----:R-:W-:-:S05]  /*148d0*/  @!P3 IADD3 R2, P1, R7, R8, RZ ;  /* 0x000000080702b210 */ /* 0x001fca0007f3e0ff */
[----:B------:R-:W-:-:S04]  /*148e0*/  @!P3 IMAD.X R3, R6, 0x1, R9, P1 ;  /* 0x000000010603b824 */ /* 0x000fc800008e0609 */
[----:B------:R-:W0:Y:S01]  /*148f0*/  @!P0 LDC.64 R8, c[0x0][0x5c0] ;  /* 0x00017000ff088b82 */ /* 0x000e220000000a00 */
[----:B----4-:R-:W-:-:S04]  /*14900*/  LOP3.LUT R4, R4, 0xff, RZ, 0xc0, !PT ;  /* 0x000000ff04047812 */ /* 0x010fc800078ec0ff */
[----:B------:R-:W-:-:S05]  /*14910*/  F2FP.F16.E4M3.UNPACK_B R4, R4 ;  /* 0x00000004ff04723e */ /* 0x000fca00020006ff */
[----:B------:R-:W-:-:S05]  /*14920*/  HADD2.F32 R4, -RZ, R4.H0_H0 ;  /* 0x20000004ff047230 */ /* 0x000fca0000004100 */
[----:B------:R-:W-:-:S04]  /*14930*/  FMUL R4, R4, UR38 ;  /* 0x0000002604047c20 */ /* 0x000fc80008400000 */
[----:B--2---:R-:W-:Y:S01]  /*14940*/  FFMA R4, R226, UR39, R4 ;  /* 0x00000027e2047c23 */ /* 0x004fe20008000004 */
[----:B------:R-:W-:Y:S01]  /*14950*/  ISETP.LT.OR P1, PT, R45, 0x42, !P5 ;  /* 0x000000422d00780c */ /* 0x000fe20006f21670 */
[----:B------:R-:W2:Y:S03]  /*14960*/  LDL.LU R226, [R1+0x15c] ;  /* 0x00015c0001e27983 */ /* 0x000ea60000300800 */
[----:B------:R-:W-:Y:S02]  /*14970*/  F2FP.SATFINITE.E4M3.F32.PACK_AB_MERGE_C R7, RZ, R4, RZ ;  /* 0x00000004ff07723e */ /* 0x000fe400048070ff */
[----:B------:R-:W-:-:S03]  /*14980*/  PRMT R4, RZ, 0x7610, R4 ;  /* 0x00007610ff047816 */ /* 0x000fc60000000004 */
[----:B------:R1:W-:Y:S04]  /*14990*/  @!P3 STG.E.U8 desc[UR46][R2.64+0x49], R7 ;  /* 0x000049070200b986 */ /* 0x0003e8000c10112e */
[----:B------:R-:W4:Y:S01]  /*149a0*/  @!P0 LDG.E.U8 R4, desc[UR46][R40.64+0x40] ;  /* 0x0000402e28048981 */ /* 0x000f22000c1e1100 */
[----:B-1----:R-:W-:Y:S02]  /*149b0*/  @!P0 IMAD.MOV.U32 R2, RZ, RZ, R26 ;  /* 0x000000ffff028224 */ /* 0x002fe400078e001a */
[----:B------:R-:W-:Y:S01]  /*149c0*/  @!P0 IMAD.MOV.U32 R3, RZ, RZ, R44 ;  /* 0x000000ffff038224 */ /* 0x000fe200078e002c */
[----:B----4-:R-:W-:-:S04]  /*149d0*/  LOP3.LUT R4, R4, 0xff, RZ, 0xc0, !PT ;  /* 0x000000ff04047812 */ /* 0x010fc800078ec0ff */
[----:B------:R-:W-:-:S05]  /*149e0*/  F2FP.F16.E4M3.UNPACK_B R4, R4 ;  /* 0x00000004ff04723e */ /* 0x000fca00020006ff */
[----:B------:R-:W-:-:S05]  /*149f0*/  HADD2.F32 R4, -RZ, R4.H0_H0 ;  /* 0x20000004ff047230 */ /* 0x000fca0000004100 */
[----:B------:R-:W-:Y:S01]  /*14a00*/  FMUL R6, R4, UR38 ;  /* 0x0000002604067c20 */ /* 0x000fe20008400000 */
[----:B------:R-:W-:-:S04]  /*14a10*/  @!P0 IMAD.WIDE.U32 R4, R24, 0x180, R2 ;  /* 0x0000018018048825 */ /* 0x000fc800078e0002 */
[----:B---3--:R-:W-:Y:S01]  /*14a20*/  FFMA R6, R227, UR39, R6 ;  /* 0x00000027e3067c23 */ /* 0x008fe20008000006 */
[----:B------:R-:W-:Y:S01]  /*14a30*/  @!P0 IMAD R3, R25, 0x180, RZ ;  /* 0x0000018019038824 */ /* 0x000fe200078e02ff */
[----:B0-----:R-:W-:Y:S01]  /*14a40*/  @!P0 IADD3 R2, P2, R4, R8, RZ ;  /* 0x0000000804028210 */ /* 0x001fe20007f5e0ff */
[----:B------:R-:W3:Y:S01]  /*14a50*/  LDL.LU R227, [R1+0x160] ;  /* 0x0001600001e37983 */ /* 0x000ee20000300800 */
[----:B------:R-:W-:Y:S02]  /*14a60*/  PRMT R4, RZ, 0x7610, R4 ;  /* 0x00007610ff047816 */ /* 0x000fe40000000004 */
[----:B------:R-:W-:Y:S01]  /*14a70*/  @!P0 IADD3.X R3, R9, R5, R3, P2, !PT ;  /* 0x0000000509038210 */ /* 0x000fe200017fe403 */
[----:B------:R-:W4:Y:S01]  /*14a80*/  LDL.LU R225, [R1+0x164] ;  /* 0x0001640001e17983 */ /* 0x000f220000300800 */
[----:B------:R-:W-:Y:S01]  /*14a90*/  F2FP.SATFINITE.E4M3.F32.PACK_AB_MERGE_C R7, RZ, R6, RZ ;  /* 0x00000006ff07723e */ /* 0x000fe200048070ff */
[----:B------:R-:W0:Y:S04]  /*14aa0*/  @!P1 LDC.64 R8, c[0x0][0x5c0] ;  /* 0x00017000ff089b82 */ /* 0x000e280000000a00 */
[----:B------:R1:W-:Y:S04]  /*14ab0*/  @!P0 STG.E.U8 desc[UR46][R2.64+0x40], R7 ;  /* 0x0000400702008986 */ /* 0x0003e8000c10112e */
[----:B------:R-:W2:Y:S01]  /*14ac0*/  @!P1 LDG.E.U8 R4, desc[UR46][R40.64+0x41] ;  /* 0x0000412e28049981 */ /* 0x000ea2000c1e1100 */
[----:B------:R-:W-:Y:S01]  /*14ad0*/  ISETP.GE.AND P4, PT, R46, 0x189, PT ;  /* 0x000001892e00780c */ /* 0x000fe20003f86270 */
[----:B-1----:R-:W-:-:S02]  /*14ae0*/  @!P1 IMAD.MOV.U32 R2, RZ, RZ, R26 ;  /* 0x000000ffff029224 */ /* 0x002fc400078e001a */
[----:B------:R-:W-:Y:S01]  /*14af0*/  @!P1 IMAD.MOV.U32 R3, RZ, RZ, R44 ;  /* 0x000000ffff039224 */ /* 0x000fe200078e002c */
[----:B------:R-:W-:-:S13]  /*14b00*/  ISETP.LT.OR P0, PT, R45, 0x41, !P4 ;  /* 0x000000412d00780c */ /* 0x000fda0006701670 */
[----:B------:R-:W1:Y:S01]  /*14b10*/  @!P0 LDC.64 R10, c[0x0][0x5c0] ;  /* 0x00017000ff0a8b82 */ /* 0x000e620000000a00 */
[----:B--2---:R-:W-:-:S04]  /*14b20*/  LOP3.LUT R4, R4, 0xff, RZ, 0xc0, !PT ;  /* 0x000000ff04047812 */ /* 0x004fc800078ec0ff */
[----:B------:R-:W-:-:S05]  /*14b30*/  F2FP.F16.E4M3.UNPACK_B R4, R4 ;  /* 0x00000004ff04723e */ /* 0x000fca00020006ff */
[----:B------:R-:W-:-:S05]  /*14b40*/  HADD2.F32 R4, -RZ, R4.H0_H0 ;  /* 0x20000004ff047230 */ /* 0x000fca0000004100 */
[----:B------:R-:W-:Y:S01]  /*14b50*/  FMUL R6, R4, UR38 ;  /* 0x0000002604067c20 */ /* 0x000fe20008400000 */
[----:B------:R-:W-:-:S04]  /*14b60*/  @!P1 IMAD.WIDE.U32 R4, R24, 0x180, R2 ;  /* 0x0000018018049825 */ /* 0x000fc800078e0002 */
[----:B------:R-:W-:Y:S01]  /*14b70*/  FFMA R6, R226, UR39, R6 ;  /* 0x00000027e2067c23 */ /* 0x000fe20008000006 */
[----:B------:R-:W-:Y:S01]  /*14b80*/  @!P1 IMAD R3, R25, 0x180, RZ ;  /* 0x0000018019039824 */ /* 0x000fe200078e02ff */
[----:B0-----:R-:W-:Y:S02]  /*14b90*/  @!P1 IADD3 R2, P2, R4, R8, RZ ;  /* 0x0000000804029210 */ /* 0x001fe40007f5e0ff */
[----:B------:R-:W-:Y:S02]  /*14ba0*/  PRMT R4, RZ, 0x7610, R4 ;  /* 0x00007610ff047816 */ /* 0x000fe40000000004 */
[----:B------:R-:W-:Y:S02]  /*14bb0*/  @!P1 IADD3.X R3, R9, R5, R3, P2, !PT ;  /* 0x0000000509039210 */ /* 0x000fe400017fe403 */
[----:B------:R-:W-:-:S05]  /*14bc0*/  F2FP.SATFINITE.E4M3.F32.PACK_AB_MERGE_C R7, RZ, R6, RZ ;  /* 0x00000006ff07723e */ /* 0x000fca00048070ff */
[----:B------:R0:W-:Y:S04]  /*14bd0*/  @!P1 STG.E.U8 desc[UR46][R2.64+0x41], R7 ;  /* 0x0000410702009986 */ /* 0x0001e8000c10112e */
[----:B------:R-:W2:Y:S01]  /*14be0*/  @!P0 LDG.E.U8 R4, desc[UR46][R42.64+0x40] ;  /* 0x0000402e2a048981 */ /* 0x000ea2000c1e1100 */
[----:B------:R-:W-:Y:S02]  /*14bf0*/  @!P0 IMAD R9, R25, 0x180, RZ ;  /* 0x0000018019098824 */ /* 0x000fe400078e02ff */
[----:B0-----:R-:W-:Y:S02]  /*14c00*/  @!P0 IMAD.MOV.U32 R2, RZ, RZ, R26 ;  /* 0x000000ffff028224 */ /* 0x001fe400078e001a */
[----:B------:R-:W-:Y:S01]  /*14c10*/  @!P0 IMAD.MOV.U32 R3, RZ, RZ, R44 ;  /* 0x000000ffff038224 */ /* 0x000fe200078e002c */
[----:B------:R-:W-:-:S02]  /*14c20*/  ISETP.LT.OR P1, PT, R45, 0x42, !P4 ;  /* 0x000000422d00780c */ /* 0x000fc40006721670 */
[----:B--2---:R-:W-:-:S04]  /*14c30*/  LOP3.LUT R4, R4, 0xff, RZ, 0xc0, !PT ;  /* 0x000000ff04047812 */ /* 0x004fc800078ec0ff */
[----:B------:R-:W-:-:S05]  /*14c40*/  F2FP.F16.E4M3.UNPACK_B R4, R4 ;  /* 0x00000004ff04723e */ /* 0x000fca00020006ff */
[----:B------:R-:W-:Y:S02]  /*14c50*/  HADD2.F32 R6, -RZ, R4.H0_H0 ;  /* 0x20000004ff067230 */ /* 0x000fe40000004100 */
[----:B------:R-:W-:-:S04]  /*14c60*/  @!P0 IMAD.WIDE.U32 R4, R24, 0x180, R2 ;  /* 0x0000018018048825 */ /* 0x000fc800078e0002 */
[----:B------:R-:W-:Y:S01]  /*14c70*/  FMUL R6, R6, UR38 ;  /* 0x0000002606067c20 */ /* 0x000fe20008400000 */
[----:B------:R-:W-:Y:S01]  /*14c80*/  @!P0 IMAD.IADD R2, R5, 0x1, R9 ;  /* 0x0000000105028824 */ /* 0x000fe200078e0209 */
[----:B-1----:R-:W-:Y:S02]  /*14c90*/  @!P0 IADD3 R4, P2, P3, R4, UR8, R10 ;  /* 0x0000000804048c10 */ /* 0x002fe4000fb5e00a */
[----:B---3--:R-:W-:Y:S02]  /*14ca0*/  FFMA R6, R227, UR39, R6 ;  /* 0x00000027e3067c23 */ /* 0x008fe40008000006 */
[----:B------:R-:W-:Y:S01]  /*14cb0*/  @!P0 IADD3.X R5, R2, UR7, R11, P2, P3 ;  /* 0x0000000702058c10 */ /* 0x000fe200097e640b */
[----:B------:R-:W-:Y:S01]  /*14cc0*/  @!P1 IMAD.MOV.U32 R3, RZ, RZ, R44 ;  /* 0x000000ffff039224 */ /* 0x000fe200078e002c */
[----:B------:R-:W-:Y:S01]  /*14cd0*/  PRMT R2, RZ, 0x7610, R2 ;  /* 0x00007610ff027816 */ /* 0x000fe20000000002 */
[----:B------:R-:W0:Y:S01]  /*14ce0*/  @!P1 LDC.64 R10, c[0x0][0x5c0] ;  /* 0x00017000ff0a9b82 */ /* 0x000e220000000a00 */
[----:B------:R-:W-:Y:S01]  /*14cf0*/  F2FP.SATFINITE.E4M3.F32.PACK_AB_MERGE_C R7, RZ, R6, RZ ;  /* 0x00000006ff07723e */ /* 0x000fe200048070ff */
[----:B------:R-:W-:Y:S01]  /*14d00*/  @!P1 IMAD R9, R25, 0x180, RZ ;  /* 0x0000018019099824 */ /* 0x000fe200078e02ff */
[----:B------:R-:W2:Y:S04]  /*14d10*/  LDL.LU R227, [R1+0x168] ;  /* 0x0001680001e37983 */ /* 0x000ea80000300800 */
[----:B------:R1:W-:Y:S04]  /*14d20*/  @!P0 STG.E.U8 desc[UR46][R4.64+0x40], R7 ;  /* 0x0000400704008986 */ /* 0x0003e8000c10112e */
[----:B------:R-:W3:Y:S01]  /*14d30*/  @!P1 LDG.E.U8 R2, desc[UR46][R42.64+0x41] ;  /* 0x0000412e2a029981 */ /* 0x000ee2000c1e1100 */
[----:B------:R-:W-:-:S03]  /*14d40*/  ISETP.LT.OR P2, PT, R45, 0x49, !P5 ;  /* 0x000000492d00780c */ /* 0x000fc60006f41670 */
[----:B------:R-:W2:Y:S01]  /*14d50*/  LDL.LU R226, [R1+0x16c] ;  /* 0x00016c0001e27983 */ /* 0x000ea20000300800 */
[----:B---3--:R-:W-:-:S04]  /*14d60*/  LOP3.LUT R2, R2, 0xff, RZ, 0xc0, !PT ;  /* 0x000000ff02027812 */ /* 0x008fc800078ec0ff */
[----:B------:R-:W-:-:S05]  /*14d70*/  F2FP.F16.E4M3.UNPACK_B R2, R2 ;  /* 0x00000002ff02723e */ /* 0x000fca00020006ff */
[----:B------:R-:W-:Y:S02]  /*14d80*/  HADD2.F32 R6, -RZ, R2.H0_H0 ;  /* 0x20000002ff067230 */ /* 0x000fe40000004100 */
[----:B------:R-:W-:-:S03]  /*14d90*/  @!P1 IMAD.MOV.U32 R2, RZ, RZ, R26 ;  /* 0x000000ffff029224 */ /* 0x000fc600078e001a */
[----:B------:R-:W-:Y:S01]  /*14da0*/  FMUL R6, R6, UR38 ;  /* 0x0000002606067c20 */ /* 0x000fe20008400000 */
[----:B------:R-:W-:-:S04]  /*14db0*/  @!P1 IMAD.WIDE.U32 R2, R24, 0x180, R2 ;  /* 0x0000018018029825 */ /* 0x000fc800078e0002 */
[----:B----4-:R-:W-:Y:S01]  /*14dc0*/  FFMA R6, R225, UR39, R6 ;  /* 0x00000027e1067c23 */ /* 0x010fe20008000006 */
[----:B-1----:R-:W-:Y:S01]  /*14dd0*/  @!P1 IMAD.IADD R4, R3, 0x1, R9 ;  /* 0x0000000103049824 */ /* 0x002fe200078e0209 */
[----:B0-----:R-:W-:Y:S01]  /*14de0*/  @!P1 IADD3 R2, P0, P3, R2, UR8, R10 ;  /* 0x0000000802029c10 */ /* 0x001fe2000fb1e00a */
[----:B------:R-:W0:Y:S02]  /*14df0*/  @!P2 LDC.64 R8, c[0x0][0x5c0] ;  /* 0x00017000ff08ab82 */ /* 0x000e240000000a00 */
[----:B------:R-:W-:Y:S02]  /*14e00*/  F2FP.SATFINITE.E4M3.F32.PACK_AB_MERGE_C R7, RZ, R6, RZ ;  /* 0x00000006ff07723e */ /* 0x000fe400048070ff */
[----:B------:R-:W-:Y:S02]  /*14e10*/  @!P1 IADD3.X R3, R4, UR7, R11, P0, P3 ;  /* 0x0000000704039c10 */ /* 0x000fe400087e640b */
[----:B------:R-:W-:-:S03]  /*14e20*/  PRMT R4, RZ, 0x7610, R4 ;  /* 0x00007610ff047816 */ /* 0x000fc60000000004 */
[----:B------:R1:W-:Y:S04]  /*14e30*/  @!P1 STG.E.U8 desc[UR46][R2.64+0x41], R7 ;  /* 0x0000410702009986 */ /* 0x0003e8000c10112e */
[----:B------:R-:W3:Y:S01]  /*14e40*/  @!P2 LDG.E.U8 R4, desc[UR46][R40.64+0x48] ;  /* 0x0000482e2804a981 */ /* 0x000ee2000c1e1100 */
[----:B------:R-:W-:Y:S01]  /*14e50*/  ISETP.LT.OR P0, PT, R45, 0x4a, !P5 ;  /* 0x0000004a2d00780c */ /* 0x000fe20006f01670 */
[----:B-1----:R-:W-:Y:S02]  /*14e60*/  @!P2 IMAD.MOV.U32 R2, RZ, RZ, R26 ;  /* 0x000000ffff02a224 */ /* 0x002fe400078e001a */
[----:B------:R-:W-:Y:S01]  /*14e70*/  @!P2 IMAD.MOV.U32 R3, RZ, RZ, R44 ;  /* 0x000000ffff03a224 */ /* 0x000fe200078e002c */
[----:B---3--:R-:W-:-:S04]  /*14e80*/  LOP3.LUT R4, R4, 0xff, RZ, 0xc0, !PT ;  /* 0x000000ff04047812 */ /* 0x008fc800078ec0ff */
[----:B------:R-:W-:-:S05]  /*14e90*/  F2FP.F16.E4M3.UNPACK_B R4, R4 ;  /* 0x00000004ff04723e */ /* 0x000fca00020006ff */
[----:B------:R-:W-:-:S05]  /*14ea0*/  HADD2.F32 R4, -RZ, R4.H0_H0 ;  /* 0x20000004ff047230 */ /* 0x000fca0000004100 */
[----:B------:R-:W-:Y:S01]  /*14eb0*/  FMUL R6, R4, UR38 ;  /* 0x0000002604067c20 */ /* 0x000fe20008400000 */
[----:B------:R-:W-:-:S04]  /*14ec0*/  @!P2 IMAD.WIDE.U32 R4, R24, 0x180, R2 ;  /* 0x000001801804a825 */ /* 0x000fc800078e0002 */
[----:B--2---:R-:W-:Y:S01]  /*14ed0*/  FFMA R6, R227, UR39, R6 ;  /* 0x00000027e3067c23 */ /* 0x004fe20008000006 */
[----:B------:R-:W-:Y:S01]  /*14ee0*/  @!P2 IMAD R3, R25, 0x180, RZ ;  /* 0x000001801903a824 */ /* 0x000fe200078e02ff */
[----:B0-----:R-:W-:Y:S01]  /*14ef0*/  @!P2 IADD3 R2, P1, R4, R8, RZ ;  /* 0x000000080402a210 */ /* 0x001fe20007f3e0ff */
[----:B------:R-:W2:Y:S01]  /*14f00*/  LDL.LU R227, [R1+0x170] ;  /* 0x0001700001e37983 */ /* 0x000ea20000300800 */
[----:B------:R-:W-:Y:S02]  /*14f10*/  PRMT R4, RZ, 0x7610, R4 ;  /* 0x00007610ff047816 */ /* 0x000fe40000000004 */
[----:B------:R-:W-:Y:S02]  /*14f20*/  @!P2 IADD3.X R3, R9, R5, R3, P1, !PT ;  /* 0x000000050903a210 */ /* 0x000fe40000ffe403 */
[----:B------:R-:W-:Y:S01]  /*14f30*/  F2FP.SATFINITE.E4M3.F32.PACK_AB_MERGE_C R7, RZ, R6, RZ ;  /* 0x00000006ff07723e */ /* 0x000fe200048070ff */
[----:B------:R-:W0:Y:S04]  /*14f40*/  @!P0 LDC.64 R8, c[0x0][0x5c0] ;  /* 0x00017000ff088b82 */ /* 0x000e280000000a00 */
[----:B------:R1:W-:Y:S04]  /*14f50*/  @!P2 STG.E.U8 desc[UR46][R2.64+0x48], R7 ;  /* 0x000048070200a986 */ /* 0x0003e8000c10112e */
[----:B------:R-:W3:Y:S01]  /*14f60*/  @!P0 LDG.E.U8 R4, desc[UR46][R40.64+0x49] ;  /* 0x0000492e28048981 */ /* 0x000ee2000c1e1100 */
[----:B------:R-:W-:Y:S01]  /*14f70*/  ISETP.LT.OR P1, PT, R45, 0x49, !P4 ;  /* 0x000000492d00780c */ /* 0x000fe20006721670 */
[----:B-1----:R-:W-:-:S02]  /*14f80*/  @!P0 IMAD.MOV.U32 R2, RZ, RZ, R26 ;  /* 0x000000ffff028224 */ /* 0x002fc400078e001a */
[----:B------:R-:W-:-:S10]  /*14f90*/  @!P0 IMAD.MOV.U32 R3, RZ, RZ, R44 ;  /* 0x000000ffff038224 */ /* 0x000fd400078e002c */
[----:B------:R-:W1:Y:S01]  /*14fa0*/  @!P1 LDC.64 R10, c[0x0][0x5c0] ;  /* 0x00017000ff0a9b82 */ /* 0x000e620000000a00 */
[----:B---3--:R-:W-:-:S04]  /*14fb0*/  LOP3.LUT R4, R4, 0xff, RZ, 0xc0, !PT ;  /* 0x000000ff04047812 */ /* 0x008fc800078ec0ff */
        /* <DEDUP_REMOVED lines=11> */
[----:B------:R-:W3:Y:S01]  /*15070*/  @!P1 LDG.E.U8 R4, desc[UR46][R42.64+0x48] ;  /* 0x0000482e2a049981 */ /* 0x000ee2000c1e1100 */
[----:B------:R-:W-:Y:S02]  /*15080*/  @!P1 IMAD R9, R25, 0x180, RZ ;  /* 0x0000018019099824 */ /* 0x000fe400078e02ff */
[----:B0-----:R-:W-:Y:S02]  /*15090*/  @!P1 IMAD.MOV.U32 R2, RZ, RZ, R26 ;  /* 0x000000ffff029224 */ /* 0x001fe400078e001a */
[----:B------:R-:W-:Y:S01]  /*150a0*/  @!P1 IMAD.MOV.U32 R3, RZ, RZ, R44 ;  /* 0x000000ffff039224 */ /* 0x000fe200078e002c */
[----:B------:R-:W-:Y:S01]  /*150b0*/  BSSY B1, `(.L_x_39) ;  /* 0x0000010000017945 */ /* 0x000fe20003800000 */
[----:B---3--:R-:W-:-:S04]  /*150c0*/  LOP3.LUT R4, R4, 0xff, RZ, 0xc0, !PT ;  /* 0x000000ff04047812 */ /* 0x008fc800078ec0ff */
[----:B------:R-:W-:-:S05]  /*150d0*/  F2FP.F16.E4M3.UNPACK_B R4, R4 ;  /* 0x00000004ff04723e */ /* 0x000fca00020006ff */
[----:B------:R-:W-:Y:S02]  /*150e0*/  HADD2.F32 R6, -RZ, R4.H0_H0 ;  /* 0x20000004ff067230 */ /* 0x000fe40000004100 */
[----:B------:R-:W-:-:S04]  /*150f0*/  @!P1 IMAD.WIDE.U32 R4, R24, 0x180, R2 ;  /* 0x0000018018049825 */ /* 0x000fc800078e0002 */
[----:B------:R-:W-:Y:S01]  /*15100*/  FMUL R6, R6, UR38 ;  /* 0x0000002606067c20 */ /* 0x000fe20008400000 */
[----:B------:R-:W-:Y:S01]  /*15110*/  @!P1 IMAD.IADD R8, R5, 0x1, R9 ;  /* 0x0000000105089824 */ /* 0x000fe200078e0209 */
[----:B-1----:R-:W-:Y:S02]  /*15120*/  @!P1 IADD3 R4, P0, P2, R4, UR8, R10 ;  /* 0x0000000804049c10 */ /* 0x002fe4000fa1e00a */
[----:B--2---:R-:W-:Y:S02]  /*15130*/  FFMA R6, R227, UR39, R6 ;  /* 0x00000027e3067c23 */ /* 0x004fe40008000006 */
[----:B------:R-:W-:-:S03]  /*15140*/  @!P1 IADD3.X R5, R8, UR7, R11, P0, P2 ;  /* 0x0000000708059c10 */ /* 0x000fc600087e440b */
[----:B------:R-:W-:-:S05]  /*15150*/  F2FP.SATFINITE.E4M3.F32.PACK_AB_MERGE_C R3, RZ, R6, RZ ;  /* 0x00000006ff03723e */ /* 0x000fca00048070ff */
[----:B------:R0:W-:Y:S01]  /*15160*/  @!P1 STG.E.U8 desc[UR46][R4.64+0x48], R3 ;  /* 0x0000480304009986 */ /* 0x0001e2000c10112e */
[----:B------:R-:W-:Y:S02]  /*15170*/  ISETP.LT.OR P0, PT, R45, 0x4a, !P4 ;  /* 0x0000004a2d00780c */ /* 0x000fe40006701670 */
[----:B------:R-:W-:-:S11]  /*15180*/  PRMT R2, RZ, 0x7610, R2 ;  /* 0x00007610ff027816 */ /* 0x000fd60000000002 */
[----:B0-----:R-:W-:Y:S05]  /*15190*/  @P0 BRA `(.L_x_40) ;  /* 0x0000000000040947 */ /* 0x001fea0003800000 */
[----:B------:R0:W5:Y:S02]  /*151a0*/  LDG.E.U8 R2, desc[UR46][R42.64+0x49] ;  /* 0x0000492e2a027981 */ /* 0x000164000c1e1100 */
.L_x_40:
[----:B------:R-:W-:Y:S05]  /*151b0*/  BSYNC B1 ;  /* 0x0000000000017941 */ /* 0x000fea0003800000 */
.L_x_39:
[----:B------:R-:W-:Y:S05]  /*151c0*/  @P0 BRA `(.L_x_41) ;  /* 0x0000007800b40947 */ /* 0x000fea0003800000 */
[----:B------:R-:W2:Y:S01]  /*151d0*/  LDL.LU R4, [R1+0x174] ;  /* 0x0001740001047983 */ /* 0x000ea20000300800 */
[----:B-----5:R-:W-:Y:S01]  /*151e0*/  LOP3.LUT R2, R2, 0xff, RZ, 0xc0, !PT ;  /* 0x000000ff02027812 */ /* 0x020fe200078ec0ff */
[----:B------:R-:W-:Y:S01]  /*151f0*/  IMAD.MOV.U32 R27, RZ, RZ, R44 ;  /* 0x000000ffff1b7224 */ /* 0x000fe200078e002c */
[----:B------:R-:W-:Y:S01]  /*15200*/  ULDC.64 UR12, c[0x0][0x5c0] ;  /* 0x00017000000c7ab9 */ /* 0x000fe20000000a00 */
[----:B------:R-:W-:Y:S01]  /*15210*/  IMAD R25, R25, 0x180, RZ ;  /* 0x0000018019197824 */ /* 0x000fe200078e02ff */
[----:B------:R-:W-:Y:S01]  /*15220*/  F2FP.F16.E4M3.UNPACK_B R2, R2 ;  /* 0x00000002ff02723e */ /* 0x000fe200020006ff */
[----:B------:R-:W-:-:S04]  /*15230*/  IMAD.WIDE.U32 R26, R24, 0x180, R26 ;  /* 0x00000180181a7825 */ /* 0x000fc800078e001a */
[----:B------:R-:W-:Y:S02]  /*15240*/  HADD2.F32 R2, -RZ, R2.H0_H0 ;  /* 0x20000002ff027230 */ /* 0x000fe40000004100 */
[----:B------:R-:W-:Y:S02]  /*15250*/  IMAD.U32 R3, RZ, RZ, UR12 ;  /* 0x0000000cff037e24 */ /* 0x000fe4000f8e00ff */
[----:B------:R-:W-:Y:S02]  /*15260*/  IMAD.IADD R25, R27, 0x1, R25 ;  /* 0x000000011b197824 */ /* 0x000fe400078e0219 */
[----:B------:R-:W-:Y:S01]  /*15270*/  FMUL R2, R2, UR38 ;  /* 0x0000002602027c20 */ /* 0x000fe20008400000 */
[----:B------:R-:W-:-:S03]  /*15280*/  IADD3 R26, P0, P1, R26, UR8, R3 ;  /* 0x000000081a1a7c10 */ /* 0x000fc6000f91e003 */
[----:B--2---:R-:W-:Y:S01]  /*15290*/  FFMA R2, R4, UR39, R2 ;  /* 0x0000002704027c23 */ /* 0x004fe20008000002 */
[----:B------:R-:W-:-:S04]  /*152a0*/  IMAD.U32 R4, RZ, RZ, UR13 ;  /* 0x0000000dff047e24 */ /* 0x000fc8000f8e00ff */
[----:B------:R-:W-:Y:S02]  /*152b0*/  F2FP.SATFINITE.E4M3.F32.PACK_AB_MERGE_C R3, RZ, R2, RZ ;  /* 0x00000002ff03723e */ /* 0x000fe400048070ff */
[----:B------:R-:W-:-:S05]  /*152c0*/  IADD3.X R27, R25, UR7, R4, P0, P1 ;  /* 0x00000007191b7c10 */ /* 0x000fca00087e2404 */
[----:B------:R1:W-:Y:S01]  /*152d0*/  STG.E.U8 desc[UR46][R26.64+0x49], R3 ;  /* 0x000049031a007986 */ /* 0x0003e2000c10112e */
[----:B------:R-:W-:Y:S05]  /*152e0*/  BRA `(.L_x_41) ;  /* 0x00000078006c7947 */ /* 0x000fea0003800000 */
.L_x_38:
[----:B------:R-:W-:Y:S01]  /*152f0*/  ISETP.GE.AND P2, PT, R46, 0x9, PT ;  /* 0x000000092e00780c */ /* 0x000fe20003f46270 */
[----:B------:R-:W-:Y:S01]  /*15300*/  IMAD.U32 R71, RZ, RZ, UR8 ;  /* 0x00000008ff477e24 */ /* 0x000fe2000f8e00ff */
[----:B------:R-:W-:Y:S01]  /*15310*/  LOP3.LUT R229, R229, 0xfffffdff, RZ, 0xc0, !PT ;  /* 0xfffffdffe5e57812 */ /* 0x000fe200078ec0ff */
[----:B------:R-:W-:Y:S01]  /*15320*/  IMAD.U32 R69, RZ, RZ, UR7 ;  /* 0x00000007ff457e24 */ /* 0x000fe2000f8e00ff */
[C---:B------:R-:W-:Y:S01]  /*15330*/  ISETP.LT.OR P5, PT, R45.reuse, 0x1, !P2 ;  /* 0x000000012d00780c */ /* 0x040fe200057a1670 */
[----:B------:R-:W-:Y:S01]  /*15340*/  IMAD.U32 R67, RZ, RZ, UR8 ;  /* 0x00000008ff437e24 */ /* 0x000fe2000f8e00ff */
[C---:B------:R-:W-:Y:S01]  /*15350*/  ISETP.LT.OR P4, PT, R45.reuse, 0x2, !P2 ;  /* 0x000000022d00780c */ /* 0x040fe20005781670 */
[----:B------:R-:W-:Y:S01]  /*15360*/  IMAD.U32 R61, RZ, RZ, UR8 ;  /* 0x00000008ff3d7e24 */ /* 0x000fe2000f8e00ff */
[----:B------:R-:W-:Y:S01]  /*15370*/  ISETP.LT.OR P3, PT, R45, 0x9, !P2 ;  /* 0x000000092d00780c */ /* 0x000fe20005761670 */
[----:B------:R-:W-:Y:S02]  /*15380*/  IMAD.U32 R59, RZ, RZ, UR7 ;  /* 0x00000007ff3b7e24 */ /* 0x000fe4000f8e00ff */
[----:B------:R-:W-:Y:S01]  /*15390*/  FMUL R227, R227, UR39 ;  /* 0x00000027e3e37c20 */ /* 0x000fe20008400000 */
[----:B------:R-:W-:-:S02]  /*153a0*/  IMAD.U32 R47, RZ, RZ, UR7 ;  /* 0x00000007ff2f7e24 */ /* 0x000fc4000f8e00ff */
[----:B------:R-:W-:Y:S01]  /*153b0*/  FMUL R226, R226, UR39 ;  /* 0x00000027e2e27c20 */ /* 0x000fe20008400000 */
[----:B------:R-:W-:Y:S01]  /*153c0*/  @P2 LOP3.LUT R229, R229, 0x200, RZ, 0xfc, !PT ;  /* 0x00000200e5e52812 */ /* 0x000fe200078efcff */
[----:B------:R-:W-:Y:S01]  /*153d0*/  IMAD.U32 R63, RZ, RZ, UR7 ;  /* 0x00000007ff3f7e24 */ /* 0x000fe2000f8e00ff */
[----:B------:R-:W-:Y:S01]  /*153e0*/  ISETP.LT.OR P2, PT, R45, 0xa, !P2 ;  /* 0x0000000a2d00780c */ /* 0x000fe20005741670 */
[----:B------:R-:W-:Y:S01]  /*153f0*/  IMAD.U32 R73, RZ, RZ, UR8 ;  /* 0x00000008ff497e24 */ /* 0x000fe2000f8e00ff */
[----:B------:R-:W0:Y:S01]  /*15400*/  @!P5 LDC.64 R32, c[0x0][0x5c0] ;  /* 0x00017000ff20db82 */ /* 0x000e220000000a00 */
[----:B------:R-:W-:Y:S01]  /*15410*/  LOP3.LUT R229, R229, 0xffffff7f, RZ, 0xc0, !PT ;  /* 0xffffff7fe5e57812 */ /* 0x000fe200078ec0ff */
[----:B------:R-:W-:Y:S01]  /*15420*/  IMAD.U32 R75, RZ, RZ, UR8 ;  /* 0x00000008ff4b7e24 */ /* 0x000fe2000f8e00ff */
[----:B------:R-:W-:Y:S01]  /*15430*/  F2FP.SATFINITE.E4M3.F32.PACK_AB_MERGE_C R227, RZ, R227, RZ ;  /* 0x000000e3ffe3723e */ /* 0x000fe200048070ff */
[----:B------:R-:W-:Y:S01]  /*15440*/  IMAD.U32 R77, RZ, RZ, UR8 ;  /* 0x00000008ff4d7e24 */ /* 0x000fe2000f8e00ff */
[----:B------:R-:W-:Y:S01]  /*15450*/  @P5 LOP3.LUT R229, R229, 0x80, RZ, 0xfc, !PT ;  /* 0x00000080e5e55812 */ /* 0x000fe200078efcff */
[----:B------:R-:W-:Y:S01]  /*15460*/  FMUL R225, R225, UR39 ;  /* 0x00000027e1e17c20 */ /* 0x000fe20008400000 */
[----:B------:R-:W-:Y:S01]  /*15470*/  F2FP.SATFINITE.E4M3.F32.PACK_AB_MERGE_C R81, RZ, R226, RZ ;  /* 0x000000e2ff51723e */ /* 0x000fe200048070ff */
[----:B------:R-:W1:Y:S01]  /*15480*/  @!P4 LDC.64 R30, c[0x0][0x5c0] ;  /* 0x00017000ff1ecb82 */ /* 0x000e620000000a00 */
[----:B------:R-:W-:Y:S01]  /*15490*/  LOP3.LUT R229, R229, 0xffffffbf, RZ, 0xc0, !PT ;  /* 0xffffffbfe5e57812 */ /* 0x000fe200078ec0ff */
[----:B------:R-:W-:Y:S01]  /*154a0*/  FMUL R224, R224, UR39 ;  /* 0x00000027e0e07c20 */ /* 0x000fe20008400000 */
[----:B------:R-:W-:Y:S01]  /*154b0*/  F2FP.SATFINITE.E4M3.F32.PACK_AB_MERGE_C R225, RZ, R225, RZ ;  /* 0x000000e1ffe1723e */ /* 0x000fe200048070ff */
[----:B------:R-:W-:Y:S01]  /*154c0*/  FMUL R223, R223, UR39 ;  /* 0x00000027dfdf7c20 */ /* 0x000fe20008400000 */
[----:B------:R-:W-:Y:S01]  /*154d0*/  @P4 LOP3.LUT R229, R229, 0x40, RZ, 0xfc, !PT ;  /* 0x00000040e5e54812 */ /* 0x000fe200078efcff */
[----:B------:R-:W-:Y:S01]  /*154e0*/  FMUL R222, R222, UR39 ;  /* 0x00000027dede7c20 */ /* 0x000fe20008400000 */
[----:B------:R-:W-:Y:S01]  /*154f0*/  F2FP.SATFINITE.E4M3.F32.PACK_AB_MERGE_C R83, RZ, R224, RZ ;  /* 0x000000e0ff53723e */ /* 0x000fe200048070ff */
[----:B------:R-:W2:Y:S01]  /*15500*/  @!P3 LDC.64 R28, c[0x0][0x5c0] ;  /* 0x00017000ff1cbb82 */ /* 0x000ea20000000a00 */
[----:B------:R-:W-:Y:S01]  /*15510*/  LOP3.LUT R229, R229, 0xfff7ffff, RZ, 0xc0, !PT ;  /* 0xfff7ffffe5e57812 */ /* 0x000fe200078ec0ff */
[----:B------:R-:W-:Y:S01]  /*15520*/  FMUL R221, R221, UR39 ;  /* 0x00000027dddd7c20 */ /* 0x000fe20008400000 */
[----:B------:R-:W-:Y:S01]  /*15530*/  F2FP.SATFINITE.E4M3.F32.PACK_AB_MERGE_C R223, RZ, R223, RZ ;  /* 0x000000dfffdf723e */ /* 0x000fe200048070ff */
[----:B------:R-:W-:Y:S01]  /*15540*/  FMUL R220, R220, UR39 ;  /* 0x00000027dcdc7c20 */ /* 0x000fe20008400000 */
[----:B------:R-:W-:Y:S01]  /*15550*/  @P3 LOP3.LUT R229, R229, 0x80000, RZ, 0xfc, !PT ;  /* 0x00080000e5e53812 */ /* 0x000fe200078efcff */
[----:B------:R-:W-:Y:S01]  /*15560*/  FMUL R219, R219, UR39 ;  /* 0x00000027dbdb7c20 */ /* 0x000fe20008400000 */
[----:B------:R-:W-:Y:S01]  /*15570*/  F2FP.SATFINITE.E4M3.F32.PACK_AB_MERGE_C R221, RZ, R221, RZ ;  /* 0x000000ddffdd723e */ /* 0x000fe200048070ff */
[----:B------:R-:W-:Y:S01]  /*15580*/  FMUL R218, R218, UR39 ;  /* 0x00000027dada7c20 */ /* 0x000fe20008400000 */
[----:B0-----:R-:W-:Y:S01]  /*15590*/  @!P5 IADD3 R36, P0, P1, R26, UR8, R32 ;  /* 0x000000081a24dc10 */ /* 0x001fe2000f91e020 */
[----:B------:R-:W-:Y:S01]  /*155a0*/  FMUL R217, R217, UR39 ;  /* 0x00000027d9d97c20 */ /* 0x000fe20008400000 */
[----:B------:R-:W-:Y:S01]  /*155b0*/  LOP3.LUT R229, R229, 0xfffbffff, RZ, 0xc0, !PT ;  /* 0xfffbffffe5e57812 */ /* 0x000fe200078ec0ff */
[----:B------:R-:W-:Y:S01]  /*155c0*/  FMUL R216, R216, UR39 ;  /* 0x00000027d8d87c20 */ /* 0x000fe20008400000 */
[----:B------:R-:W-:Y:S01]  /*155d0*/  @!P5 IADD3.X R37, R44, UR7, R33, P0, P1 ;  /* 0x000000072c25dc10 */ /* 0x000fe200087e2421 */
[----:B------:R-:W-:Y:S01]  /*155e0*/  FMUL R215, R215, UR39 ;  /* 0x00000027d7d77c20 */ /* 0x000fe20008400000 */
[----:B------:R-:W-:Y:S01]  /*155f0*/  @P2 LOP3.LUT R229, R229, 0x40000, RZ, 0xfc, !PT ;  /* 0x00040000e5e52812 */ /* 0x000fe200078efcff */
[----:B------:R-:W-:Y:S01]  /*15600*/  FMUL R214, R214, UR39 ;  /* 0x00000027d6d67c20 */ /* 0x000fe20008400000 */
[----:B-1----:R-:W-:Y:S01]  /*15610*/  @!P4 IADD3 R32, P0, P1, R26, UR8, R30 ;  /* 0x000000081a20cc10 */ /* 0x002fe2000f91e01e */
[----:B------:R-:W-:Y:S01]  /*15620*/  FMUL R213, R213, UR39 ;  /* 0x00000027d5d57c20 */ /* 0x000fe20008400000 */
[----:B------:R-:W-:Y:S01]  /*15630*/  LOP3.LUT R229, R229, 0xfffdffff, RZ, 0xc0, !PT ;  /* 0xfffdffffe5e57812 */ /* 0x000fe200078ec0ff */
[----:B------:R-:W-:Y:S01]  /*15640*/  FMUL R212, R212, UR39 ;  /* 0x00000027d4d47c20 */ /* 0x000fe20008400000 */
[----:B------:R-:W-:Y:S01]  /*15650*/  @!P4 IADD3.X R33, R44, UR7, R31, P0, P1 ;  /* 0x000000072c21cc10 */ /* 0x000fe200087e241f */
[----:B------:R-:W-:Y:S01]  /*15660*/  FMUL R211, R211, UR39 ;  /* 0x00000027d3d37c20 */ /* 0x000fe20008400000 */
[----:B------:R-:W-:Y:S01]  /*15670*/  F2FP.SATFINITE.E4M3.F32.PACK_AB_MERGE_C R219, RZ, R219, RZ ;  /* 0x000000dbffdb723e */ /* 0x000fe200048070ff */
[----:B------:R-:W-:Y:S01]  /*15680*/  FMUL R210, R210, UR39 ;  /* 0x00000027d2d27c20 */ /* 0x000fe20008400000 */
[----:B--2---:R-:W-:Y:S01]  /*15690*/  @!P3 IADD3 R48, P0, P1, R26, UR8, R28 ;  /* 0x000000081a30bc10 */ /* 0x004fe2000f91e01c */
[----:B------:R-:W-:Y:S01]  /*156a0*/  FMUL R209, R209, UR39 ;  /* 0x00000027d1d17c20 */ /* 0x000fe20008400000 */
[----:B------:R-:W-:Y:S01]  /*156b0*/  F2FP.SATFINITE.E4M3.F32.PACK_AB_MERGE_C R217, RZ, R217, RZ ;  /* 0x000000d9ffd9723e */ /* 0x000fe200048070ff */
[----:B------:R-:W-:Y:S01]  /*156c0*/  FMUL R208, R208, UR39 ;  /* 0x00000027d0d07c20 */ /* 0x000fe20008400000 */
[----:B------:R-:W-:Y:S01]  /*156d0*/  @!P3 IADD3.X R49, R44, UR7, R29, P0, P1 ;  /* 0x000000072c31bc10 */ /* 0x000fe200087e241d */
[----:B------:R-:W-:Y:S01]  /*156e0*/  FMUL R207, R207, UR39 ;  /* 0x00000027cfcf7c20 */ /* 0x000fe20008400000 */
[----:B------:R-:W0:Y:S01]  /*156f0*/  @!P2 LDC.64 R28, c[0x0][0x5c0] ;  /* 0x00017000ff1cab82 */ /* 0x000e220000000a00 */
[----:B------:R-:W-:Y:S01]  /*15700*/  F2FP.SATFINITE.E4M3.F32.PACK_AB_MERGE_C R215, RZ, R215, RZ ;  /* 0x000000d7ffd7723e */ /* 0x000fe200048070ff */
[----:B------:R-:W-:Y:S01]  /*15710*/  FMUL R206, R206, UR39 ;  /* 0x00000027cece7c20 */ /* 0x000fe20008400000 */
        /* <DEDUP_REMOVED lines=12> */
[----:B------:R-:W-:Y:S02]  /*157e0*/  BSSY B1, `(.L_x_42) ;  /* 0x00000ef000017945 */ /* 0x000fe40003800000 */
[----:B------:R-:W-:-:S02]  /*157f0*/  F2FP.SATFINITE.E4M3.F32.PACK_AB_MERGE_C R201, RZ, R201, RZ ;  /* 0x000000c9ffc9723e */ /* 0x000fc400048070ff */
[----:B0-----:R-:W-:-:S04]  /*15800*/  @!P2 IADD3 R40, P0, P1, R26, UR8, R28 ;  /* 0x000000081a28ac10 */ /* 0x001fc8000f91e01c */
[----:B------:R-:W-:Y:S02]  /*15810*/  @!P2 IADD3.X R41, R44, UR7, R29, P0, P1 ;  /* 0x000000072c29ac10 */ /* 0x000fe400087e241d */
[----:B------:R-:W-:-:S04]  /*15820*/  ISETP.GE.AND P0, PT, R46, 0x81, PT ;  /* 0x000000812e00780c */ /* 0x000fc80003f06270 */
[----:B------:R-:W-:Y:S02]  /*15830*/  ISETP.LT.OR P3, PT, R45, 0x1, !P0 ;  /* 0x000000012d00780c */ /* 0x000fe40004761670 */
[----:B------:R-:W-:-:S11]  /*15840*/  P2R R80, PR, RZ, 0x1 ;  /* 0x00000001ff507803 */ /* 0x000fd60000000000 */
[----:B------:R-:W0:Y:S01]  /*15850*/  @!P3 LDC.64 R28, c[0x0][0x5c0] ;  /* 0x00017000ff1cbb82 */ /* 0x000e220000000a00 */
[----:B------:R-:W-:-:S04]  /*15860*/  @P3 LOP3.LUT R229, R229, 0x20000, RZ, 0xfc, !PT ;  /* 0x00020000e5e53812 */ /* 0x000fc800078efcff */
[----:B------:R-:W-:Y:S02]  /*15870*/  LOP3.LUT R229, R229, 0xfffffeff, RZ, 0xc0, !PT ;  /* 0xfffffeffe5e57812 */ /* 0x000fe400078ec0ff */
[----:B0-----:R-:W-:-:S04]  /*15880*/  @!P3 IADD3 R34, P1, P2, R26, UR6, R28 ;  /* 0x000000061a22bc10 */ /* 0x001fc8000fa3e01c */
[----:B------:R-:W-:Y:S02]  /*15890*/  @!P3 IADD3.X R35, R44, UR5, R29, P1, P2 ;  /* 0x000000052c23bc10 */ /* 0x000fe40008fe441d */
        /* <DEDUP_REMOVED lines=12> */
[----:B------:R-:W-:Y:S02]  /*15960*/  ISETP.LT.OR P3, PT, R45, 0xa, !P0 ;  /* 0x0000000a2d00780c */ /* 0x000fe40004761670 */
[----:B------:R-:W-:-:S11]  /*15970*/  ISETP.GE.AND P0, PT, R46, 0x101, PT ;  /* 0x000001012e00780c */ /* 0x000fd60003f06270 */
[----:B------:R-:W0:Y:S01]  /*15980*/  @!P3 LDC.64 R28, c[0x0][0x5c0] ;  /* 0x00017000ff1cbb82 */ /* 0x000e220000000a00 */
[----:B------:R-:W-:-:S04]  /*15990*/  @P3 LOP3.LUT R229, R229, 0x4000, RZ, 0xfc, !PT ;  /* 0x00004000e5e53812 */ /* 0x000fc800078efcff */
[----:B------:R-:W-:-:S04]  /*159a0*/  LOP3.LUT R229, R229, 0xfffeffff, RZ, 0xc0, !PT ;  /* 0xfffeffffe5e57812 */ /* 0x000fc800078ec0ff */
        /* <DEDUP_REMOVED lines=16> */
[C---:B------:R-:W-:Y:S02]  /*15ab0*/  ISETP.LT.OR P3, PT, R45.reuse, 0x9, !P0 ;  /* 0x000000092d00780c */ /* 0x040fe40004761670 */
[----:B------:R-:W-:-:S11]  /*15ac0*/  ISETP.LT.OR P0, PT, R45, 0xa, !P0 ;  /* 0x0000000a2d00780c */ /* 0x000fd60004701670 */
[----:B------:R-:W0:Y:S01]  /*15ad0*/  @!P3 LDC.64 R28, c[0x0][0x5c0] ;  /* 0x00017000ff1cbb82 */ /* 0x000e220000000a00 */
[----:B------:R-:W-:-:S04]  /*15ae0*/  @P3 LOP3.LUT R229, R229, 0x800, RZ, 0xfc, !PT ;  /* 0x00000800e5e53812 */ /* 0x000fc800078efcff */
[----:B------:R-:W-:-:S04]  /*15af0*/  LOP3.LUT R229, R229, 0xfffffbff, RZ, 0xc0, !PT ;  /* 0xfffffbffe5e57812 */ /* 0x000fc800078ec0ff */
[----:B------:R-:W-:-:S04]  /*15b00*/  @P0 LOP3.LUT R229, R229, 0x400, RZ, 0xfc, !PT ;  /* 0x00000400e5e50812 */ /* 0x000fc800078efcff */
[----:B------:R-:W-:Y:S02]  /*15b10*/  LOP3.LUT R229, R229, 0xfffffffb, RZ, 0xc0, !PT ;  /* 0xfffffffbe5e57812 */ /* 0x000fe400078ec0ff */
[----:B0-----:R-:W-:-:S04]  /*15b20*/  @!P3 IADD3 R54, P1, P2, R26, UR10, R28 ;  /* 0x0000000a1a36bc10 */ /* 0x001fc8000fa3e01c */
[----:B------:R-:W-:Y:S02]  /*15b30*/  @!P3 IADD3.X R55, R44, UR9, R29, P1, P2 ;  /* 0x000000092c37bc10 */ /* 0x000fe40008fe441d */
[----:B------:R-:W0:Y:S02]  /*15b40*/  @!P0 LDC.64 R28, c[0x0][0x5c0] ;  /* 0x00017000ff1c8b82 */ /* 0x000e240000000a00 */
[----:B0-----:R-:W-:-:S04]  /*15b50*/  @!P0 IADD3 R56, P1, P2, R26, UR10, R28 ;  /* 0x0000000a1a388c10 */ /* 0x001fc8000fa3e01c */
[----:B------:R-:W-:Y:S01]  /*15b60*/  @!P0 IADD3.X R57, R44, UR9, R29, P1, P2 ;  /* 0x000000092c398c10 */ /* 0x000fe20008fe441d */
[----:B------:R-:W-:Y:S01]  /*15b70*/  IMAD.U32 R29, RZ, RZ, UR7 ;  /* 0x00000007ff1d7e24 */ /* 0x000fe2000f8e00ff */
[----:B------:R-:W-:-:S04]  /*15b80*/  ISETP.GE.AND P1, PT, R46, 0x89, PT ;  /* 0x000000892e00780c */ /* 0x000fc80003f26270 */
[C---:B------:R-:W-:Y:S02]  /*15b90*/  ISETP.LT.OR P0, PT, R45.reuse, 0x1, !P1 ;  /* 0x000000012d00780c */ /* 0x040fe40004f01670 */
[----:B------:R-:W-:Y:S02]  /*15ba0*/  ISETP.LT.OR P4, PT, R45, 0xa, !P1 ;  /* 0x0000000a2d00780c */ /* 0x000fe40004f81670 */
[----:B------:R-:W-:Y:S02]  /*15bb0*/  P2R R79, PR, RZ, 0x2 ;  /* 0x00000002ff4f7803 */ /* 0x000fe40000000000 */
[----:B------:R-:W-:-:S07]  /*15bc0*/  P2R R60, PR, RZ, 0x10 ;  /* 0x00000010ff3c7803 */ /* 0x000fce0000000000 */
[----:B------:R-:W-:Y:S02]  /*15bd0*/  @!P0 IADD3 R71, P2, P3, R71, UR6, R26 ;  /* 0x0000000647478c10 */ /* 0x000fe4000fb5e01a */
[----:B------:R-:W-:Y:S02]  /*15be0*/  @P0 LOP3.LUT R229, R229, 0x4, RZ, 0xfc, !PT ;  /* 0x00000004e5e50812 */ /* 0x000fe400078efcff */
[----:B------:R-:W-:Y:S02]  /*15bf0*/  @!P0 IADD3.X R69, R69, UR5, R44, P2, P3 ;  /* 0x0000000545458c10 */ /* 0x000fe400097e642c */
[----:B------:R-:W-:Y:S02]  /*15c00*/  ISETP.LT.OR P0, PT, R45, 0x2, !P1 ;  /* 0x000000022d00780c */ /* 0x000fe40004f01670 */
[----:B------:R-:W-:-:S11]  /*15c10*/  LOP3.LUT R229, R229, 0xfffffffd, RZ, 0xc0, !PT ;  /* 0xfffffffde5e57812 */ /* 0x000fd600078ec0ff */
[----:B------:R-:W-:Y:S02]  /*15c20*/  @!P0 IADD3 R67, P2, P3, R67, UR6, R26 ;  /* 0x0000000643438c10 */ /* 0x000fe4000fb5e01a */
[----:B------:R-:W-:Y:S02]  /*15c30*/  @P0 LOP3.LUT R229, R229, 0x2, RZ, 0xfc, !PT ;  /* 0x00000002e5e50812 */ /* 0x000fe400078efcff */
[----:B------:R-:W-:Y:S01]  /*15c40*/  @!P0 IADD3.X R62, R29, UR5, R44, P2, P3 ;  /* 0x000000051d3e8c10 */ /* 0x000fe200097e642c */
[----:B------:R-:W-:Y:S01]  /*15c50*/  IMAD.U32 R29, RZ, RZ, UR8 ;  /* 0x00000008ff1d7e24 */ /* 0x000fe2000f8e00ff */
[----:B------:R-:W-:Y:S02]  /*15c60*/  ISETP.LT.OR P0, PT, R45, 0x9, !P1 ;  /* 0x000000092d00780c */ /* 0x000fe40004f01670 */
[----:B------:R-:W-:-:S11]  /*15c70*/  LOP3.LUT R229, R229, 0xfffffffe, RZ, 0xc0, !PT ;  /* 0xfffffffee5e57812 */ /* 0x000fd600078ec0ff */
[----:B------:R-:W-:Y:S02]  /*15c80*/  @!P0 IADD3 R61, P2, P3, R61, UR6, R26 ;  /* 0x000000063d3d8c10 */ /* 0x000fe4000fb5e01a */
[----:B------:R-:W-:Y:S02]  /*15c90*/  @P0 LOP3.LUT R229, R229, 0x1, RZ, 0xfc, !PT ;  /* 0x00000001e5e50812 */ /* 0x000fe400078efcff */
[----:B------:R-:W-:Y:S02]  /*15ca0*/  @!P0 IADD3.X R59, R59, UR5, R44, P2, P3 ;  /* 0x000000053b3b8c10 */ /* 0x000fe400097e642c */
[----:B------:R-:W-:-:S04]  /*15cb0*/  @!P4 IADD3 R58, P3, P2, R29, UR6, R26 ;  /* 0x000000061d3acc10 */ /* 0x000fc8000fa7e01a */
[----:B------:R-:W-:Y:S02]  /*15cc0*/  @!P4 IADD3.X R47, R47, UR5, R44, P3, P2 ;  /* 0x000000052f2fcc10 */ /* 0x000fe40009fe442c */
[----:B------:R-:W-:Y:S02]  /*15cd0*/  ISETP.GE.AND P2, PT, R46, 0x109, PT ;  /* 0x000001092e00780c */ /* 0x000fe40003f46270 */
[----:B------:R-:W-:Y:S02]  /*15ce0*/  LOP3.LUT P4, RZ, R229, 0x40, RZ, 0xc0, !PT ;  /* 0x00000040e5ff7812 */ /* 0x000fe4000788c0ff */
[C---:B------:R-:W-:Y:S02]  /*15cf0*/  ISETP.LT.OR P5, PT, R45.reuse, 0x1, !P2 ;  /* 0x000000012d00780c */ /* 0x040fe400057a1670 */
[----:B------:R-:W-:Y:S02]  /*15d00*/  ISETP.LT.OR P1, PT, R45, 0x9, !P2 ;  /* 0x000000092d00780c */ /* 0x000fe40005721670 */
[----:B------:R-:W-:-:S02]  /*15d10*/  P2R R64, PR, RZ, 0x4 ;  /* 0x00000004ff407803 */ /* 0x000fc40000000000 */
[----:B------:R-:W-:-:S07]  /*15d20*/  P2R R66, PR, RZ, 0x20 ;  /* 0x00000020ff427803 */ /* 0x000fce0000000000 */
[----:B------:R-:W-:Y:S01]  /*15d30*/  @!P5 IADD3 R70, P6, P3, R29, UR10, R26 ;  /* 0x0000000a1d46dc10 */ /* 0x000fe2000fbde01a */
[----:B------:R-:W-:-:S03]  /*15d40*/  IMAD.U32 R29, RZ, RZ, UR7 ;  /* 0x00000007ff1d7e24 */ /* 0x000fc6000f8e00ff */
[----:B------:R-:W-:Y:S02]  /*15d50*/  @!P5 IADD3.X R72, R63, UR9, R44, P6, P3 ;  /* 0x000000093f48dc10 */ /* 0x000fe4000b7e642c */
[----:B------:R-:W-:Y:S02]  /*15d60*/  ISETP.LT.OR P6, PT, R45, 0x2, !P2 ;  /* 0x000000022d00780c */ /* 0x000fe400057c1670 */
[----:B------:R-:W-:Y:S02]  /*15d70*/  P2R R63, PR, RZ, 0x2 ;  /* 0x00000002ff3f7803 */ /* 0x000fe40000000000 */
[----:B------:R-:W-:Y:S02]  /*15d80*/  P2R R68, PR, RZ, 0x40 ;  /* 0x00000040ff447803 */ /* 0x000fe40000000000 */
[----:B------:R-:W-:-:S07]  /*15d90*/  LOP3.LUT P5, RZ, R229, 0x80, RZ, 0xc0, !PT ;  /* 0x00000080e5ff7812 */ /* 0x000fce00078ac0ff */
[----:B------:R-:W-:-:S04]  /*15da0*/  @!P6 IADD3 R73, P0, P3, R73, UR10, R26 ;  /* 0x0000000a4949ec10 */ /* 0x000fc8000fb1e01a */
[----:B------:R-:W-:Y:S02]  /*15db0*/  @!P6 IADD3.X R74, R29, UR9, R44, P0, P3 ;  /* 0x000000091d4aec10 */ /* 0x000fe400087e642c */
[----:B------:R-:W-:-:S04]  /*15dc0*/  @!P1 IADD3 R75, P0, P3, R75, UR10, R26 ;  /* 0x0000000a4b4b9c10 */ /* 0x000fc8000fb1e01a */
[----:B------:R-:W-:Y:S02]  /*15dd0*/  @!P1 IADD3.X R76, R29, UR9, R44, P0, P3 ;  /* 0x000000091d4c9c10 */ /* 0x000fe400087e642c */
[----:B------:R-:W-:-:S04]  /*15de0*/  ISETP.LT.OR P0, PT, R45, 0xa, !P2 ;  /* 0x0000000a2d00780c */ /* 0x000fc80005701670 */
[----:B------:R-:W-:-:S09]  /*15df0*/  P2R R65, PR, RZ, 0x1 ;  /* 0x00000001ff417803 */ /* 0x000fd20000000000 */
[----:B------:R-:W-:-:S04]  /*15e00*/  @!P0 IADD3 R77, P6, P3, R77, UR10, R26 ;  /* 0x0000000a4d4d8c10 */ /* 0x000fc8000fbde01a */
[----:B------:R-:W-:Y:S02]  /*15e10*/  @!P0 IADD3.X R78, R29, UR9, R44, P6, P3 ;  /* 0x000000091d4e8c10 */ /* 0x000fe4000b7e642c */
[----:B------:R-:W-:Y:S02]  /*15e20*/  ISETP.GE.AND P3, PT, R46, 0x1, PT ;  /* 0x000000012e00780c */ /* 0x000fe40003f66270 */
[----:B------:R-:W-:Y:S02]  /*15e30*/  LOP3.LUT P6, RZ, R229, 0x1, RZ, 0xc0, !PT ;  /* 0x00000001e5ff7812 */ /* 0x000fe400078cc0ff */
[C---:B------:R-:W-:Y:S02]  /*15e40*/  ISETP.LT.OR P1, PT, R45.reuse, 0x1, !P3 ;  /* 0x000000012d00780c */ /* 0x040fe40005f21670 */
[----:B------:R-:W-:-:S11]  /*15e50*/  ISETP.LT.OR P0, PT, R45, 0x2, !P3 ;  /* 0x000000022d00780c */ /* 0x000fd60005f01670 */
[----:B------:R-:W0:Y:S02]  /*15e60*/  @!P1 LDC.64 R28, c[0x0][0x5c0] ;  /* 0x00017000ff1c9b82 */ /* 0x000e240000000a00 */
[----:B0-----:R-:W-:-:S05]  /*15e70*/  @!P1 IADD3 R28, P2, R26, R28, RZ ;  /* 0x0000001c1a1c9210 */ /* 0x001fca0007f5e0ff */
[----:B------:R-:W-:-:S05]  /*15e80*/  @!P1 IMAD.X R29, R44, 0x1, R29, P2 ;  /* 0x000000012c1d9824 */ /* 0x000fca00010e061d */
[----:B------:R0:W-:Y:S02]  /*15e90*/  @!P1 STG.E.U8 desc[UR46][R28.64], R227 ;  /* 0x000000e31c009986 */ /* 0x0001e4000c10112e */
[----:B0-----:R-:W0:Y:S02]  /*15ea0*/  @!P0 LDC.64 R28, c[0x0][0x5c0] ;  /* 0x00017000ff1c8b82 */ /* 0x001e240000000a00 */
[----:B0-----:R-:W-:-:S05]  /*15eb0*/  @!P0 IADD3 R28, P1, R26, R28, RZ ;  /* 0x0000001c1a1c8210 */ /* 0x001fca0007f3e0ff */
[----:B------:R-:W-:Y:S01]  /*15ec0*/  @!P0 IMAD.X R29, R44, 0x1, R29, P1 ;  /* 0x000000012c1d8824 */ /* 0x000fe200008e061d */
[----:B------:R-:W-:-:S04]  /*15ed0*/  ISETP.LT.OR P1, PT, R45, 0x9, !P3 ;  /* 0x000000092d00780c */ /* 0x000fc80005f21670 */
[----:B------:R0:W-:Y:S01]  /*15ee0*/  @!P0 STG.E.U8 desc[UR46][R28.64+0x1], R81 ;  /* 0x000001511c008986 */ /* 0x0001e2000c10112e */
[----:B------:R-:W-:-:S03]  /*15ef0*/  LOP3.LUT P0, RZ, R229, 0x4, RZ, 0xc0, !PT ;  /* 0x00000004e5ff7812 */ /* 0x000fc6000780c0ff */
[----:B------:R1:W-:Y:S01]  /*15f00*/  @!P5 STG.E.U8 desc[UR46][R36.64], R225 ;  /* 0x000000e12400d986 */ /* 0x0003e2000c10112e */
[----:B------:R-:W-:-:S03]  /*15f10*/  LOP3.LUT P5, RZ, R229, 0x100, RZ, 0xc0, !PT ;  /* 0x00000100e5ff7812 */ /* 0x000fc600078ac0ff */
[----:B------:R2:W-:Y:S01]  /*15f20*/  @!P4 STG.E.U8 desc[UR46][R32.64+0x1], R83 ;  /* 0x000001532000c986 */ /* 0x0005e2000c10112e */
[----:B------:R-:W-:Y:S01]  /*15f30*/  ISETP.LT.OR P4, PT, R45, 0xa, !P3 ;  /* 0x0000000a2d00780c */ /* 0x000fe20005f81670 */
[----:B0-----:R-:W0:Y:S01]  /*15f40*/  @!P1 LDC.64 R28, c[0x0][0x5c0] ;  /* 0x00017000ff1c9b82 */ /* 0x001e220000000a00 */
[----:B------:R-:W-:Y:S02]  /*15f50*/  F2FP.SATFINITE.E4M3.F32.PACK_AB_MERGE_C R81, RZ, R220, RZ ;  /* 0x000000dcff51723e */ /* 0x000fe400048070ff */
[----:B-1----:R-:W-:Y:S02]  /*15f60*/  F2FP.SATFINITE.E4M3.F32.PACK_AB_MERGE_C R37, RZ, R222, RZ ;  /* 0x000000deff25723e */ /* 0x002fe400048070ff */
[----:B--2---:R-:W-:Y:S02]  /*15f70*/  P2R R32, PR, RZ, 0x20 ;  /* 0x00000020ff207803 */ /* 0x004fe40000000000 */
[----:B------:R-:W-:-:S04]  /*15f80*/  LOP3.LUT P5, RZ, R229, 0x20000, RZ, 0xc0, !PT ;  /* 0x00020000e5ff7812 */ /* 0x000fc800078ac0ff */
[----:B------:R-:W-:Y:S02]  /*15f90*/  P2R R33, PR, RZ, 0x20 ;  /* 0x00000020ff217803 */ /* 0x000fe40000000000 */
[----:B------:R-:W-:-:S04]  /*15fa0*/  LOP3.LUT P5, RZ, R229, 0x40000, RZ, 0xc0, !PT ;  /* 0x00040000e5ff7812 */ /* 0x000fc800078ac0ff */
[----:B------:R-:W-:Y:S02]  /*15fb0*/  P2R R36, PR, RZ, 0x20 ;  /* 0x00000020ff247803 */ /* 0x000fe40000000000 */
[----:B------:R-:W-:Y:S02]  /*15fc0*/  LOP3.LUT P5, RZ, R229, 0x80000, RZ, 0xc0, !PT ;  /* 0x00080000e5ff7812 */ /* 0x000fe400078ac0ff */
[----:B0-----:R-:W-:-:S05]  /*15fd0*/  @!P1 IADD3 R28, P2, R26, R28, RZ ;  /* 0x0000001c1a1c9210 */ /* 0x001fca0007f5e0ff */
[----:B------:R-:W-:Y:S01]  /*15fe0*/  @!P1 IMAD.X R29, R44, 0x1, R29, P2 ;  /* 0x000000012c1d9824 */ /* 0x000fe200010e061d */
[----:B------:R-:W-:-:S04]  /*15ff0*/  LOP3.LUT P2, RZ, R229, 0x2, RZ, 0xc0, !PT ;  /* 0x00000002e5ff7812 */ /* 0x000fc8000784c0ff */
[----:B------:R0:W-:Y:S02]  /*16000*/  @!P1 STG.E.U8 desc[UR46][R28.64+0x8], R223 ;  /* 0x000008df1c009986 */ /* 0x0001e4000c10112e */
[----:B0-----:R-:W0:Y:S02]  /*16010*/  @!P4 LDC.64 R28, c[0x0][0x5c0] ;  /* 0x00017000ff1ccb82 */ /* 0x001e240000000a00 */
[----:B0-----:R-:W-:-:S05]  /*16020*/  @!P4 IADD3 R28, P1, R26, R28, RZ ;  /* 0x0000001c1a1cc210 */ /* 0x001fca0007f3e0ff */
[----:B------:R-:W-:Y:S01]  /*16030*/  @!P4 IMAD.X R29, R44, 0x1, R29, P1 ;  /* 0x000000012c1dc824 */ /* 0x000fe200008e061d */
[----:B------:R-:W-:-:S04]  /*16040*/  LOP3.LUT P1, RZ, R229, 0x8000, RZ, 0xc0, !PT ;  /* 0x00008000e5ff7812 */ /* 0x000fc8000782c0ff */
[----:B------:R0:W-:Y:S01]  /*16050*/  @!P4 STG.E.U8 desc[UR46][R28.64+0x9], R37 ;  /* 0x000009251c00c986 */ /* 0x0001e2000c10112e */
[----:B------:R-:W-:-:S03]  /*16060*/  LOP3.LUT P4, RZ, R229, 0x4000, RZ, 0xc0, !PT ;  /* 0x00004000e5ff7812 */ /* 0x000fc6000788c0ff */
[----:B------:R-:W-:Y:S01]  /*16070*/  @!P5 STG.E.U8 desc[UR46][R48.64+0x8], R221 ;  /* 0x000008dd3000d986 */ /* 0x000fe2000c10112e */
[----:B------:R-:W-:Y:S01]  /*16080*/  ISETP.NE.AND P5, PT, R36, RZ, PT ;  /* 0x000000ff2400720c */ /* 0x000fe20003fa5270 */
[----:B0-----:R-:W0:-:S12]  /*16090*/  @!P0 LDC.64 R28, c[0x0][0x5c0] ;  /* 0x00017000ff1c8b82 */ /* 0x001e180000000a00 */
[----:B------:R-:W-:Y:S01]  /*160a0*/  @!P5 STG.E.U8 desc[UR46][R40.64+0x9], R81 ;  /* 0x000009512800d986 */ /* 0x000fe2000c10112e */
[----:B------:R-:W-:Y:S02]  /*160b0*/  ISETP.NE.AND P5, PT, R33, RZ, PT ;  /* 0x000000ff2100720c */ /* 0x000fe40003fa5270 */
[----:B------:R-:W-:-:S11]  /*160c0*/  F2FP.SATFINITE.E4M3.F32.PACK_AB_MERGE_C R33, RZ, R218, RZ ;  /* 0x000000daff21723e */ /* 0x000fd600048070ff */
[----:B------:R-:W-:Y:S01]  /*160d0*/  @!P5 STG.E.U8 desc[UR46][R34.64], R219 ;  /* 0x000000db2200d986 */ /* 0x000fe2000c10112e */
[----:B------:R-:W-:-:S13]  /*160e0*/  ISETP.NE.AND P5, PT, R32, RZ, PT ;  /* 0x000000ff2000720c */ /* 0x000fda0003fa5270 */
[----:B------:R1:W-:Y:S01]  /*160f0*/  @!P5 STG.E.U8 desc[UR46][R30.64+0x1], R33 ;  /* 0x000001211e00d986 */ /* 0x0003e2000c10112e */
[----:B0-----:R-:W-:-:S05]  /*16100*/  @!P0 IADD3 R28, P5, R71, R28, RZ ;  /* 0x0000001c471c8210 */ /* 0x001fca0007fbe0ff */
[----:B------:R-:W-:Y:S01]  /*16110*/  @!P0 IMAD.X R29, R69, 0x1, R29, P5 ;  /* 0x00000001451d8824 */ /* 0x000fe200028e061d */
[----:B------:R-:W-:-:S04]  /*16120*/  LOP3.LUT P5, RZ, R229, 0x2000, RZ, 0xc0, !PT ;  /* 0x00002000e5ff7812 */ /* 0x000fc800078ac0ff */
[----:B------:R0:W-:Y:S01]  /*16130*/  @!P0 STG.E.U8 desc[UR46][R28.64], R217 ;  /* 0x000000d91c008986 */ /* 0x0001e2000c10112e */
[----:B-1----:R-:W-:Y:S02]  /*16140*/  F2FP.SATFINITE.E4M3.F32.PACK_AB_MERGE_C R31, RZ, R216, RZ ;  /* 0x000000d8ff1f723e */ /* 0x002fe400048070ff */
[----:B------:R-:W-:Y:S01]  /*16150*/  F2FP.SATFINITE.E4M3.F32.PACK_AB_MERGE_C R33, RZ, R214, RZ ;  /* 0x000000d6ff21723e */ /* 0x000fe200048070ff */
[----:B0-----:R-:W0:Y:S02]  /*16160*/  @!P2 LDC.64 R28, c[0x0][0x5c0] ;  /* 0x00017000ff1cab82 */ /* 0x001e240000000a00 */
[----:B0-----:R-:W-:-:S05]  /*16170*/  @!P2 IADD3 R28, P0, R67, R28, RZ ;  /* 0x0000001c431ca210 */ /* 0x001fca0007f1e0ff */
[----:B------:R-:W-:Y:S01]  /*16180*/  @!P2 IMAD.X R29, R62, 0x1, R29, P0 ;  /* 0x000000013e1da824 */ /* 0x000fe200000e061d */
[----:B------:R-:W-:-:S04]  /*16190*/  ISETP.NE.AND P0, PT, R65, RZ, PT ;  /* 0x000000ff4100720c */ /* 0x000fc80003f05270 */
[----:B------:R0:W-:Y:S01]  /*161a0*/  @!P2 STG.E.U8 desc[UR46][R28.64+0x1], R31 ;  /* 0x0000011f1c00a986 */ /* 0x0001e2000c10112e */
[----:B------:R-:W-:-:S03]  /*161b0*/  ISETP.NE.AND P2, PT, R64, RZ, PT ;  /* 0x000000ff4000720c */ /* 0x000fc60003f45270 */
[----:B------:R-:W-:Y:S01]  /*161c0*/  @!P1 STG.E.U8 desc[UR46][R42.64+0x8], R215 ;  /* 0x000008d72a009986 */ /* 0x000fe2000c10112e */
[----:B------:R-:W-:-:S03]  /*161d0*/  ISETP.NE.AND P1, PT, R63, RZ, PT ;  /* 0x000000ff3f00720c */ /* 0x000fc60003f25270 */
[----:B------:R1:W-:Y:S01]  /*161e0*/  @!P4 STG.E.U8 desc[UR46][R38.64+0x9], R33 ;  /* 0x000009212600c986 */ /* 0x0003e2000c10112e */
[----:B0-----:R-:W0:Y:S01]  /*161f0*/  @!P6 LDC.64 R28, c[0x0][0x5c0] ;  /* 0x00017000ff1ceb82 */ /* 0x001e220000000a00 */
[----:B------:R-:W-:Y:S02]  /*16200*/  F2FP.SATFINITE.E4M3.F32.PACK_AB_MERGE_C R31, RZ, R212, RZ ;  /* 0x000000d4ff1f723e */ /* 0x000fe400048070ff */
[----:B-1----:R-:W-:Y:S02]  /*16210*/  F2FP.SATFINITE.E4M3.F32.PACK_AB_MERGE_C R33, RZ, R210, RZ ;  /* 0x000000d2ff21723e */ /* 0x002fe400048070ff */
[----:B------:R-:W-:Y:S02]  /*16220*/  F2FP.SATFINITE.E4M3.F32.PACK_AB_MERGE_C R39, RZ, R206, RZ ;  /* 0x000000ceff27723e */ /* 0x000fe400048070ff */
[----:B0-----:R-:W-:-:S05]  /*16230*/  @!P6 IADD3 R28, P4, R61, R28, RZ ;  /* 0x0000001c3d1ce210 */ /* 0x001fca0007f9e0ff */
[----:B------:R-:W-:Y:S01]  /*16240*/  @!P6 IMAD.X R29, R59, 0x1, R29, P4 ;  /* 0x000000013b1de824 */ /* 0x000fe200020e061d */
[----:B------:R-:W-:-:S04]  /*16250*/  ISETP.NE.AND P4, PT, R60, RZ, PT ;  /* 0x000000ff3c00720c */ /* 0x000fc80003f85270 */
[----:B------:R0:W-:Y:S09]  /*16260*/  @!P6 STG.E.U8 desc[UR46][R28.64+0x8], R213 ;  /* 0x000008d51c00e986 */ /* 0x0001f2000c10112e */
[----:B0-----:R-:W0:Y:S02]  /*16270*/  @!P4 LDC.64 R28, c[0x0][0x5c0] ;  /* 0x00017000ff1ccb82 */ /* 0x001e240000000a00 */
[----:B0-----:R-:W-:-:S05]  /*16280*/  @!P4 IADD3 R28, P6, R58, R28, RZ ;  /* 0x0000001c3a1cc210 */ /* 0x001fca0007fde0ff */
[----:B------:R-:W-:Y:S01]  /*16290*/  @!P4 IMAD.X R29, R47, 0x1, R29, P6 ;  /* 0x000000012f1dc824 */ /* 0x000fe200030e061d */
[----:B------:R-:W-:-:S04]  /*162a0*/  ISETP.NE.AND P6, PT, R68, RZ, PT ;  /* 0x000000ff4400720c */ /* 0x000fc80003fc5270 */
[----:B------:R0:W-:Y:S01]  /*162b0*/  @!P4 STG.E.U8 desc[UR46][R28.64+0x9], R31 ;  /* 0x0000091f1c00c986 */ /* 0x0001e2000c10112e */
[----:B------:R-:W-:-:S03]  /*162c0*/  LOP3.LUT P4, RZ, R229, 0x1000, RZ, 0xc0, !PT ;  /* 0x00001000e5ff7812 */ /* 0x000fc6000788c0ff */
[----:B------:R-:W-:Y:S01]  /*162d0*/  @!P5 STG.E.U8 desc[UR46][R52.64], R211 ;  /* 0x000000d33400d986 */ /* 0x000fe2000c10112e */
[----:B------:R-:W-:Y:S02]  /*162e0*/  ISETP.NE.AND P5, PT, R66, RZ, PT ;  /* 0x000000ff4200720c */ /* 0x000fe40003fa5270 */
[----:B0-----:R-:W-:-:S07]  /*162f0*/  F2FP.SATFINITE.E4M3.F32.PACK_AB_MERGE_C R31, RZ, R208, RZ ;  /* 0x000000d0ff1f723e */ /* 0x001fce00048070ff */
[----:B------:R-:W-:Y:S04]  /*16300*/  @!P4 STG.E.U8 desc[UR46][R50.64+0x1], R33 ;  /* 0x000001213200c986 */ /* 0x000fe8000c10112e */
[----:B------:R-:W0:Y:S02]  /*16310*/  @!P5 LDC.64 R28, c[0x0][0x5c0] ;  /* 0x00017000ff1cdb82 */ /* 0x000e240000000a00 */
[----:B0-----:R-:W-:-:S05]  /*16320*/  @!P5 IADD3 R28, P4, R70, R28, RZ ;  /* 0x0000001c461cd210 */ /* 0x001fca0007f9e0ff */
[----:B------:R-:W-:-:S05]  /*16330*/  @!P5 IMAD.X R29, R72, 0x1, R29, P4 ;  /* 0x00000001481dd824 */ /* 0x000fca00020e061d */
[----:B------:R0:W-:Y:S01]  /*16340*/  @!P5 STG.E.U8 desc[UR46][R28.64], R209 ;  /* 0x000000d11c00d986 */ /* 0x0001e2000c10112e */
[----:B------:R-:W-:Y:S01]  /*16350*/  LOP3.LUT P5, RZ, R229, 0x400, RZ, 0xc0, !PT ;  /* 0x00000400e5ff7812 */ /* 0x000fe200078ac0ff */
[----:B0-----:R-:W0:Y:S02]  /*16360*/  @!P6 LDC.64 R28, c[0x0][0x5c0] ;  /* 0x00017000ff1ceb82 */ /* 0x001e240000000a00 */
[----:B0-----:R-:W-:-:S05]  /*16370*/  @!P6 IADD3 R28, P4, R73, R28, RZ ;  /* 0x0000001c491ce210 */ /* 0x001fca0007f9e0ff */
[----:B------:R-:W-:Y:S01]  /*16380*/  @!P6 IMAD.X R29, R74, 0x1, R29, P4 ;  /* 0x000000014a1de824 */ /* 0x000fe200020e061d */
[C---:B------:R-:W-:Y:S02]  /*16390*/  LOP3.LUT P4, RZ, R229.reuse, 0x800, RZ, 0xc0, !PT ;  /* 0x00000800e5ff7812 */ /* 0x040fe4000788c0ff */
[----:B------:R-:W-:Y:S02]  /*163a0*/  LOP3.LUT R229, R229, 0xffbfffff, RZ, 0xc0, !PT ;  /* 0xffbfffffe5e57812 */ /* 0x000fe400078ec0ff */
[----:B------:R0:W-:Y:S09]  /*163b0*/  @!P6 STG.E.U8 desc[UR46][R28.64+0x1], R31 ;  /* 0x0000011f1c00e986 */ /* 0x0001f2000c10112e */
[----:B------:R-:W-:Y:S01]  /*163c0*/  @!P4 STG.E.U8 desc[UR46][R54.64+0x8], R207 ;  /* 0x000008cf3600c986 */ /* 0x000fe2000c10112e */
[----:B0-----:R-:W0:Y:S03]  /*163d0*/  @!P1 LDC.64 R28, c[0x0][0x5c0] ;  /* 0x00017000ff1c9b82 */ /* 0x001e260000000a00 */
[----:B------:R1:W-:Y:S02]  /*163e0*/  @!P5 STG.E.U8 desc[UR46][R56.64+0x9], R39 ;  /* 0x000009273800d986 */ /* 0x0003e4000c10112e */
[----:B-1----:R-:W-:-:S02]  /*163f0*/  F2FP.SATFINITE.E4M3.F32.PACK_AB_MERGE_C R39, RZ, R200, RZ ;  /* 0x000000c8ff27723e */ /* 0x002fc400048070ff */
[----:B0-----:R-:W-:-:S05]  /*16400*/  @!P1 IADD3 R34, P4, R75, R28, RZ ;  /* 0x0000001c4b229210 */ /* 0x001fca0007f9e0ff */
[----:B------:R-:W-:Y:S02]  /*16410*/  @!P1 IMAD.X R35, R76, 0x1, R29, P4 ;  /* 0x000000014c239824 */ /* 0x000fe400020e061d */
[----:B------:R-:W0:Y:S03]  /*16420*/  @!P0 LDC.64 R28, c[0x0][0x5c0] ;  /* 0x00017000ff1c8b82 */ /* 0x000e260000000a00 */
[----:B------:R1:W-:Y:S02]  /*16430*/  @!P1 STG.E.U8 desc[UR46][R34.64+0x8], R205 ;  /* 0x000008cd22009986 */ /* 0x0003e4000c10112e */
[----:B-1----:R-:W-:Y:S02]  /*16440*/  F2FP.SATFINITE.E4M3.F32.PACK_AB_MERGE_C R35, RZ, R202, RZ ;  /* 0x000000caff23723e */ /* 0x002fe400048070ff */
[----:B0-----:R-:W-:-:S05]  /*16450*/  @!P0 IADD3 R36, P4, R77, R28, RZ ;  /* 0x0000001c4d248210 */ /* 0x001fca0007f9e0ff */
[----:B------:R-:W-:Y:S01]  /*16460*/  @!P0 IMAD.X R37, R78, 0x1, R29, P4 ;  /* 0x000000014e258824 */ /* 0x000fe200020e061d */
[----:B------:R-:W-:-:S04]  /*16470*/  ISETP.GE.AND P4, PT, R46, 0x181, PT ;  /* 0x000001812e00780c */ /* 0x000fc80003f86270 */
[----:B------:R-:W-:-:S13]  /*16480*/  ISETP.LT.OR P5, PT, R45, 0x1, !P4 ;  /* 0x000000012d00780c */ /* 0x000fda00067a1670 */
[----:B------:R-:W0:Y:S01]  /*16490*/  @!P5 LDC.64 R28, c[0x0][0x5c0] ;  /* 0x00017000ff1cdb82 */ /* 0x000e220000000a00 */
[----:B------:R-:W-:Y:S02]  /*164a0*/  @!P5 IMAD.MOV.U32 R30, RZ, RZ, R26 ;  /* 0x000000ffff1ed224 */ /* 0x000fe400078e001a */
[----:B------:R-:W-:Y:S02]  /*164b0*/  @!P5 IMAD.MOV.U32 R31, RZ, RZ, R44 ;  /* 0x000000ffff1fd224 */ /* 0x000fe400078e002c */
[----:B------:R-:W-:Y:S02]  /*164c0*/  @!P5 IMAD R33, R25, 0x180, RZ ;  /* 0x000001801921d824 */ /* 0x000fe400078e02ff */
[----:B------:R-:W-:-:S03]  /*164d0*/  @!P5 IMAD.WIDE.U32 R30, R24, 0x180, R30 ;  /* 0x00000180181ed825 */ /* 0x000fc600078e001e */
[----:B0-----:R-:W-:-:S04]  /*164e0*/  @!P5 IADD3 R32, P6, R30, R28, RZ ;  /* 0x0000001c1e20d210 */ /* 0x001fc80007fde0ff */
[----:B------:R-:W-:Y:S02]  /*164f0*/  @!P5 IADD3.X R33, R29, R31, R33, P6, !PT ;  /* 0x0000001f1d21d210 */ /* 0x000fe400037fe421 */
        /* <DEDUP_REMOVED lines=8> */
[----:B------:R-:W-:Y:S02]  /*16580*/  F2FP.SATFINITE.E4M3.F32.PACK_AB_MERGE_C R31, RZ, R204, RZ ;  /* 0x000000ccff1f723e */ /* 0x000fe400048070ff */
[----:B------:R-:W-:-:S03]  /*16590*/  ISETP.NE.AND P1, PT, R79, RZ, PT ;  /* 0x000000ff4f00720c */ /* 0x000fc60003f25270 */
[----:B------:R0:W-:Y:S01]  /*165a0*/  @!P0 STG.E.U8 desc[UR46][R36.64+0x9], R31 ;  /* 0x0000091f24008986 */ /* 0x0001e2000c10112e */
[----:B------:R-:W-:-:S03]  /*165b0*/  ISETP.NE.AND P0, PT, R80, RZ, PT ;  /* 0x000000ff5000720c */ /* 0x000fc60003f05270 */
[----:B------:R0:W-:Y:S01]  /*165c0*/  @!P5 STG.E.U8 desc[UR46][R32.64], R203 ;  /* 0x000000cb2000d986 */ /* 0x0001e2000c10112e */
[----:B------:R-:W-:-:S03]  /*165d0*/  ISETP.GE.AND P5, PT, R46, 0x189, PT ;  /* 0x000001892e00780c */ /* 0x000fc60003fa6270 */
[----:B------:R0:W-:Y:S10]  /*165e0*/  @!P6 STG.E.U8 desc[UR46][R28.64+0x1], R35 ;  /* 0x000001231c00e986 */ /* 0x0001f4000c10112e */
[----:B------:R-:W-:-:S02]  /*165f0*/  @P5 LOP3.LUT R229, R229, 0x400000, RZ, 0xfc, !PT ;  /* 0x00400000e5e55812 */ /* 0x000fc400078efcff */
[----:B------:R-:W-:-:S13]  /*16600*/  ISETP.LT.OR P5, PT, R45, 0x1, !P5 ;  /* 0x000000012d00780c */ /* 0x000fda0006fa1670 */
[----:B0-----:R-:W-:Y:S05]  /*16610*/  @P5 BRA `(.L_x_43) ;  /* 0x00000000002c5947 */ /* 0x001fea0003800000 */
[----:B------:R-:W-:Y:S01]  /*16620*/  IMAD.MOV.U32 R28, RZ, RZ, R26 ;  /* 0x000000ffff1c7224 */ /* 0x000fe200078e001a */
[----:B------:R-:W-:Y:S01]  /*16630*/  ULDC.64 UR12, c[0x0][0x5c0] ;  /* 0x00017000000c7ab9 */ /* 0x000fe20000000a00 */
[----:B------:R-:W-:Y:S02]  /*16640*/  IMAD.MOV.U32 R29, RZ, RZ, R44 ;  /* 0x000000ffff1d7224 */ /* 0x000fe400078e002c */
[----:B------:R-:W-:Y:S02]  /*16650*/  IMAD R31, R25, 0x180, RZ ;  /* 0x00000180191f7824 */ /* 0x000fe400078e02ff */
[----:B------:R-:W-:-:S04]  /*16660*/  IMAD.WIDE.U32 R28, R24, 0x180, R28 ;  /* 0x00000180181c7825 */ /* 0x000fc800078e001c */
[----:B------:R-:W-:Y:S02]  /*16670*/  IMAD.U32 R33, RZ, RZ, UR12 ;  /* 0x0000000cff217e24 */ /* 0x000fe4000f8e00ff */
[----:B------:R-:W-:Y:S02]  /*16680*/  IMAD.U32 R30, RZ, RZ, UR13 ;  /* 0x0000000dff1e7e24 */ /* 0x000fe4000f8e00ff */
[----:B------:R-:W-:Y:S01]  /*16690*/  IMAD.IADD R31, R29, 0x1, R31 ;  /* 0x000000011d1f7824 */ /* 0x000fe200078e021f */
[----:B------:R-:W-:-:S04]  /*166a0*/  IADD3 R28, P5, P6, R28, UR8, R33 ;  /* 0x000000081c1c7c10 */ /* 0x000fc8000febe021 */
[----:B------:R-:W-:-:S05]  /*166b0*/  IADD3.X R29, R31, UR7, R30, P5, P6 ;  /* 0x000000071f1d7c10 */ /* 0x000fca000afec41e */
[----:B------:R0:W-:Y:S04]  /*166c0*/  STG.E.U8 desc[UR46][R28.64], R201 ;  /* 0x000000c91c007986 */ /* 0x0001e8000c10112e */
.L_x_43:
[----:B------:R-:W-:Y:S05]  /*166d0*/  BSYNC B1 ;  /* 0x0000000000017941 */ /* 0x000fea0003800000 */
.L_x_42:
[----:B------:R-:W-:Y:S01]  /*166e0*/  LOP3.LUT P5, RZ, R229, 0x400000, RZ, 0xc0, !PT ;  /* 0x00400000e5ff7812 */ /* 0x000fe200078ac0ff */
[----:B------:R-:W-:Y:S03]  /*166f0*/  BSSY B1, `(.L_x_44) ;  /* 0x000000e000017945 */ /* 0x000fe60003800000 */
[----:B------:R-:W-:-:S13]  /*16700*/  ISETP.LT.OR P5, PT, R45, 0x2, !P5 ;  /* 0x000000022d00780c */ /* 0x000fda0006fa1670 */
[----:B------:R-:W-:Y:S05]  /*16710*/  @P5 BRA `(.L_x_45) ;  /* 0x00000000002c5947 */ /* 0x000fea0003800000 */
[----:B0-----:R-:W-:Y:S01]  /*16720*/  IMAD.MOV.U32 R28, RZ, RZ, R26 ;  /* 0x000000ffff1c7224 */ /* 0x001fe200078e001a */
        /* <DEDUP_REMOVED lines=10> */
.L_x_45:
[----:B------:R-:W-:Y:S05]  /*167d0*/  BSYNC B1 ;  /* 0x0000000000017941 */ /* 0x000fea0003800000 */
.L_x_44:
[----:B------:R-:W-:Y:S01]  /*167e0*/  ISETP.LT.OR P6, PT, R45, 0x9, !P4 ;  /* 0x000000092d00780c */ /* 0x000fe200067c1670 */
[----:B------:R-:W-:Y:S01]  /*167f0*/  FMUL R199, R199, UR39 ;  /* 0x00000027c7c77c20 */ /* 0x000fe20008400000 */
[----:B------:R-:W-:Y:S01]  /*16800*/  P2R R35, PR, RZ, 0x1 ;  /* 0x00000001ff237803 */ /* 0x000fe20000000000 */
[----:B------:R-:W-:Y:S01]  /*16810*/  FMUL R198, R198, UR39 ;  /* 0x00000027c6c67c20 */ /* 0x000fe20008400000 */
[----:B------:R-:W-:Y:S01]  /*16820*/  FMUL R197, R197, UR39 ;  /* 0x00000027c5c57c20 */ /* 0x000fe20008400000 */
[----:B------:R-:W-:Y:S01]  /*16830*/  FMUL R196, R196, UR39 ;  /* 0x00000027c4c47c20 */ /* 0x000fe20008400000 */
[----:B------:R-:W-:Y:S01]  /*16840*/  F2FP.SATFINITE.E4M3.F32.PACK_AB_MERGE_C R199, RZ, R199, RZ ;  /* 0x000000c7ffc7723e */ /* 0x000fe200048070ff */
[----:B------:R-:W-:Y:S02]  /*16850*/  BSSY B1, `(.L_x_46) ;  /* 0x0000024000017945 */ /* 0x000fe40003800000 */
[----:B------:R-:W-:-:S04]  /*16860*/  F2FP.SATFINITE.E4M3.F32.PACK_AB_MERGE_C R197, RZ, R197, RZ ;  /* 0x000000c5ffc5723e */ /* 0x000fc800048070ff */
[----:B01----:R-:W0:Y:S01]  /*16870*/  @!P6 LDC.64 R28, c[0x0][0x5c0] ;  /* 0x00017000ff1ceb82 */ /* 0x003e220000000a00 */
[----:B------:R-:W-:Y:S02]  /*16880*/  @!P6 IMAD.MOV.U32 R30, RZ, RZ, R26 ;  /* 0x000000ffff1ee224 */ /* 0x000fe400078e001a */
[----:B------:R-:W-:Y:S02]  /*16890*/  @!P6 IMAD.MOV.U32 R31, RZ, RZ, R44 ;  /* 0x000000ffff1fe224 */ /* 0x000fe400078e002c */
[----:B------:R-:W-:Y:S02]  /*168a0*/  @!P6 IMAD R33, R25, 0x180, RZ ;  /* 0x000001801921e824 */ /* 0x000fe400078e02ff */
[----:B------:R-:W-:-:S03]  /*168b0*/  @!P6 IMAD.WIDE.U32 R30, R24, 0x180, R30 ;  /* 0x00000180181ee825 */ /* 0x000fc600078e001e */
[----:B0-----:R-:W-:-:S04]  /*168c0*/  @!P6 IADD3 R32, P5, R30, R28, RZ ;  /* 0x0000001c1e20e210 */ /* 0x001fc80007fbe0ff */
[----:B------:R-:W-:Y:S02]  /*168d0*/  @!P6 IADD3.X R33, R29, R31, R33, P5, !PT ;  /* 0x0000001f1d21e210 */ /* 0x000fe40002ffe421 */
[----:B------:R-:W-:-:S03]  /*168e0*/  ISETP.LT.OR P5, PT, R45, 0xa, !P4 ;  /* 0x0000000a2d00780c */ /* 0x000fc600067a1670 */
[----:B------:R0:W-:Y:S01]  /*168f0*/  @!P6 STG.E.U8 desc[UR46][R32.64+0x8], R199 ;  /* 0x000008c72000e986 */ /* 0x0001e2000c10112e */
[----:B------:R-:W-:-:S09]  /*16900*/  LOP3.LUT P6, RZ, R229, 0x400000, RZ, 0xc0, !PT ;  /* 0x00400000e5ff7812 */ /* 0x000fd200078cc0ff */
[----:B------:R-:W1:Y:S01]  /*16910*/  @!P5 LDC.64 R30, c[0x0][0x5c0] ;  /* 0x00017000ff1edb82 */ /* 0x000e620000000a00 */
[----:B------:R-:W-:Y:S02]  /*16920*/  @!P5 IMAD.MOV.U32 R28, RZ, RZ, R26 ;  /* 0x000000ffff1cd224 */ /* 0x000fe400078e001a */
[----:B------:R-:W-:Y:S02]  /*16930*/  @!P5 IMAD.MOV.U32 R29, RZ, RZ, R44 ;  /* 0x000000ffff1dd224 */ /* 0x000fe400078e002c */
[----:B------:R-:W-:Y:S02]  /*16940*/  @!P5 IMAD R34, R25, 0x180, RZ ;  /* 0x000001801922d824 */ /* 0x000fe400078e02ff */
[----:B------:R-:W-:-:S03]  /*16950*/  @!P5 IMAD.WIDE.U32 R28, R24, 0x180, R28 ;  /* 0x00000180181cd825 */ /* 0x000fc600078e001c */
[----:B-1----:R-:W-:-:S04]  /*16960*/  @!P5 IADD3 R28, P0, R28, R30, RZ ;  /* 0x0000001e1c1cd210 */ /* 0x002fc80007f1e0ff */
[----:B------:R-:W-:Y:S02]  /*16970*/  @!P5 IADD3.X R29, R31, R29, R34, P0, !PT ;  /* 0x0000001d1f1dd210 */ /* 0x000fe400007fe422 */
[----:B------:R-:W-:Y:S02]  /*16980*/  F2FP.SATFINITE.E4M3.F32.PACK_AB_MERGE_C R31, RZ, R198, RZ ;  /* 0x000000c6ff1f723e */ /* 0x000fe400048070ff */
[----:B------:R-:W-:Y:S02]  /*16990*/  ISETP.NE.AND P0, PT, R35, RZ, PT ;  /* 0x000000ff2300720c */ /* 0x000fe40003f05270 */
[----:B------:R-:W-:Y:S01]  /*169a0*/  F2FP.SATFINITE.E4M3.F32.PACK_AB_MERGE_C R35, RZ, R196, RZ ;  /* 0x000000c4ff23723e */ /* 0x000fe200048070ff */
[----:B------:R0:W-:Y:S01]  /*169b0*/  @!P5 STG.E.U8 desc[UR46][R28.64+0x9], R31 ;  /* 0x0000091f1c00d986 */ /* 0x0001e2000c10112e */
        /* <DEDUP_REMOVED lines=13> */
.L_x_47:
[----:B------:R-:W-:Y:S05]  /*16a90*/  BSYNC B1 ;  /* 0x0000000000017941 */ /* 0x000fea0003800000 */
.L_x_46:
        /* <DEDUP_REMOVED lines=15> */
.L_x_49:
[----:B------:R-:W-:Y:S05]  /*16b90*/  BSYNC B1 ;  /* 0x0000000000017941 */ /* 0x000fea0003800000 */
.L_x_48:
[----:B------:R-:W-:Y:S01]  /*16ba0*/  P2R R48, PR, RZ, 0x8 ;  /* 0x00000008ff307803 */ /* 0x000fe20000000000 */
[----:B------:R-:W-:Y:S01]  /*16bb0*/  IMAD.U32 R75, RZ, RZ, UR8 ;  /* 0x00000008ff4b7e24 */ /* 0x000fe2000f8e00ff */
[----:B------:R-:W-:Y:S01]  /*16bc0*/  LOP3.LUT P3, RZ, R229, 0x200, RZ, 0xc0, !PT ;  /* 0x00000200e5ff7812 */ /* 0x000fe2000786c0ff */
[----:B------:R-:W-:Y:S01]  /*16bd0*/  IMAD.U32 R71, RZ, RZ, UR8 ;  /* 0x00000008ff477e24 */ /* 0x000fe2000f8e00ff */
[----:B------:R-:W-:Y:S01]  /*16be0*/  P2R R30, PR, RZ, 0x4 ;  /* 0x00000004ff1e7803 */ /* 0x000fe20000000000 */
[----:B------:R-:W-:Y:S01]  /*16bf0*/  IMAD.U32 R69, RZ, RZ, UR8 ;  /* 0x00000008ff457e24 */ /* 0x000fe2000f8e00ff */
[----:B------:R-:W-:Y:S01]  /*16c00*/  ISETP.LT.OR P2, PT, R45, 0x11, !P3 ;  /* 0x000000112d00780c */ /* 0x000fe20005f41670 */
[----:B------:R-:W-:Y:S01]  /*16c10*/  IMAD.U32 R67, RZ, RZ, UR8 ;  /* 0x00000008ff437e24 */ /* 0x000fe2000f8e00ff */
[----:B------:R-:W-:Y:S01]  /*16c20*/  P2R R56, PR, RZ, 0x10 ;  /* 0x00000010ff387803 */ /* 0x000fe20000000000 */
[----:B------:R-:W-:Y:S01]  /*16c30*/  IMAD.U32 R65, RZ, RZ, UR8 ;  /* 0x00000008ff417e24 */ /* 0x000fe2000f8e00ff */
[----:B------:R-:W-:Y:S01]  /*16c40*/  P2R R59, PR, RZ, 0x4 ;  /* 0x00000004ff3b7803 */ /* 0x000fe20000000000 */
[----:B------:R-:W-:Y:S01]  /*16c50*/  IMAD.U32 R63, RZ, RZ, UR8 ;  /* 0x00000008ff3f7e24 */ /* 0x000fe2000f8e00ff */
[----:B------:R-:W-:Y:S01]  /*16c60*/  LOP3.LUT P4, RZ, R229, 0x10000, RZ, 0xc0, !PT ;  /* 0x00010000e5ff7812 */ /* 0x000fe2000788c0ff */
[----:B------:R-:W-:Y:S01]  /*16c70*/  IMAD.U32 R61, RZ, RZ, UR8 ;  /* 0x00000008ff3d7e24 */ /* 0x000fe2000f8e00ff */
[----:B------:R-:W-:Y:S01]  /*16c80*/  P2R R58, PR, RZ, 0x1 ;  /* 0x00000001ff3a7803 */ /* 0x000fe20000000000 */
[----:B------:R-:W-:Y:S01]  /*16c90*/  FMUL R195, R195, UR39 ;  /* 0x00000027c3c37c20 */ /* 0x000fe20008400000 */
[----:B------:R-:W-:Y:S01]  /*16ca0*/  P2R R57, PR, RZ, 0x2 ;  /* 0x00000002ff397803 */ /* 0x000fe20000000000 */
[----:B------:R-:W-:Y:S01]  /*16cb0*/  FMUL R194, R194, UR39 ;  /* 0x00000027c2c27c20 */ /* 0x000fe20008400000 */
[----:B------:R-:W-:Y:S01]  /*16cc0*/  FMUL R193, R193, UR39 ;  /* 0x00000027c1c17c20 */ /* 0x000fe20008400000 */
[----:B01----:R-:W0:Y:S01]  /*16cd0*/  @!P2 LDC.64 R28, c[0x0][0x5c0] ;  /* 0x00017000ff1cab82 */ /* 0x003e220000000a00 */
[----:B------:R-:W-:Y:S01]  /*16ce0*/  F2FP.SATFINITE.E4M3.F32.PACK_AB_MERGE_C R195, RZ, R195, RZ ;  /* 0x000000c3ffc3723e */ /* 0x000fe200048070ff */
[----:B------:R-:W-:Y:S01]  /*16cf0*/  FMUL R192, R192, UR39 ;  /* 0x00000027c0c07c20 */ /* 0x000fe20008400000 */
[----:B------:R-:W-:Y:S01]  /*16d00*/  F2FP.SATFINITE.E4M3.F32.PACK_AB_MERGE_C R89, RZ, R194, RZ ;  /* 0x000000c2ff59723e */ /* 0x000fe200048070ff */
[----:B------:R-:W-:Y:S01]  /*16d10*/  FMUL R191, R191, UR39 ;  /* 0x00000027bfbf7c20 */ /* 0x000fe20008400000 */
[----:B------:R-:W-:Y:S01]  /*16d20*/  F2FP.SATFINITE.E4M3.F32.PACK_AB_MERGE_C R193, RZ, R193, RZ ;  /* 0x000000c1ffc1723e */ /* 0x000fe200048070ff */
[----:B------:R-:W-:Y:S01]  /*16d30*/  FMUL R190, R190, UR39 ;  /* 0x00000027bebe7c20 */ /* 0x000fe20008400000 */
[----:B------:R-:W-:Y:S01]  /*16d40*/  FMUL R189, R189, UR39 ;  /* 0x00000027bdbd7c20 */ /* 0x000fe20008400000 */
[----:B------:R-:W-:Y:S01]  /*16d50*/  FMUL R188, R188, UR39 ;  /* 0x00000027bcbc7c20 */ /* 0x000fe20008400000 */
[----:B------:R-:W-:Y:S01]  /*16d60*/  F2FP.SATFINITE.E4M3.F32.PACK_AB_MERGE_C R191, RZ, R191, RZ ;  /* 0x000000bfffbf723e */ /* 0x000fe200048070ff */
        /* <DEDUP_REMOVED lines=11> */
[----:B------:R-:W-:Y:S01]  /*16e20*/  FMUL R19, R19, UR39 ;  /* 0x0000002713137c20 */ /* 0x000fe20008400000 */
[----:B------:R-:W-:Y:S01]  /*16e30*/  FMUL R18, R18, UR39 ;  /* 0x0000002712127c20 */ /* 0x000fe20008400000 */
[----:B------:R-:W-:Y:S01]  /*16e40*/  FMUL R17, R17, UR39 ;  /* 0x0000002711117c20 */ /* 0x000fe20008400000 */
[----:B0-----:R-:W-:Y:S01]  /*16e50*/  @!P2 IADD3 R36, P5, P6, R26, UR8, R28 ;  /* 0x000000081a24ac10 */ /* 0x001fe2000febe01c */
[----:B------:R-:W-:Y:S01]  /*16e60*/  FMUL R16, R16, UR39 ;  /* 0x0000002710107c20 */ /* 0x000fe20008400000 */
[----:B------:R-:W-:Y:S01]  /*16e70*/  F2FP.SATFINITE.E4M3.F32.PACK_AB_MERGE_C R21, RZ, R21, RZ ;  /* 0x00000015ff15723e */ /* 0x000fe200048070ff */
[----:B------:R-:W-:Y:S01]  /*16e80*/  FMUL R15, R15, UR39 ;  /* 0x000000270f0f7c20 */ /* 0x000fe20008400000 */
[----:B------:R-:W-:Y:S01]  /*16e90*/  @!P2 IADD3.X R37, R44, UR7, R29, P5, P6 ;  /* 0x000000072c25ac10 */ /* 0x000fe2000afec41d */
[----:B------:R-:W-:Y:S01]  /*16ea0*/  FMUL R14, R14, UR39 ;  /* 0x000000270e0e7c20 */ /* 0x000fe20008400000 */
[----:B------:R-:W-:Y:S01]  /*16eb0*/  ISETP.LT.OR P2, PT, R45, 0x12, !P3 ;  /* 0x000000122d00780c */ /* 0x000fe20005f41670 */
[----:B------:R-:W-:Y:S01]  /*16ec0*/  FMUL R13, R13, UR39 ;  /* 0x000000270d0d7c20 */ /* 0x000fe20008400000 */
[----:B------:R-:W-:Y:S01]  /*16ed0*/  F2FP.SATFINITE.E4M3.F32.PACK_AB_MERGE_C R15, RZ, R15, RZ ;  /* 0x0000000fff0f723e */ /* 0x000fe200048070ff */
[----:B------:R-:W-:Y:S01]  /*16ee0*/  FMUL R12, R12, UR39 ;  /* 0x000000270c0c7c20 */ /* 0x000fe20008400000 */
[----:B------:R-:W-:Y:S01]  /*16ef0*/  P2R R60, PR, RZ, 0x4 ;  /* 0x00000004ff3c7803 */ /* 0x000fe20000000000 */
[----:B------:R-:W-:Y:S01]  /*16f00*/  FMUL R11, R11, UR39 ;  /* 0x000000270b0b7c20 */ /* 0x000fe20008400000 */
[----:B------:R-:W-:Y:S01]  /*16f10*/  F2FP.SATFINITE.E4M3.F32.PACK_AB_MERGE_C R13, RZ, R13, RZ ;  /* 0x0000000dff0d723e */ /* 0x000fe200048070ff */
[----:B------:R-:W-:Y:S01]  /*16f20*/  FMUL R10, R10, UR39 ;  /* 0x000000270a0a7c20 */ /* 0x000fe20008400000 */
[----:B------:R-:W-:Y:S01]  /*16f30*/  FMUL R9, R9, UR39 ;  /* 0x0000002709097c20 */ /* 0x000fe20008400000 */
[----:B------:R-:W-:Y:S01]  /*16f40*/  FMUL R8, R8, UR39 ;  /* 0x0000002708087c20 */ /* 0x000fe20008400000 */
[----:B------:R-:W-:Y:S01]  /*16f50*/  F2FP.SATFINITE.E4M3.F32.PACK_AB_MERGE_C R11, RZ, R11, RZ ;  /* 0x0000000bff0b723e */ /* 0x000fe200048070ff */
[----:B------:R-:W-:Y:S02]  /*16f60*/  BSSY B1, `(.L_x_50) ;  /* 0x00000e8000017945 */ /* 0x000fe40003800000 */
[----:B------:R-:W0:Y:S02]  /*16f70*/  @!P2 LDC.64 R28, c[0x0][0x5c0] ;  /* 0x00017000ff1cab82 */ /* 0x000e240000000a00 */
[----:B0-----:R-:W-:-:S04]  /*16f80*/  @!P2 IADD3 R32, P5, P6, R26, UR8, R28 ;  /* 0x000000081a20ac10 */ /* 0x001fc8000febe01c */
[----:B------:R-:W-:Y:S02]  /*16f90*/  @!P2 IADD3.X R33, R44, UR7, R29, P5, P6 ;  /* 0x000000072c21ac10 */ /* 0x000fe4000afec41d */
[C---:B------:R-:W-:Y:S02]  /*16fa0*/  ISETP.LT.OR P2, PT, R45.reuse, 0x19, !P3 ;  /* 0x000000192d00780c */ /* 0x040fe40005f41670 */
[----:B------:R-:W-:Y:S02]  /*16fb0*/  ISETP.LT.OR P3, PT, R45, 0x1a, !P3 ;  /* 0x0000001a2d00780c */ /* 0x000fe40005f61670 */
[----:B------:R-:W-:Y:S02]  /*16fc0*/  P2R R87, PR, RZ, 0x4 ;  /* 0x00000004ff577803 */ /* 0x000fe40000000000 */
[----:B------:R-:W-:-:S07]  /*16fd0*/  P2R R88, PR, RZ, 0x8 ;  /* 0x00000008ff587803 */ /* 0x000fce0000000000 */
[----:B------:R-:W0:Y:S02]  /*16fe0*/  @!P2 LDC.64 R28, c[0x0][0x5c0] ;  /* 0x00017000ff1cab82 */ /* 0x000e240000000a00 */
[----:B0-----:R-:W-:-:S04]  /*16ff0*/  @!P2 IADD3 R46, P5, P6, R26, UR8, R28 ;  /* 0x000000081a2eac10 */ /* 0x001fc8000febe01c */
[----:B------:R-:W-:Y:S02]  /*17000*/  @!P2 IADD3.X R47, R44, UR7, R29, P5, P6 ;  /* 0x000000072c2fac10 */ /* 0x000fe4000afec41d */
[----:B------:R-:W0:Y:S01]  /*17010*/  @!P3 LDC.64 R28, c[0x0][0x5c0] ;  /* 0x00017000ff1cbb82 */ /* 0x000e220000000a00 */
[----:B------:R-:W-:-:S04]  /*17020*/  ISETP.NE.AND P2, PT, R30, RZ, PT ;  /* 0x000000ff1e00720c */ /* 0x000fc80003f45270 */
[----:B------:R-:W-:Y:S02]  /*17030*/  P2R R83, PR, RZ, 0x4 ;  /* 0x00000004ff537803 */ /* 0x000fe40000000000 */
[----:B0-----:R-:W-:-:S04]  /*17040*/  @!P3 IADD3 R40, P5, P6, R26, UR8, R28 ;  /* 0x000000081a28bc10 */ /* 0x001fc8000febe01c */
[----:B------:R-:W-:Y:S02]  /*17050*/  @!P3 IADD3.X R41, R44, UR7, R29, P5, P6 ;  /* 0x000000072c29bc10 */ /* 0x000fe4000afec41d */
[----:B------:R-:W-:-:S04]  /*17060*/  ISETP.LT.OR P3, PT, R45, 0x11, !P0 ;  /* 0x000000112d00780c */ /* 0x000fc80004761670 */
[----:B------:R-:W-:-:S09]  /*17070*/  P2R R80, PR, RZ, 0x8 ;  /* 0x00000008ff507803 */ /* 0x000fd20000000000 */
[----:B------:R-:W0:Y:S02]  /*17080*/  @!P3 LDC.64 R28, c[0x0][0x5c0] ;  /* 0x00017000ff1cbb82 */ /* 0x000e240000000a00 */
        /* <DEDUP_REMOVED lines=20> */
[----:B------:R-:W-:Y:S02]  /*171d0*/  ISETP.NE.AND P3, PT, R48, RZ, PT ;  /* 0x000000ff3000720c */ /* 0x000fe40003f65270 */
        /* <DEDUP_REMOVED lines=18> */
[----:B------:R-:W-:Y:S01]  /*17300*/  @!P0 IADD3.X R55, R44, UR9, R29, P5, P6 ;  /* 0x000000092c378c10 */ /* 0x000fe2000afec41d */
[----:B------:R-:W-:Y:S01]  /*17310*/  IMAD.U32 R29, RZ, RZ, UR7 ;  /* 0x00000007ff1d7e24 */ /* 0x000fe2000f8e00ff */
[----:B------:R-:W-:-:S04]  /*17320*/  ISETP.LT.OR P0, PT, R45, 0x11, !P1 ;  /* 0x000000112d00780c */ /* 0x000fc80004f01670 */
[----:B------:R-:W-:-:S09]  /*17330*/  P2R R94, PR, RZ, 0x1 ;  /* 0x00000001ff5e7803 */ /* 0x000fd20000000000 */
[----:B------:R-:W-:-:S04]  /*17340*/  @!P0 IADD3 R75, P6, P5, R75, UR6, R26 ;  /* 0x000000064b4b8c10 */ /* 0x000fc8000fdde01a */
[----:B------:R-:W-:Y:S02]  /*17350*/  @!P0 IADD3.X R74, R29, UR5, R44, P6, P5 ;  /* 0x000000051d4a8c10 */ /* 0x000fe4000b7ea42c */
        /* <DEDUP_REMOVED lines=12> */
[----:B------:R-:W-:-:S04]  /*17420*/  @!P4 IADD3 R65, P6, P5, R65, UR10, R26 ;  /* 0x0000000a4141cc10 */ /* 0x000fc8000fdde01a */
[----:B------:R-:W-:Y:S02]  /*17430*/  @!P4 IADD3.X R66, R29, UR9, R44, P6, P5 ;  /* 0x000000091d42cc10 */ /* 0x000fe4000b7ea42c */
[----:B------:R-:W-:Y:S02]  /*17440*/  ISETP.LT.OR P5, PT, R45, 0x12, !P2 ;  /* 0x000000122d00780c */ /* 0x000fe400057a1670 */
[----:B------:R-:W-:Y:S02]  /*17450*/  ISETP.NE.AND P4, PT, R60, RZ, PT ;  /* 0x000000ff3c00720c */ /* 0x000fe40003f85270 */
[----:B------:R-:W-:-:S09]  /*17460*/  P2R R76, PR, RZ, 0x20 ;  /* 0x00000020ff4c7803 */ /* 0x000fd20000000000 */
[----:B------:R-:W-:-:S04]  /*17470*/  @!P5 IADD3 R63, P0, P6, R63, UR10, R26 ;  /* 0x0000000a3f3fdc10 */ /* 0x000fc8000fe1e01a */
[----:B------:R-:W-:Y:S02]  /*17480*/  @!P5 IADD3.X R64, R29, UR9, R44, P0, P6 ;  /* 0x000000091d40dc10 */ /* 0x000fe400087ec42c */
[----:B------:R-:W-:Y:S02]  /*17490*/  ISETP.LT.OR P6, PT, R45, 0x19, !P2 ;  /* 0x000000192d00780c */ /* 0x000fe400057c1670 */
[----:B------:R-:W-:Y:S01]  /*174a0*/  ISETP.NE.AND P5, PT, R59, RZ, PT ;  /* 0x000000ff3b00720c */ /* 0x000fe20003fa5270 */
[----:B------:R-:W-:Y:S01]  /*174b0*/  IMAD.U32 R59, RZ, RZ, UR8 ;  /* 0x00000008ff3b7e24 */ /* 0x000fe2000f8e00ff */
[----:B------:R-:W-:-:S09]  /*174c0*/  P2R R79, PR, RZ, 0x40 ;  /* 0x00000040ff4f7803 */ /* 0x000fd20000000000 */
[----:B------:R-:W-:-:S04]  /*174d0*/  @!P6 IADD3 R61, P0, P1, R61, UR10, R26 ;  /* 0x0000000a3d3dec10 */ /* 0x000fc8000f91e01a */
[----:B------:R-:W-:Y:S02]  /*174e0*/  @!P6 IADD3.X R62, R29, UR9, R44, P0, P1 ;  /* 0x000000091d3eec10 */ /* 0x000fe400087e242c */
[----:B------:R-:W-:-:S04]  /*174f0*/  ISETP.LT.OR P0, PT, R45, 0x1a, !P2 ;  /* 0x0000001a2d00780c */ /* 0x000fc80005701670 */
[----:B------:R-:W-:-:S09]  /*17500*/  P2R R86, PR, RZ, 0x1 ;  /* 0x00000001ff567803 */ /* 0x000fd20000000000 */
[----:B------:R-:W-:-:S04]  /*17510*/  @!P0 IADD3 R59, P1, P6, R59, UR10, R26 ;  /* 0x0000000a3b3b8c10 */ /* 0x000fc8000fe3e01a */
[----:B------:R-:W-:Y:S02]  /*17520*/  @!P0 IADD3.X R60, R29, UR9, R44, P1, P6 ;  /* 0x000000091d3c8c10 */ /* 0x000fe40008fec42c */
[C---:B------:R-:W-:Y:S02]  /*17530*/  ISETP.LT.OR P1, PT, R45.reuse, 0x11, !P3 ;  /* 0x000000112d00780c */ /* 0x040fe40005f21670 */
[----:B------:R-:W-:Y:S02]  /*17540*/  ISETP.LT.OR P0, PT, R45, 0x12, !P3 ;  /* 0x000000122d00780c */ /* 0x000fe40005f01670 */
[----:B------:R-:W-:-:S09]  /*17550*/  ISETP.NE.AND P6, PT, R88, RZ, PT ;  /* 0x000000ff5800720c */ /* 0x000fd20003fc5270 */
[----:B------:R-:W0:Y:S02]  /*17560*/  @!P1 LDC.64 R28, c[0x0][0x5c0] ;  /* 0x00017000ff1c9b82 */ /* 0x000e240000000a00 */
[----:B0-----:R-:W-:-:S05]  /*17570*/  @!P1 IADD3 R28, P2, R26, R28, RZ ;  /* 0x0000001c1a1c9210 */ /* 0x001fca0007f5e0ff */
[----:B------:R-:W-:-:S05]  /*17580*/  @!P1 IMAD.X R29, R44, 0x1, R29, P2 ;  /* 0x000000012c1d9824 */ /* 0x000fca00010e061d */
[----:B------:R0:W-:Y:S02]  /*17590*/  @!P1 STG.E.U8 desc[UR46][R28.64+0x10], R195 ;  /* 0x000010c31c009986 */ /* 0x0001e4000c10112e */
[----:B0-----:R-:W0:Y:S02]  /*175a0*/  @!P0 LDC.64 R28, c[0x0][0x5c0] ;  /* 0x00017000ff1c8b82 */ /* 0x001e240000000a00 */
[----:B0-----:R-:W-:-:S05]  /*175b0*/  @!P0 IADD3 R28, P1, R26, R28, RZ ;  /* 0x0000001c1a1c8210 */ /* 0x001fca0007f3e0ff */
[----:B------:R-:W-:Y:S01]  /*175c0*/  @!P0 IMAD.X R29, R44, 0x1, R29, P1 ;  /* 0x000000012c1d8824 */ /* 0x000fe200008e061d */
[----:B------:R-:W-:Y:S02]  /*175d0*/  ISETP.NE.AND P1, PT, R87, RZ, PT ;  /* 0x000000ff5700720c */ /* 0x000fe40003f25270 */
[----:B------:R-:W-:Y:S02]  /*175e0*/  F2FP.SATFINITE.E4M3.F32.PACK_AB_MERGE_C R87, RZ, R192, RZ ;  /* 0x000000c0ff57723e */ /* 0x000fe400048070ff */
[----:B------:R0:W-:Y:S01]  /*175f0*/  @!P0 STG.E.U8 desc[UR46][R28.64+0x11], R89 ;  /* 0x000011591c008986 */ /* 0x0001e2000c10112e */
[----:B------:R-:W-:-:S03]  /*17600*/  ISETP.LT.OR P0, PT, R45, 0x19, !P3 ;  /* 0x000000192d00780c */ /* 0x000fc60005f01670 */
[----:B------:R1:W-:Y:S01]  /*17610*/  @!P5 STG.E.U8 desc[UR46][R36.64+0x10], R193 ;  /* 0x000010c12400d986 */ /* 0x0003e2000c10112e */
[----:B------:R-:W-:-:S03]  /*17620*/  ISETP.NE.AND P5, PT, R94, RZ, PT ;  /* 0x000000ff5e00720c */ /* 0x000fc60003fa5270 */
[----:B------:R2:W-:Y:S01]  /*17630*/  @!P4 STG.E.U8 desc[UR46][R32.64+0x11], R87 ;  /* 0x000011572000c986 */ /* 0x0005e2000c10112e */
[----:B------:R-:W-:-:S05]  /*17640*/  ISETP.NE.AND P4, PT, R90, RZ, PT ;  /* 0x000000ff5a00720c */ /* 0x000fca0003f85270 */
[----:B0-----:R-:W0:Y:S01]  /*17650*/  @!P0 LDC.64 R28, c[0x0][0x5c0] ;  /* 0x00017000ff1c8b82 */ /* 0x001e220000000a00 */
[----:B-1----:R-:W-:Y:S02]  /*17660*/  F2FP.SATFINITE.E4M3.F32.PACK_AB_MERGE_C R37, RZ, R188, RZ ;  /* 0x000000bcff25723e */ /* 0x002fe400048070ff */
[----:B------:R-:W-:Y:S02]  /*17670*/  P2R R36, PR, RZ, 0x8 ;  /* 0x00000008ff247803 */ /* 0x000fe40000000000 */
[----:B--2---:R-:W-:Y:S02]  /*17680*/  F2FP.SATFINITE.E4M3.F32.PACK_AB_MERGE_C R33, RZ, R190, RZ ;  /* 0x000000beff21723e */ /* 0x004fe400048070ff */
[----:B0-----:R-:W-:-:S05]  /*17690*/  @!P0 IADD3 R28, P2, R26, R28, RZ ;  /* 0x0000001c1a1c8210 */ /* 0x001fca0007f5e0ff */
[----:B------:R-:W-:-:S05]  /*176a0*/  @!P0 IMAD.X R29, R44, 0x1, R29, P2 ;  /* 0x000000012c1d8824 */ /* 0x000fca00010e061d */
[----:B------:R0:W-:Y:S01]  /*176b0*/  @!P0 STG.E.U8 desc[UR46][R28.64+0x18], R191 ;  /* 0x000018bf1c008986 */ /* 0x0001e2000c10112e */
[----:B------:R-:W-:Y:S02]  /*176c0*/  ISETP.LT.OR P0, PT, R45, 0x1a, !P3 ;  /* 0x0000001a2d00780c */ /* 0x000fe40005f01670 */
[----:B------:R-:W-:-:S11]  /*176d0*/  ISETP.NE.AND P3, PT, R93, RZ, PT ;  /* 0x000000ff5d00720c */ /* 0x000fd60003f65270 */
[----:B0-----:R-:W0:Y:S02]  /*176e0*/  @!P0 LDC.64 R28, c[0x0][0x5c0] ;  /* 0x00017000ff1c8b82 */ /* 0x001e240000000a00 */
[----:B0-----:R-:W-:-:S05]  /*176f0*/  @!P0 IADD3 R28, P2, R26, R28, RZ ;  /* 0x0000001c1a1c8210 */ /* 0x001fca0007f5e0ff */
[----:B------:R-:W-:Y:S01]  /*17700*/  @!P0 IMAD.X R29, R44, 0x1, R29, P2 ;  /* 0x000000012c1d8824 */ /* 0x000fe200010e061d */
[----:B------:R-:W-:-:S04]  /*17710*/  ISETP.NE.AND P2, PT, R85, RZ, PT ;  /* 0x000000ff5500720c */ /* 0x000fc80003f45270 */
[----:B------:R0:W-:Y:S01]  /*17720*/  @!P0 STG.E.U8 desc[UR46][R28.64+0x19], R33 ;  /* 0x000019211c008986 */ /* 0x0001e2000c10112e */
[----:B------:R-:W-:-:S03]  /*17730*/  ISETP.NE.AND P0, PT, R81, RZ, PT ;  /* 0x000000ff5100720c */ /* 0x000fc60003f05270 */
[----:B------:R-:W-:Y:S01]  /*17740*/  @!P1 STG.E.U8 desc[UR46][R46.64+0x18], R189 ;  /* 0x000018bd2e009986 */ /* 0x000fe2000c10112e */
[----:B------:R-:W-:Y:S02]  /*17750*/  P2R R32, PR, RZ, 0x1 ;  /* 0x00000001ff207803 */ /* 0x000fe40000000000 */
[----:B------:R-:W-:Y:S01]  /*17760*/  ISETP.NE.AND P0, PT, R80, RZ, PT ;  /* 0x000000ff5000720c */ /* 0x000fe20003f05270 */
[----:B------:R-:W-:Y:S01]  /*17770*/  @!P6 STG.E.U8 desc[UR46][R40.64+0x19], R37 ;  /* 0x000019252800e986 */ /* 0x000fe2000c10112e */
[----:B------:R-:W-:Y:S02]  /*17780*/  ISETP.NE.AND P1, PT, R92, RZ, PT ;  /* 0x000000ff5c00720c */ /* 0x000fe40003f25270 */
[----:B------:R-:W-:Y:S01]  /*17790*/  ISETP.NE.AND P6, PT, R91, RZ, PT ;  /* 0x000000ff5b00720c */ /* 0x000fe20003fc5270 */
[----:B0-----:R-:W0:Y:S01]  /*177a0*/  @!P5 LDC.64 R28, c[0x0][0x5c0] ;  /* 0x00017000ff1cdb82 */ /* 0x001e220000000a00 */
[----:B------:R-:W-:-:S07]  /*177b0*/  F2FP.SATFINITE.E4M3.F32.PACK_AB_MERGE_C R33, RZ, R186, RZ ;  /* 0x000000baff21723e */ /* 0x000fce00048070ff */
[----:B------:R1:W-:Y:S04]  /*177c0*/  @!P0 STG.E.U8 desc[UR46][R34.64+0x10], R187 ;  /* 0x000010bb22008986 */ /* 0x0003e8000c10112e */
[----:B------:R2:W-:Y:S01]  /*177d0*/  @!P4 STG.E.U8 desc[UR46][R30.64+0x11], R33 ;  /* 0x000011211e00c986 */ /* 0x0005e2000c10112e */
[----:B------:R-:W-:Y:S02]  /*177e0*/  ISETP.NE.AND P4, PT, R82, RZ, PT ;  /* 0x000000ff5200720c */ /* 0x000fe40003f85270 */
[----:B-1----:R-:W-:Y:S02]  /*177f0*/  F2FP.SATFINITE.E4M3.F32.PACK_AB_MERGE_C R35, RZ, R22, RZ ;  /* 0x00000016ff23723e */ /* 0x002fe400048070ff */
[----:B0-----:R-:W-:Y:S02]  /*17800*/  @!P5 IADD3 R28, P0, R75, R28, RZ ;  /* 0x0000001c4b1cd210 */ /* 0x001fe40007f1e0ff */
[----:B--2---:R-:W-:-:S02]  /*17810*/  F2FP.SATFINITE.E4M3.F32.PACK_AB_MERGE_C R33, RZ, R23, RZ ;  /* 0x00000017ff21723e */ /* 0x004fc400048070ff */
[----:B------:R-:W0:Y:S01]  /*17820*/  @!P1 LDC.64 R22, c[0x0][0x5c0] ;  /* 0x00017000ff169b82 */ /* 0x000e220000000a00 */
[----:B------:R-:W-:Y:S01]  /*17830*/  @!P5 IMAD.X R29, R74, 0x1, R29, P0 ;  /* 0x000000014a1dd824 */ /* 0x000fe200000e061d */
[----:B------:R-:W-:-:S04]  /*17840*/  F2FP.SATFINITE.E4M3.F32.PACK_AB_MERGE_C R31, RZ, R184, RZ ;  /* 0x000000b8ff1f723e */ /* 0x000fc800048070ff */
[----:B------:R1:W-:Y:S01]  /*17850*/  @!P5 STG.E.U8 desc[UR46][R28.64+0x10], R185 ;  /* 0x000010b91c00d986 */ /* 0x0003e2000c10112e */
[----:B------:R-:W-:Y:S01]  /*17860*/  ISETP.NE.AND P5, PT, R84, RZ, PT ;  /* 0x000000ff5400720c */ /* 0x000fe20003fa5270 */
[----:B-1----:R-:W1:Y:S02]  /*17870*/  @!P3 LDC.64 R28, c[0x0][0x5c0] ;  /* 0x00017000ff1cbb82 */ /* 0x002e640000000a00 */
[----:B-1----:R-:W-:-:S05]  /*17880*/  @!P3 IADD3 R28, P0, R71, R28, RZ ;  /* 0x0000001c471cb210 */ /* 0x002fca0007f1e0ff */
[----:B------:R-:W-:Y:S01]  /*17890*/  @!P3 IMAD.X R29, R72, 0x1, R29, P0 ;  /* 0x00000001481db824 */ /* 0x000fe200000e061d */
[----:B------:R-:W-:-:S04]  /*178a0*/  ISETP.NE.AND P0, PT, R32, RZ, PT ;  /* 0x000000ff2000720c */ /* 0x000fc80003f05270 */
[----:B------:R1:W-:Y:S01]  /*178b0*/  @!P3 STG.E.U8 desc[UR46][R28.64+0x11], R31 ;  /* 0x0000111f1c00b986 */ /* 0x0003e2000c10112e */
[----:B------:R-:W-:-:S08]  /*178c0*/  ISETP.NE.AND P3, PT, R36, RZ, PT ;  /* 0x000000ff2400720c */ /* 0x000fd00003f65270 */
[----:B------:R-:W-:Y:S01]  /*178d0*/  @!P0 STG.E.U8 desc[UR46][R42.64+0x18], R33 ;  /* 0x000018212a008986 */ /* 0x000fe2000c10112e */
[----:B------:R-:W-:Y:S02]  /*178e0*/  ISETP.NE.AND P0, PT, R86, RZ, PT ;  /* 0x000000ff5600720c */ /* 0x000fe40003f05270 */
[----:B-1----:R-:W-:Y:S01]  /*178f0*/  F2FP.SATFINITE.E4M3.F32.PACK_AB_MERGE_C R29, RZ, R20, RZ ;  /* 0x00000014ff1d723e */ /* 0x002fe200048070ff */
[----:B------:R-:W-:Y:S01]  /*17900*/  @!P2 STG.E.U8 desc[UR46][R38.64+0x19], R35 ;  /* 0x000019232600a986 */ /* 0x000fe2000c10112e */
[----:B0-----:R-:W-:Y:S02]  /*17910*/  @!P1 IADD3 R22, P2, R69, R22, RZ ;  /* 0x0000001645169210 */ /* 0x001fe40007f5e0ff */
[----:B------:R-:W-:-:S03]  /*17920*/  F2FP.SATFINITE.E4M3.F32.PACK_AB_MERGE_C R31, RZ, R19, RZ ;  /* 0x00000013ff1f723e */ /* 0x000fc600048070ff */
[----:B------:R-:W-:Y:S01]  /*17930*/  @!P1 IMAD.X R23, R70, 0x1, R23, P2 ;  /* 0x0000000146179824 */ /* 0x000fe200010e0617 */
[----:B------:R-:W-:-:S04]  /*17940*/  ISETP.NE.AND P2, PT, R83, RZ, PT ;  /* 0x000000ff5300720c */ /* 0x000fc80003f45270 */
[----:B------:R0:W-:Y:S02]  /*17950*/  @!P1 STG.E.U8 desc[UR46][R22.64+0x18], R21 ;  /* 0x0000181516009986 */ /* 0x0001e4000c10112e */
[----:B0-----:R-:W0:Y:S01]  /*17960*/  @!P6 LDC.64 R22, c[0x0][0x5c0] ;  /* 0x00017000ff16eb82 */ /* 0x001e220000000a00 */
[----:B------:R-:W-:Y:S02]  /*17970*/  F2FP.SATFINITE.E4M3.F32.PACK_AB_MERGE_C R21, RZ, R18, RZ ;  /* 0x00000012ff15723e */ /* 0x000fe400048070ff */
[----:B0-----:R-:W-:-:S05]  /*17980*/  @!P6 IADD3 R22, P1, R67, R22, RZ ;  /* 0x000000164316e210 */ /* 0x001fca0007f3e0ff */
[----:B------:R-:W-:Y:S01]  /*17990*/  @!P6 IMAD.X R23, R68, 0x1, R23, P1 ;  /* 0x000000014417e824 */ /* 0x000fe200008e0617 */
[----:B------:R-:W-:-:S04]  /*179a0*/  ISETP.NE.AND P1, PT, R77, RZ, PT ;  /* 0x000000ff4d00720c */ /* 0x000fc80003f25270 */
[----:B------:R0:W-:Y:S01]  /*179b0*/  @!P6 STG.E.U8 desc[UR46][R22.64+0x19], R29 ;  /* 0x0000191d1600e986 */ /* 0x0001e2000c10112e */
[----:B------:R-:W-:-:S03]  /*179c0*/  ISETP.NE.AND P6, PT, R79, RZ, PT ;  /* 0x000000ff4f00720c */ /* 0x000fc60003fc5270 */
[----:B------:R-:W-:Y:S01]  /*179d0*/  @!P4 STG.E.U8 desc[UR46][R50.64+0x10], R31 ;  /* 0x0000101f3200c986 */ /* 0x000fe2000c10112e */
[----:B------:R-:W-:-:S03]  /*179e0*/  ISETP.NE.AND P4, PT, R78, RZ, PT ;  /* 0x000000ff4e00720c */ /* 0x000fc60003f85270 */
[----:B------:R-:W-:Y:S01]  /*179f0*/  @!P5 STG.E.U8 desc[UR46][R48.64+0x11], R21 ;  /* 0x000011153000d986 */ /* 0x000fe2000c10112e */
[----:B0-----:R-:W-:Y:S02]  /*17a00*/  F2FP.SATFINITE.E4M3.F32.PACK_AB_MERGE_C R23, RZ, R17, RZ ;  /* 0x00000011ff17723e */ /* 0x001fe400048070ff */
[----:B------:R-:W-:-:S03]  /*17a10*/  F2FP.SATFINITE.E4M3.F32.PACK_AB_MERGE_C R29, RZ, R16, RZ ;  /* 0x00000010ff1d723e */ /* 0x000fc600048070ff */
[----:B------:R-:W0:Y:S08]  /*17a20*/  @!P6 LDC.64 R16, c[0x0][0x5c0] ;  /* 0x00017000ff10eb82 */ /* 0x000e300000000a00 */
[----:B------:R-:W1:Y:S02]  /*17a30*/  @!P4 LDC.64 R18, c[0x0][0x5c0] ;  /* 0x00017000ff12cb82 */ /* 0x000e640000000a00 */
[----:B-1----:R-:W-:-:S05]  /*17a40*/  @!P4 IADD3 R18, P5, R65, R18, RZ ;  /* 0x000000124112c210 */ /* 0x002fca0007fbe0ff */
[----:B------:R-:W-:Y:S01]  /*17a50*/  @!P4 IMAD.X R19, R66, 0x1, R19, P5 ;  /* 0x000000014213c824 */ /* 0x000fe200028e0613 */
[----:B------:R-:W-:-:S04]  /*17a60*/  ISETP.NE.AND P5, PT, R76, RZ, PT ;  /* 0x000000ff4c00720c */ /* 0x000fc80003fa5270 */
[----:B------:R1:W-:Y:S09]  /*17a70*/  @!P4 STG.E.U8 desc[UR46][R18.64+0x10], R23 ;  /* 0x000010171200c986 */ /* 0x0003f2000c10112e */
[----:B-1----:R-:W1:Y:S02]  /*17a80*/  @!P5 LDC.64 R18, c[0x0][0x5c0] ;  /* 0x00017000ff12db82 */ /* 0x002e640000000a00 */
[----:B-1----:R-:W-:-:S05]  /*17a90*/  @!P5 IADD3 R18, P4, R63, R18, RZ ;  /* 0x000000123f12d210 */ /* 0x002fca0007f9e0ff */
[----:B------:R-:W-:Y:S01]  /*17aa0*/  @!P5 IMAD.X R19, R64, 0x1, R19, P4 ;  /* 0x000000014013d824 */ /* 0x000fe200020e0613 */
[----:B------:R-:W-:-:S04]  /*17ab0*/  ISETP.NE.AND P4, PT, R56, RZ, PT ;  /* 0x000000ff3800720c */ /* 0x000fc80003f85270 */
[----:B------:R1:W-:Y:S01]  /*17ac0*/  @!P5 STG.E.U8 desc[UR46][R18.64+0x11], R29 ;  /* 0x0000111d1200d986 */ /* 0x0003e2000c10112e */
[----:B------:R-:W-:Y:S02]  /*17ad0*/  ISETP.NE.AND P5, PT, R73, RZ, PT ;  /* 0x000000ff4900720c */ /* 0x000fe40003fa5270 */
[----:B-1----:R-:W-:-:S11]  /*17ae0*/  F2FP.SATFINITE.E4M3.F32.PACK_AB_MERGE_C R29, RZ, R14, RZ ;  /* 0x0000000eff1d723e */ /* 0x002fd600048070ff */
[----:B------:R-:W-:Y:S01]  /*17af0*/  @!P5 STG.E.U8 desc[UR46][R52.64+0x18], R15 ;  /* 0x0000180f3400d986 */ /* 0x000fe2000c10112e */
[----:B0-----:R-:W-:-:S03]  /*17b00*/  @!P6 IADD3 R20, P5, R61, R16, RZ ;  /* 0x000000103d14e210 */ /* 0x001fc60007fbe0ff */
[----:B------:R0:W-:Y:S02]  /*17b10*/  @!P1 STG.E.U8 desc[UR46][R54.64+0x19], R29 ;  /* 0x0000191d36009986 */ /* 0x0001e4000c10112e */
[----:B------:R-:W-:Y:S02]  /*17b20*/  @!P6 IMAD.X R21, R62, 0x1, R17, P5 ;  /* 0x000000013e15e824 */ /* 0x000fe400028e0611 */
[----:B------:R-:W1:Y:S03]  /*17b30*/  @!P0 LDC.64 R16, c[0x0][0x5c0] ;  /* 0x00017000ff108b82 */ /* 0x000e660000000a00 */
[----:B------:R2:W-:Y:S01]  /*17b40*/  @!P6 STG.E.U8 desc[UR46][R20.64+0x18], R13 ;  /* 0x0000180d1400e986 */ /* 0x0005e2000c10112e */
[----:B------:R-:W-:Y:S02]  /*17b50*/  ISETP.LT.OR P6, PT, R45, 0x12, !P4 ;  /* 0x000000122d00780c */ /* 0x000fe400067c1670 */
[----:B0-----:R-:W-:-:S02]  /*17b60*/  F2FP.SATFINITE.E4M3.F32.PACK_AB_MERGE_C R29, RZ, R8, RZ ;  /* 0x00000008ff1d723e */ /* 0x001fc400048070ff */
[----:B--2---:R-:W-:-:S09]  /*17b70*/  F2FP.SATFINITE.E4M3.F32.PACK_AB_MERGE_C R13, RZ, R10, RZ ;  /* 0x0000000aff0d723e */ /* 0x004fd200048070ff */
[----:B------:R-:W-:Y:S01]  /*17b80*/  @!P6 IMAD R28, R25, 0x180, RZ ;  /* 0x00000180191ce824 */ /* 0x000fe200078e02ff */
[----:B------:R-:W-:Y:S02]  /*17b90*/  F2FP.SATFINITE.E4M3.F32.PACK_AB_MERGE_C R21, RZ, R9, RZ ;  /* 0x00000009ff15723e */ /* 0x000fe400048070ff */
[----:B-1----:R-:W-:-:S05]  /*17ba0*/  @!P0 IADD3 R22, P5, R59, R16, RZ ;  /* 0x000000103b168210 */ /* 0x002fca0007fbe0ff */
[----:B------:R-:W-:Y:S01]  /*17bb0*/  @!P0 IMAD.X R23, R60, 0x1, R17, P5 ;  /* 0x000000013c178824 */ /* 0x000fe200028e0611 */
[----:B------:R-:W-:-:S13]  /*17bc0*/  ISETP.LT.OR P5, PT, R45, 0x11, !P4 ;  /* 0x000000112d00780c */ /* 0x000fda00067a1670 */
[----:B------:R-:W0:Y:S01]  /*17bd0*/  @!P5 LDC.64 R14, c[0x0][0x5c0] ;  /* 0x00017000ff0edb82 */ /* 0x000e220000000a00 */
[----:B------:R-:W-:Y:S02]  /*17be0*/  @!P5 IMAD.MOV.U32 R16, RZ, RZ, R26 ;  /* 0x000000ffff10d224 */ /* 0x000fe400078e001a */
[----:B------:R-:W-:Y:S02]  /*17bf0*/  @!P5 IMAD.MOV.U32 R17, RZ, RZ, R44 ;  /* 0x000000ffff11d224 */ /* 0x000fe400078e002c */
[----:B------:R-:W-:Y:S02]  /*17c00*/  @!P5 IMAD R19, R25, 0x180, RZ ;  /* 0x000001801913d824 */ /* 0x000fe400078e02ff */
[----:B------:R-:W-:-:S03]  /*17c10*/  @!P5 IMAD.WIDE.U32 R16, R24, 0x180, R16 ;  /* 0x000001801810d825 */ /* 0x000fc600078e0010 */
[----:B0-----:R-:W-:Y:S01]  /*17c20*/  @!P5 IADD3 R18, P1, R16, R14, RZ ;  /* 0x0000000e1012d210 */ /* 0x001fe20007f3e0ff */
[----:B------:R-:W-:-:S03]  /*17c30*/  @!P6 IMAD.MOV.U32 R16, RZ, RZ, R26 ;  /* 0x000000ffff10e224 */ /* 0x000fc600078e001a */
[----:B------:R-:W-:Y:S01]  /*17c40*/  @!P5 IADD3.X R19, R15, R17, R19, P1, !PT ;  /* 0x000000110f13d210 */ /* 0x000fe20000ffe413 */
[----:B------:R-:W-:Y:S01]  /*17c50*/  @!P6 IMAD.MOV.U32 R17, RZ, RZ, R44 ;  /* 0x000000ffff11e224 */ /* 0x000fe200078e002c */
[----:B------:R-:W0:Y:S01]  /*17c60*/  @!P6 LDC.64 R14, c[0x0][0x5c0] ;  /* 0x00017000ff0eeb82 */ /* 0x000e220000000a00 */
        /* <DEDUP_REMOVED lines=8> */
[----:B------:R-:W-:-:S03]  /*17cf0*/  LOP3.LUT P5, RZ, R229, 0x400000, RZ, 0xc0, !PT ;  /* 0x00400000e5ff7812 */ /* 0x000fc600078ac0ff */
        /* <DEDUP_REMOVED lines=14> */
.L_x_51:
[----:B------:R-:W-:Y:S05]  /*17de0*/  BSYNC B1 ;  /* 0x0000000000017941 */ /* 0x000fea0003800000 */
.L_x_50:
        /* <DEDUP_REMOVED lines=15> */
.L_x_53:
[----:B------:R-:W-:Y:S05]  /*17ee0*/  BSYNC B1 ;  /* 0x0000000000017941 */ /* 0x000fea0003800000 */
.L_x_52:
[----:B------:R-:W-:Y:S01]  /*17ef0*/  ISETP.LT.OR P6, PT, R45, 0x19, !P4 ;  /* 0x000000192d00780c */ /* 0x000fe200067c1670 */
[----:B------:R-:W-:Y:S01]  /*17f00*/  FMUL R7, R7, UR39 ;  /* 0x0000002707077c20 */ /* 0x000fe20008400000 */
[----:B------:R-:W-:Y:S01]  /*17f10*/  P2R R15, PR, RZ, 0x1 ;  /* 0x00000001ff0f7803 */ /* 0x000fe20000000000 */
[----:B------:R-:W-:Y:S01]  /*17f20*/  FMUL R6, R6, UR39 ;  /* 0x0000002706067c20 */ /* 0x000fe20008400000 */
[----:B------:R-:W-:Y:S01]  /*17f30*/  FMUL R5, R5, UR39 ;  /* 0x0000002705057c20 */ /* 0x000fe20008400000 */
[----:B------:R-:W-:Y:S01]  /*17f40*/  FMUL R4, R4, UR39 ;  /* 0x0000002704047c20 */ /* 0x000fe20008400000 */
[----:B------:R-:W-:Y:S01]  /*17f50*/  F2FP.SATFINITE.E4M3.F32.PACK_AB_MERGE_C R7, RZ, R7, RZ ;  /* 0x00000007ff07723e */ /* 0x000fe200048070ff */
[----:B------:R-:W-:Y:S03]  /*17f60*/  BSSY B1, `(.L_x_54) ;  /* 0x0000024000017945 */ /* 0x000fe60003800000 */
[----:B------:R-:W-:-:S03]  /*17f70*/  F2FP.SATFINITE.E4M3.F32.PACK_AB_MERGE_C R17, RZ, R4, RZ ;  /* 0x00000004ff11723e */ /* 0x000fc600048070ff */
        /* <DEDUP_REMOVED lines=34> */
.L_x_55:
[----:B------:R-:W-:Y:S05]  /*181a0*/  BSYNC B1 ;  /* 0x0000000000017941 */ /* 0x000fea0003800000 */
.L_x_54:
        /* <DEDUP_REMOVED lines=15> */
.L_x_57:
[----:B------:R-:W-:Y:S05]  /*182a0*/  BSYNC B1 ;  /* 0x0000000000017941 */ /* 0x000fea0003800000 */
.L_x_56:
[----:B------:R-:W-:Y:S01]  /*182b0*/  P2R R16, PR, RZ, 0x8 ;  /* 0x00000008ff107803 */ /* 0x000fe20000000000 */
[----:B------:R-:W2:Y:S01]  /*182c0*/  LDL.LU R186, [R1] ;  /* 0x0000000001ba7983 */ /* 0x000ea20000300800 */
[----:B------:R-:W-:Y:S02]  /*182d0*/  LOP3.LUT P3, RZ, R229, 0x200, RZ, 0xc0, !PT ;  /* 0x00000200e5ff7812 */ /* 0x000fe4000786c0ff */
[----:B------:R-:W-:Y:S01]  /*182e0*/  P2R R6, PR, RZ, 0x4 ;  /* 0x00000004ff067803 */ /* 0x000fe20000000000 */
[----:B------:R-:W3:Y:S01]  /*182f0*/  LDL.LU R185, [R1+0x4] ;  /* 0x0000040001b97983 */ /* 0x000ee20000300800 */
[----:B------:R-:W-:Y:S02]  /*18300*/  ISETP.LT.OR P2, PT, R45, 0x21, !P3 ;  /* 0x000000212d00780c */ /* 0x000fe40005f41670 */
[----:B------:R-:W-:Y:S01]  /*18310*/  P2R R53, PR, RZ, 0x10 ;  /* 0x00000010ff357803 */ /* 0x000fe20000000000 */
[----:B------:R-:W4:Y:S10]  /*18320*/  LDL.LU R184, [R1+0x8] ;  /* 0x0000080001b87983 */ /* 0x000f340000300800 */
[----:B------:R-:W0:Y:S01]  /*18330*/  @!P2 LDC.64 R32, c[0x0][0x5c0] ;  /* 0x00017000ff20ab82 */ /* 0x000e220000000a00 */
[----:B------:R-:W-:-:S02]  /*18340*/  P2R R28, PR, RZ, 0x4 ;  /* 0x00000004ff1c7803 */ /* 0x000fc40000000000 */
[----:B------:R-:W-:Y:S01]  /*18350*/  P2R R52, PR, RZ, 0x1 ;  /* 0x00000001ff347803 */ /* 0x000fe20000000000 */
[----:B------:R-:W-:Y:S01]  /*18360*/  IMAD.U32 R51, RZ, RZ, UR8 ;  /* 0x00000008ff337e24 */ /* 0x000fe2000f8e00ff */
[----:B------:R-:W-:Y:S01]  /*18370*/  LOP3.LUT P4, RZ, R229, 0x10000, RZ, 0xc0, !PT ;  /* 0x00010000e5ff7812 */ /* 0x000fe2000788c0ff */
[----:B------:R-:W-:Y:S02]  /*18380*/  IMAD.U32 R29, RZ, RZ, UR7 ;  /* 0x00000007ff1d7e24 */ /* 0x000fe4000f8e00ff */
[----:B------:R-:W-:Y:S02]  /*18390*/  IMAD.U32 R49, RZ, RZ, UR8 ;  /* 0x00000008ff317e24 */ /* 0x000fe4000f8e00ff */
[----:B------:R-:W-:Y:S02]  /*183a0*/  IMAD.U32 R47, RZ, RZ, UR8 ;  /* 0x00000008ff2f7e24 */ /* 0x000fe4000f8e00ff */
[----:B------:R-:W-:Y:S02]  /*183b0*/  IMAD.U32 R43, RZ, RZ, UR8 ;  /* 0x00000008ff2b7e24 */ /* 0x000fe4000f8e00ff */
[----:B------:R-:W-:-:S02]  /*183c0*/  IMAD.U32 R41, RZ, RZ, UR8 ;  /* 0x00000008ff297e24 */ /* 0x000fc4000f8e00ff */
[----:B------:R-:W-:Y:S02]  /*183d0*/  IMAD.U32 R39, RZ, RZ, UR8 ;  /* 0x00000008ff277e24 */ /* 0x000fe4000f8e00ff */
[----:B------:R-:W-:Y:S01]  /*183e0*/  IMAD.U32 R37, RZ, RZ, UR8 ;  /* 0x00000008ff257e24 */ /* 0x000fe2000f8e00ff */
[----:B------:R-:W-:Y:S01]  /*183f0*/  P2R R54, PR, RZ, 0x2 ;  /* 0x00000002ff367803 */ /* 0x000fe20000000000 */
[----:B------:R-:W-:Y:S02]  /*18400*/  IMAD.U32 R35, RZ, RZ, UR8 ;  /* 0x00000008ff237e24 */ /* 0x000fe4000f8e00ff */
[----:B-----5:R-:W-:Y:S01]  /*18410*/  FMUL R3, R3, UR39 ;  /* 0x0000002703037c20 */ /* 0x020fe20008400000 */
[----:B------:R-:W4:Y:S01]  /*18420*/  LDL.LU R188, [R1+0xc] ;  /* 0x00000c0001bc7983 */ /* 0x000f220000300800 */
[----:B------:R-:W-:Y:S01]  /*18430*/  FMUL R2, R2, UR39 ;  /* 0x0000002702027c20 */ /* 0x000fe20008400000 */
[----:B0-----:R-:W-:Y:S02]  /*18440*/  @!P2 IADD3 R32, P5, P6, R26, UR8, R32 ;  /* 0x000000081a20ac10 */ /* 0x001fe4000febe020 */
[----:B------:R-:W-:Y:S01]  /*18450*/  F2FP.SATFINITE.E4M3.F32.PACK_AB_MERGE_C R3, RZ, R3, RZ ;  /* 0x00000003ff03723e */ /* 0x000fe200048070ff */
[----:B------:R-:W4:Y:S01]  /*18460*/  LDL.LU R187, [R1+0x10] ;  /* 0x0000100001bb7983 */ /* 0x000f220000300800 */
[----:B------:R-:W-:-:S02]  /*18470*/  @!P2 IADD3.X R33, R44, UR7, R33, P5, P6 ;  /* 0x000000072c21ac10 */ /* 0x000fc4000afec421 */
[----:B------:R-:W-:Y:S02]  /*18480*/  ISETP.LT.OR P2, PT, R45, 0x22, !P3 ;  /* 0x000000222d00780c */ /* 0x000fe40005f41670 */
[----:B------:R-:W-:Y:S02]  /*18490*/  F2FP.SATFINITE.E4M3.F32.PACK_AB_MERGE_C R55, RZ, R2, RZ ;  /* 0x00000002ff37723e */ /* 0x000fe400048070ff */
        /* <DEDUP_REMOVED lines=8> */
[----:B-1----:R-:W0:Y:S02]  /*18520*/  @!P2 LDC.64 R4, c[0x0][0x5c0] ;  /* 0x00017000ff04ab82 */ /* 0x002e240000000a00 */
[----:B0-----:R-:W-:-:S04]  /*18530*/  @!P2 IADD3 R4, P5, P6, R26, UR8, R4 ;  /* 0x000000081a04ac10 */ /* 0x001fc8000febe004 */
[----:B------:R-:W-:Y:S02]  /*18540*/  @!P2 IADD3.X R5, R44, UR7, R5, P5, P6 ;  /* 0x000000072c05ac10 */ /* 0x000fe4000afec405 */
[----:B------:R-:W-:Y:S02]  /*18550*/  ISETP.NE.AND P2, PT, R6, RZ, PT ;  /* 0x000000ff0600720c */ /* 0x000fe40003f45270 */
[----:B------:R-:W0:Y:S02]  /*18560*/  @!P3 LDC.64 R6, c[0x0][0x5c0] ;  /* 0x00017000ff06bb82 */ /* 0x000e240000000a00 */
        /* <DEDUP_REMOVED lines=20> */
[----:B------:R-:W-:Y:S01]  /*186b0*/  P2R R66, PR, RZ, 0x8 ;  /* 0x00000008ff427803 */ /* 0x000fe20000000000 */
[----:B--2---:R-:W-:Y:S01]  /*186c0*/  FMUL R2, R186, UR39 ;  /* 0x00000027ba027c20 */ /* 0x004fe20008400000 */
[----:B------:R-:W-:Y:S01]  /*186d0*/  P2R R64, PR, RZ, 0x1 ;  /* 0x00000001ff407803 */ /* 0x000fe20000000000 */
[----:B------:R-:W2:Y:S04]  /*186e0*/  LDL.LU R186, [R1+0x14] ;  /* 0x0000140001ba7983 */ /* 0x000ea80000300800 */
[----:B------:R-:W2:Y:S02]  /*186f0*/  LDL.LU R189, [R1+0x18] ;  /* 0x0000180001bd7983 */ /* 0x000ea40000300800 */
[----:B------:R-:W0:Y:S02]  /*18700*/  @!P3 LDC.64 R14, c[0x0][0x5c0] ;  /* 0x00017000ff0ebb82 */ /* 0x000e240000000a00 */
[----:B0-----:R-:W-:-:S04]  /*18710*/  @!P3 IADD3 R14, P5, P6, R26, UR6, R14 ;  /* 0x000000061a0ebc10 */ /* 0x001fc8000febe00e */
[----:B------:R-:W-:Y:S02]  /*18720*/  @!P3 IADD3.X R15, R44, UR5, R15, P5, P6 ;  /* 0x000000052c0fbc10 */ /* 0x000fe4000afec40f */
[----:B------:R-:W-:Y:S02]  /*18730*/  ISETP.NE.AND P3, PT, R16, RZ, PT ;  /* 0x000000ff1000720c */ /* 0x000fe40003f65270 */
        /* <DEDUP_REMOVED lines=44> */
[----:B------:R-:W-:Y:S02]  /*18a00*/  ISETP.NE.AND P5, PT, R28, RZ, PT ;  /* 0x000000ff1c00720c */ /* 0x000fe40003fa5270 */
        /* <DEDUP_REMOVED lines=17> */
[----:B------:R-:W-:Y:S01]  /*18b20*/  F2FP.SATFINITE.E4M3.F32.PACK_AB_MERGE_C R57, RZ, R2, RZ ;  /* 0x00000002ff39723e */ /* 0x000fe200048070ff */
[----:B---3--:R-:W-:Y:S01]  /*18b30*/  FMUL R2, R185, UR39 ;  /* 0x00000027b9027c20 */ /* 0x008fe20008400000 */
[----:B------:R4:W-:Y:S04]  /*18b40*/  @!P0 STG.E.U8 desc[UR46][R28.64+0x21], R55 ;  /* 0x000021371c008986 */ /* 0x0009e8000c10112e */
[----:B------:R-:W3:Y:S01]  /*18b50*/  LDL.LU R185, [R1+0x1c] ;  /* 0x00001c0001b97983 */ /* 0x000ee20000300800 */
[----:B----4-:R-:W-:-:S03]  /*18b60*/  FMUL R28, R184, UR39 ;  /* 0x00000027b81c7c20 */ /* 0x010fc60008400000 */
[----:B------:R-:W4:Y:S01]  /*18b70*/  LDL.LU R184, [R1+0x20] ;  /* 0x0000200001b87983 */ /* 0x000f220000300800 */
[----:B------:R-:W-:Y:S02]  /*18b80*/  ISETP.LT.OR P0, PT, R45, 0x29, !P3 ;  /* 0x000000292d00780c */ /* 0x000fe40005f01670 */
[----:B------:R-:W-:Y:S02]  /*18b90*/  ISETP.NE.AND P6, PT, R59, RZ, PT ;  /* 0x000000ff3b00720c */ /* 0x000fe40003fc5270 */
[----:B------:R-:W-:-:S09]  /*18ba0*/  F2FP.SATFINITE.E4M3.F32.PACK_AB_MERGE_C R59, RZ, R2, RZ ;  /* 0x00000002ff3b723e */ /* 0x000fd200048070ff */
[----:B------:R-:W0:Y:S01]  /*18bb0*/  @!P0 LDC.64 R2, c[0x0][0x5c0] ;  /* 0x00017000ff028b82 */ /* 0x000e220000000a00 */
[----:B------:R-:W-:Y:S01]  /*18bc0*/  F2FP.SATFINITE.E4M3.F32.PACK_AB_MERGE_C R29, RZ, R28, RZ ;  /* 0x0000001cff1d723e */ /* 0x000fe200048070ff */
[----:B------:R-:W-:Y:S04]  /*18bd0*/  @!P5 STG.E.U8 desc[UR46][R32.64+0x20], R57 ;  /* 0x000020392000d986 */ /* 0x000fe8000c10112e */
[----:B------:R1:W-:Y:S01]  /*18be0*/  @!P4 STG.E.U8 desc[UR46][R30.64+0x21], R59 ;  /* 0x0000213b1e00c986 */ /* 0x0003e2000c10112e */
[----:B0-----:R-:W-:-:S05]  /*18bf0*/  @!P0 IADD3 R2, P2, R26, R2, RZ ;  /* 0x000000021a028210 */ /* 0x001fca0007f5e0ff */
[----:B------:R-:W-:-:S05]  /*18c00*/  @!P0 IMAD.X R3, R44, 0x1, R3, P2 ;  /* 0x000000012c038824 */ /* 0x000fca00010e0603 */
[----:B------:R0:W-:Y:S01]  /*18c10*/  @!P0 STG.E.U8 desc[UR46][R2.64+0x28], R29 ;  /* 0x0000281d02008986 */ /* 0x0001e2000c10112e */
[----:B------:R-:W-:Y:S01]  /*18c20*/  ISETP.LT.OR P0, PT, R45, 0x2a, !P3 ;  /* 0x0000002a2d00780c */ /* 0x000fe20005f01670 */
[----:B------:R-:W-:Y:S02]  /*18c30*/  FMUL R28, R188, UR39 ;  /* 0x00000027bc1c7c20 */ /* 0x000fe40008400000 */
[----:B------:R-:W4:Y:S03]  /*18c40*/  LDL.LU R188, [R1+0x24] ;  /* 0x0000240001bc7983 */ /* 0x000f260000300800 */
[----:B-1----:R-:W-:Y:S01]  /*18c50*/  F2FP.SATFINITE.E4M3.F32.PACK_AB_MERGE_C R31, RZ, R28, RZ ;  /* 0x0000001cff1f723e */ /* 0x002fe200048070ff */
[----:B------:R-:W-:Y:S02]  /*18c60*/  FMUL R28, R187, UR39 ;  /* 0x00000027bb1c7c20 */ /* 0x000fe40008400000 */
[----:B------:R-:W4:Y:S04]  /*18c70*/  LDL.LU R187, [R1+0x28] ;  /* 0x0000280001bb7983 */ /* 0x000f280000300800 */
[----:B0-----:R-:W0:Y:S01]  /*18c80*/  @!P0 LDC.64 R2, c[0x0][0x5c0] ;  /* 0x00017000ff028b82 */ /* 0x001e220000000a00 */
[----:B------:R-:W-:Y:S01]  /*18c90*/  F2FP.SATFINITE.E4M3.F32.PACK_AB_MERGE_C R33, RZ, R28, RZ ;  /* 0x0000001cff21723e */ /* 0x000fe200048070ff */
[----:B--2---:R-:W-:-:S02]  /*18ca0*/  FMUL R28, R186, UR39 ;  /* 0x00000027ba1c7c20 */ /* 0x004fc40008400000 */
[----:B------:R-:W2:Y:S03]  /*18cb0*/  LDL.LU R186, [R1+0x2c] ;  /* 0x00002c0001ba7983 */ /* 0x000ea60000300800 */
[----:B------:R-:W-:Y:S01]  /*18cc0*/  F2FP.SATFINITE.E4M3.F32.PACK_AB_MERGE_C R29, RZ, R28, RZ ;  /* 0x0000001cff1d723e */ /* 0x000fe200048070ff */
[----:B------:R-:W-:-:S05]  /*18cd0*/  FMUL R28, R189, UR39 ;  /* 0x00000027bd1c7c20 */ /* 0x000fca0008400000 */
[----:B------:R-:W-:Y:S02]  /*18ce0*/  F2FP.SATFINITE.E4M3.F32.PACK_AB_MERGE_C R55, RZ, R28, RZ ;  /* 0x0000001cff37723e */ /* 0x000fe400048070ff */
[----:B0-----:R-:W-:-:S05]  /*18cf0*/  @!P0 IADD3 R2, P2, R26, R2, RZ ;  /* 0x000000021a028210 */ /* 0x001fca0007f5e0ff */
[----:B------:R-:W-:-:S05]  /*18d00*/  @!P0 IMAD.X R3, R44, 0x1, R3, P2 ;  /* 0x000000012c038824 */ /* 0x000fca00010e0603 */
[----:B------:R-:W-:Y:S04]  /*18d10*/  @!P0 STG.E.U8 desc[UR46][R2.64+0x29], R31 ;  /* 0x0000291f02008986 */ /* 0x000fe8000c10112e */
[----:B------:R4:W-:Y:S01]  /*18d20*/  @!P1 STG.E.U8 desc[UR46][R4.64+0x28], R33 ;  /* 0x0000282104009986 */ /* 0x0009e2000c10112e */
[----:B---3--:R-:W-:-:S03]  /*18d30*/  FMUL R28, R185, UR39 ;  /* 0x00000027b91c7c20 */ /* 0x008fc60008400000 */
[----:B------:R-:W3:Y:S04]  /*18d40*/  LDL.LU R185, [R1+0x30] ;  /* 0x0000300001b97983 */ /* 0x000ee80000300800 */
[----:B------:R-:W3:Y:S01]  /*18d50*/  LDL.LU R189, [R1+0x34] ;  /* 0x0000340001bd7983 */ /* 0x000ee20000300800 */
[----:B----4-:R-:W-:-:S03]  /*18d60*/  FMUL R4, R184, UR39 ;  /* 0x00000027b8047c20 */ /* 0x010fc60008400000 */
[----:B------:R-:W4:Y:S01]  /*18d70*/  LDL.LU R184, [R1+0x38] ;  /* 0x0000380001b87983 */ /* 0x000f220000300800 */
[----:B------:R-:W-:Y:S02]  /*18d80*/  ISETP.NE.AND P5, PT, R71, RZ, PT ;  /* 0x000000ff4700720c */ /* 0x000fe40003fa5270 */
[----:B------:R-:W-:Y:S02]  /*18d90*/  P2R R32, PR, RZ, 0x8 ;  /* 0x00000008ff207803 */ /* 0x000fe40000000000 */
[----:B------:R-:W-:Y:S02]  /*18da0*/  ISETP.NE.AND P3, PT, R72, RZ, PT ;  /* 0x000000ff4800720c */ /* 0x000fe40003f65270 */
[----:B------:R-:W-:Y:S01]  /*18db0*/  ISETP.NE.AND P0, PT, R67, RZ, PT ;  /* 0x000000ff4300720c */ /* 0x000fe20003f05270 */
[----:B------:R0:W-:Y:S06]  /*18dc0*/  @!P6 STG.E.U8 desc[UR46][R6.64+0x29], R29 ;  /* 0x0000291d0600e986 */ /* 0x0001ec000c10112e */
[----:B------:R-:W1:Y:S01]  /*18dd0*/  @!P5 LDC.64 R2, c[0x0][0x5c0] ;  /* 0x00017000ff02db82 */ /* 0x000e620000000a00 */
[----:B------:R-:W-:-:S02]  /*18de0*/  P2R R30, PR, RZ, 0x1 ;  /* 0x00000001ff1e7803 */ /* 0x000fc40000000000 */
[----:B------:R-:W-:Y:S02]  /*18df0*/  ISETP.NE.AND P0, PT, R65, RZ, PT ;  /* 0x000000ff4100720c */ /* 0x000fe40003f05270 */
[----:B0-----:R-:W-:-:S03]  /*18e00*/  F2FP.SATFINITE.E4M3.F32.PACK_AB_MERGE_C R7, RZ, R4, RZ ;  /* 0x00000004ff07723e */ /* 0x001fc600048070ff */
[----:B------:R-:W0:Y:S01]  /*18e10*/  @!P3 LDC.64 R4, c[0x0][0x5c0] ;  /* 0x00017000ff04bb82 */ /* 0x000e220000000a00 */
[----:B------:R-:W-:Y:S02]  /*18e20*/  ISETP.NE.AND P4, PT, R70, RZ, PT ;  /* 0x000000ff4600720c */ /* 0x000fe40003f85270 */
[----:B------:R-:W-:-:S05]  /*18e30*/  F2FP.SATFINITE.E4M3.F32.PACK_AB_MERGE_C R31, RZ, R28, RZ ;  /* 0x0000001cff1f723e */ /* 0x000fca00048070ff */
[----:B------:R1:W-:Y:S06]  /*18e40*/  @!P0 STG.E.U8 desc[UR46][R8.64+0x20], R55 ;  /* 0x0000203708008986 */ /* 0x0003ec000c10112e */
[----:B------:R0:W-:Y:S01]  /*18e50*/  @!P4 STG.E.U8 desc[UR46][R10.64+0x21], R31 ;  /* 0x0000211f0a00c986 */ /* 0x0001e2000c10112e */
[----:B-1----:R-:W-:Y:S01]  /*18e60*/  @!P5 IADD3 R2, P0, R51, R2, RZ ;  /* 0x000000023302d210 */ /* 0x002fe20007f1e0ff */
[----:B------:R-:W-:Y:S02]  /*18e70*/  FMUL R6, R188, UR39 ;  /* 0x00000027bc067c20 */ /* 0x000fe40008400000 */
[----:B------:R-:W4:Y:S03]  /*18e80*/  LDL.LU R188, [R1+0x3c] ;  /* 0x00003c0001bc7983 */ /* 0x000f260000300800 */
[----:B------:R-:W-:Y:S01]  /*18e90*/  F2FP.SATFINITE.E4M3.F32.PACK_AB_MERGE_C R9, RZ, R6, RZ ;  /* 0x00000006ff09723e */ /* 0x000fe200048070ff */
[----:B------:R-:W-:-:S02]  /*18ea0*/  FMUL R6, R187, UR39 ;  /* 0x00000027bb067c20 */ /* 0x000fc40008400000 */
[----:B------:R-:W4:Y:S03]  /*18eb0*/  LDL.LU R187, [R1+0x40] ;  /* 0x0000400001bb7983 */ /* 0x000f260000300800 */
[----:B0-----:R-:W-:Y:S01]  /*18ec0*/  F2FP.SATFINITE.E4M3.F32.PACK_AB_MERGE_C R11, RZ, R6, RZ ;  /* 0x00000006ff0b723e */ /* 0x001fe200048070ff */
[----:B------:R-:W-:Y:S02]  /*18ed0*/  @!P5 IMAD.X R3, R50, 0x1, R3, P0 ;  /* 0x000000013203d824 */ /* 0x000fe400000e0603 */
[----:B--2---:R-:W-:Y:S02]  /*18ee0*/  FMUL R6, R186, UR39 ;  /* 0x00000027ba067c20 */ /* 0x004fe40008400000 */
[----:B------:R-:W2:Y:S01]  /*18ef0*/  LDL.LU R186, [R1+0x44] ;  /* 0x0000440001ba7983 */ /* 0x000ea20000300800 */
[----:B------:R-:W-:Y:S02]  /*18f00*/  @!P3 IADD3 R4, P0, R49, R4, RZ ;  /* 0x000000043104b210 */ /* 0x000fe40007f1e0ff */
[----:B------:R-:W-:-:S03]  /*18f10*/  ISETP.NE.AND P2, PT, R66, RZ, PT ;  /* 0x000000ff4200720c */ /* 0x000fc60003f45270 */
[----:B------:R-:W-:Y:S01]  /*18f20*/  @!P3 IMAD.X R5, R48, 0x1, R5, P0 ;  /* 0x000000013005b824 */ /* 0x000fe200000e0605 */
[----:B------:R-:W-:Y:S01]  /*18f30*/  ISETP.NE.AND P0, PT, R30, RZ, PT ;  /* 0x000000ff1e00720c */ /* 0x000fe20003f05270 */
[----:B------:R0:W-:Y:S04]  /*18f40*/  @!P5 STG.E.U8 desc[UR46][R2.64+0x20], R7 ;  /* 0x000020070200d986 */ /* 0x0001e8000c10112e */
[----:B------:R1:W-:Y:S01]  /*18f50*/  @!P3 STG.E.U8 desc[UR46][R4.64+0x21], R9 ;  /* 0x000021090400b986 */ /* 0x0003e2000c10112e */
[----:B0-----:R-:W-:-:S07]  /*18f60*/  F2FP.SATFINITE.E4M3.F32.PACK_AB_MERGE_C R7, RZ, R6, RZ ;  /* 0x00000006ff07723e */ /* 0x001fce00048070ff */
[----:B------:R-:W-:Y:S04]  /*18f70*/  @!P0 STG.E.U8 desc[UR46][R12.64+0x28], R11 ;  /* 0x0000280b0c008986 */ /* 0x000fe8000c10112e */
[----:B------:R0:W-:Y:S01]  /*18f80*/  @!P2 STG.E.U8 desc[UR46][R14.64+0x29], R7 ;  /* 0x000029070e00a986 */ /* 0x0001e2000c10112e */
[----:B---3--:R-:W-:-:S03]  /*18f90*/  FMUL R6, R185, UR39 ;  /* 0x00000027b9067c20 */ /* 0x008fc60008400000 */
[----:B------:R-:W3:Y:S02]  /*18fa0*/  LDL.LU R185, [R1+0x48] ;  /* 0x0000480001b97983 */ /* 0x000ee40000300800 */
[----:B-1----:R-:W-:Y:S01]  /*18fb0*/  F2FP.SATFINITE.E4M3.F32.PACK_AB_MERGE_C R9, RZ, R6, RZ ;  /* 0x00000006ff09723e */ /* 0x002fe200048070ff */
[----:B------:R-:W-:-:S05]  /*18fc0*/  FMUL R6, R189, UR39 ;  /* 0x00000027bd067c20 */ /* 0x000fca0008400000 */
[----:B0-----:R-:W-:Y:S01]  /*18fd0*/  F2FP.SATFINITE.E4M3.F32.PACK_AB_MERGE_C R7, RZ, R6, RZ ;  /* 0x00000006ff07723e */ /* 0x001fe200048070ff */
[----:B----4-:R-:W-:Y:S02]  /*18fe0*/  FMUL R6, R184, UR39 ;  /* 0x00000027b8067c20 */ /* 0x010fe40008400000 */
[----:B------:R-:W4:Y:S01]  /*18ff0*/  LDL.LU R184, [R1+0x4c] ;  /* 0x00004c0001b87983 */ /* 0x000f220000300800 */
[----:B------:R-:W-:-:S03]  /*19000*/  ISETP.NE.AND P1, PT, R73, RZ, PT ;  /* 0x000000ff4900720c */ /* 0x000fc60003f25270 */
[----:B------:R-:W4:Y:S01]  /*19010*/  LDL.LU R189, [R1+0x50] ;  /* 0x0000500001bd7983 */ /* 0x000f220000300800 */
[----:B------:R-:W-:-:S09]  /*19020*/  ISETP.NE.AND P6, PT, R74, RZ, PT ;  /* 0x000000ff4a00720c */ /* 0x000fd20003fc5270 */
[----:B------:R-:W0:Y:S08]  /*19030*/  @!P1 LDC.64 R2, c[0x0][0x5c0] ;  /* 0x00017000ff029b82 */ /* 0x000e300000000a00 */
[----:B------:R-:W1:Y:S01]  /*19040*/  @!P6 LDC.64 R4, c[0x0][0x5c0] ;  /* 0x00017000ff04eb82 */ /* 0x000e620000000a00 */
[----:B------:R-:W-:Y:S02]  /*19050*/  F2FP.SATFINITE.E4M3.F32.PACK_AB_MERGE_C R11, RZ, R6, RZ ;  /* 0x00000006ff0b723e */ /* 0x000fe400048070ff */
[----:B0-----:R-:W-:-:S05]  /*19060*/  @!P1 IADD3 R2, P2, R47, R2, RZ ;  /* 0x000000022f029210 */ /* 0x001fca0007f5e0ff */
[----:B------:R-:W-:-:S05]  /*19070*/  @!P1 IMAD.X R3, R46, 0x1, R3, P2 ;  /* 0x000000012e039824 */ /* 0x000fca00010e0603 */
[----:B------:R0:W-:Y:S01]  /*19080*/  @!P1 STG.E.U8 desc[UR46][R2.64+0x28], R9 ;  /* 0x0000280902009986 */ /* 0x0001e2000c10112e */
[----:B-1----:R-:W-:Y:S01]  /*19090*/  @!P6 IADD3 R4, P1, R43, R4, RZ ;  /* 0x000000042b04e210 */ /* 0x002fe20007f3e0ff */
[----:B------:R-:W-:Y:S02]  /*190a0*/  FMUL R6, R188, UR39 ;  /* 0x00000027bc067c20 */ /* 0x000fe40008400000 */
[----:B------:R-:W4:Y:S02]  /*190b0*/  LDL.LU R188, [R1+0x54] ;  /* 0x0000540001bc7983 */ /* 0x000f240000300800 */
[----:B------:R-:W-:Y:S01]  /*190c0*/  @!P6 IMAD.X R5, R42, 0x1, R5, P1 ;  /* 0x000000012a05e824 */ /* 0x000fe200008e0605 */
[----:B0-----:R-:W-:Y:S01]  /*190d0*/  F2FP.SATFINITE.E4M3.F32.PACK_AB_MERGE_C R9, RZ, R6, RZ ;  /* 0x00000006ff09723e */ /* 0x001fe200048070ff */
[----:B------:R-:W-:Y:S02]  /*190e0*/  FMUL R6, R187, UR39 ;  /* 0x00000027bb067c20 */ /* 0x000fe40008400000 */
[----:B------:R-:W4:Y:S04]  /*190f0*/  LDL.LU R187, [R1+0x58] ;  /* 0x0000580001bb7983 */ /* 0x000f280000300800 */
[----:B------:R0:W-:Y:S01]  /*19100*/  @!P6 STG.E.U8 desc[UR46][R4.64+0x29], R7 ;  /* 0x000029070400e986 */ /* 0x0001e2000c10112e */
[----:B------:R-:W-:-:S02]  /*19110*/  ISETP.NE.AND P4, PT, R64, RZ, PT ;  /* 0x000000ff4000720c */ /* 0x000fc40003f85270 */
[----:B0-----:R-:W-:Y:S01]  /*19120*/  F2FP.SATFINITE.E4M3.F32.PACK_AB_MERGE_C R7, RZ, R6, RZ ;  /* 0x00000006ff07723e */ /* 0x001fe200048070ff */
[----:B--2---:R-:W-:Y:S02]  /*19130*/  FMUL R6, R186, UR39 ;  /* 0x00000027ba067c20 */ /* 0x004fe40008400000 */
[----:B------:R-:W2:Y:S01]  /*19140*/  LDL.LU R186, [R1+0x5c] ;  /* 0x00005c0001ba7983 */ /* 0x000ea20000300800 */
[----:B------:R-:W-:-:S07]  /*19150*/  ISETP.NE.AND P5, PT, R63, RZ, PT ;  /* 0x000000ff3f00720c */ /* 0x000fce0003fa5270 */
[----:B------:R-:W-:Y:S06]  /*19160*/  @!P4 STG.E.U8 desc[UR46][R16.64+0x20], R11 ;  /* 0x0000200b1000c986 */ /* 0x000fec000c10112e */
[----:B------:R0:W-:Y:S02]  /*19170*/  @!P5 STG.E.U8 desc[UR46][R18.64+0x21], R9 ;  /* 0x000021091200d986 */ /* 0x0001e4000c10112e */
[----:B0-----:R-:W-:Y:S02]  /*19180*/  F2FP.SATFINITE.E4M3.F32.PACK_AB_MERGE_C R9, RZ, R6, RZ ;  /* 0x00000006ff09723e */ /* 0x001fe400048070ff */
[----:B------:R-:W-:-:S13]  /*19190*/  ISETP.NE.AND P4, PT, R61, RZ, PT ;  /* 0x000000ff3d00720c */ /* 0x000fda0003f85270 */
[----:B------:R-:W0:Y:S02]  /*191a0*/  @!P4 LDC.64 R2, c[0x0][0x5c0] ;  /* 0x00017000ff02cb82 */ /* 0x000e240000000a00 */
[----:B0-----:R-:W-:-:S05]  /*191b0*/  @!P4 IADD3 R2, P5, R41, R2, RZ ;  /* 0x000000022902c210 */ /* 0x001fca0007fbe0ff */
[----:B------:R-:W-:Y:S01]  /*191c0*/  @!P4 IMAD.X R3, R40, 0x1, R3, P5 ;  /* 0x000000012803c824 */ /* 0x000fe200028e0603 */
[----:B------:R-:W-:-:S13]  /*191d0*/  ISETP.NE.AND P5, PT, R60, RZ, PT ;  /* 0x000000ff3c00720c */ /* 0x000fda0003fa5270 */
[----:B------:R-:W0:Y:S01]  /*191e0*/  @!P5 LDC.64 R4, c[0x0][0x5c0] ;  /* 0x00017000ff04db82 */ /* 0x000e220000000a00 */
[----:B---3--:R-:W-:Y:S02]  /*191f0*/  FMUL R6, R185, UR39 ;  /* 0x00000027b9067c20 */ /* 0x008fe40008400000 */
[----:B------:R-:W3:Y:S01]  /*19200*/  LDL.LU R185, [R1+0x60] ;  /* 0x0000600001b97983 */ /* 0x000ee20000300800 */
[----:B----4-:R-:W-:-:S03]  /*19210*/  FMUL R8, R184, UR39 ;  /* 0x00000027b8087c20 */ /* 0x010fc60008400000 */
[----:B------:R-:W4:Y:S01]  /*19220*/  LDL.LU R184, [R1+0x64] ;  /* 0x0000640001b87983 */ /* 0x000f220000300800 */
[----:B------:R-:W-:Y:S02]  /*19230*/  ISETP.NE.AND P6, PT, R62, RZ, PT ;  /* 0x000000ff3e00720c */ /* 0x000fe40003fc5270 */
[----:B------:R-:W-:Y:S01]  /*19240*/  ISETP.NE.AND P0, PT, R69, RZ, PT ;  /* 0x000000ff4500720c */ /* 0x000fe20003f05270 */
[----:B------:R1:W-:Y:S01]  /*19250*/  @!P4 STG.E.U8 desc[UR46][R2.64+0x20], R7 ;  /* 0x000020070200c986 */ /* 0x0003e2000c10112e */
[----:B0-----:R-:W-:Y:S02]  /*19260*/  @!P5 IADD3 R4, P4, R39, R4, RZ ;  /* 0x000000042704d210 */ /* 0x001fe40007f9e0ff */
[----:B------:R-:W-:-:S03]  /*19270*/  F2FP.SATFINITE.E4M3.F32.PACK_AB_MERGE_C R11, RZ, R6, RZ ;  /* 0x00000006ff0b723e */ /* 0x000fc600048070ff */
[----:B------:R-:W-:-:S04]  /*19280*/  @!P5 IMAD.X R5, R38, 0x1, R5, P4 ;  /* 0x000000012605d824 */ /* 0x000fc800020e0605 */
[----:B------:R-:W0:Y:S01]  /*19290*/  @!P6 LDC.64 R12, c[0x0][0x5c0] ;  /* 0x00017000ff0ceb82 */ /* 0x000e220000000a00 */
[----:B------:R-:W-:Y:S01]  /*192a0*/  @!P5 STG.E.U8 desc[UR46][R4.64+0x21], R9 ;  /* 0x000021090400d986 */ /* 0x000fe2000c10112e */
[----:B------:R-:W-:-:S06]  /*192b0*/  ISETP.NE.AND P5, PT, R56, RZ, PT ;  /* 0x000000ff3800720c */ /* 0x000fcc0003fa5270 */
[----:B-1----:R-:W1:Y:S07]  /*192c0*/  @!P0 LDC.64 R6, c[0x0][0x5c0] ;  /* 0x00017000ff068b82 */ /* 0x002e6e0000000a00 */
[----:B------:R1:W-:Y:S01]  /*192d0*/  @!P5 STG.E.U8 desc[UR46][R20.64+0x28], R11 ;  /* 0x0000280b1400d986 */ /* 0x0003e2000c10112e */
[----:B------:R-:W-:Y:S02]  /*192e0*/  ISETP.NE.AND P4, PT, R53, RZ, PT ;  /* 0x000000ff3500720c */ /* 0x000fe40003f85270 */
[----:B0-----:R-:W-:-:S05]  /*192f0*/  @!P6 IADD3 R2, P5, R37, R12, RZ ;  /* 0x0000000c2502e210 */ /* 0x001fca0007fbe0ff */
[----:B------:R-:W-:Y:S01]  /*19300*/  @!P6 IMAD.X R3, R36, 0x1, R13, P5 ;  /* 0x000000012403e824 */ /* 0x000fe200028e060d */
[----:B-1----:R-:W-:-:S05]  /*19310*/  @!P0 IADD3 R6, P5, R35, R6, RZ ;  /* 0x0000000623068210 */ /* 0x002fca0007fbe0ff */
[----:B------:R-:W-:Y:S01]  /*19320*/  @!P0 IMAD.X R7, R34, 0x1, R7, P5 ;  /* 0x0000000122078824 */ /* 0x000fe200028e0607 */
[----:B------:R-:W-:Y:S02]  /*19330*/  ISETP.LT.OR P5, PT, R45, 0x21, !P4 ;  /* 0x000000212d00780c */ /* 0x000fe400067a1670 */
[----:B------:R-:W-:-:S11]  /*19340*/  ISETP.NE.AND P1, PT, R58, RZ, PT ;  /* 0x000000ff3a00720c */ /* 0x000fd60003f25270 */
[----:B------:R-:W0:Y:S01]  /*19350*/  @!P5 LDC.64 R10, c[0x0][0x5c0] ;  /* 0x00017000ff0adb82 */ /* 0x000e220000000a00 */
[----:B------:R-:W-:Y:S02]  /*19360*/  @!P5 IMAD.MOV.U32 R4, RZ, RZ, R26 ;  /* 0x000000ffff04d224 */ /* 0x000fe400078e001a */
[----:B------:R-:W-:Y:S01]  /*19370*/  @!P5 IMAD.MOV.U32 R5, RZ, RZ, R44 ;  /* 0x000000ffff05d224 */ /* 0x000fe200078e002c */
[----:B------:R-:W-:Y:S01]  /*19380*/  F2FP.SATFINITE.E4M3.F32.PACK_AB_MERGE_C R9, RZ, R8, RZ ;  /* 0x00000008ff09723e */ /* 0x000fe200048070ff */
[----:B------:R-:W-:-:S04]  /*19390*/  @!P5 IMAD.WIDE.U32 R4, R24, 0x180, R4 ;  /* 0x000001801804d825 */ /* 0x000fc800078e0004 */
[----:B------:R-:W-:Y:S01]  /*193a0*/  @!P1 STG.E.U8 desc[UR46][R22.64+0x29], R9 ;  /* 0x0000290916009986 */ /* 0x000fe2000c10112e */
[----:B------:R-:W-:Y:S01]  /*193b0*/  @!P5 IMAD R8, R25, 0x180, RZ ;  /* 0x000001801908d824 */ /* 0x000fe200078e02ff */
[----:B0-----:R-:W-:-:S04]  /*193c0*/  @!P5 IADD3 R4, P1, R4, R10, RZ ;  /* 0x0000000a0404d210 */ /* 0x001fc80007f3e0ff */
[----:B------:R-:W-:Y:S01]  /*193d0*/  @!P5 IADD3.X R5, R11, R5, R8, P1, !PT ;  /* 0x000000050b05d210 */ /* 0x000fe20000ffe408 */
[----:B------:R-:W-:-:S05]  /*193e0*/  FMUL R8, R189, UR39 ;  /* 0x00000027bd087c20 */ /* 0x000fca0008400000 */
[----:B------:R-:W-:-:S05]  /*193f0*/  F2FP.SATFINITE.E4M3.F32.PACK_AB_MERGE_C R11, RZ, R8, RZ ;  /* 0x00000008ff0b723e */ /* 0x000fca00048070ff */
[----:B------:R0:W-:Y:S01]  /*19400*/  @!P6 STG.E.U8 desc[UR46][R2.64+0x28], R11 ;  /* 0x0000280b0200e986 */ /* 0x0001e2000c10112e */
[----:B------:R-:W-:-:S13]  /*19410*/  ISETP.LT.OR P6, PT, R45, 0x22, !P4 ;  /* 0x000000222d00780c */ /* 0x000fda00067c1670 */
[----:B------:R-:W1:Y:S01]  /*19420*/  @!P6 LDC.64 R12, c[0x0][0x5c0] ;  /* 0x00017000ff0ceb82 */ /* 0x000e620000000a00 */
[----:B0-----:R-:W-:Y:S02]  /*19430*/  @!P6 IMAD.MOV.U32 R2, RZ, RZ, R26 ;  /* 0x000000ffff02e224 */ /* 0x001fe400078e001a */
[----:B------:R-:W-:Y:S02]  /*19440*/  @!P6 IMAD.MOV.U32 R3, RZ, RZ, R44 ;  /* 0x000000ffff03e224 */ /* 0x000fe400078e002c */
[----:B------:R-:W-:-:S04]  /*19450*/  @!P6 IMAD.WIDE.U32 R8, R24, 0x180, R2 ;  /* 0x000001801808e825 */ /* 0x000fc800078e0002 */
[----:B------:R-:W-:Y:S01]  /*19460*/  FMUL R2, R187, UR39 ;  /* 0x00000027bb027c20 */ /* 0x000fe20008400000 */
[----:B------:R-:W-:-:S04]  /*19470*/  @!P6 IMAD R10, R25, 0x180, RZ ;  /* 0x00000180190ae824 */ /* 0x000fc800078e02ff */
[----:B------:R-:W-:Y:S01]  /*19480*/  F2FP.SATFINITE.E4M3.F32.PACK_AB_MERGE_C R11, RZ, R2, RZ ;  /* 0x00000002ff0b723e */ /* 0x000fe200048070ff */
[----:B--2---:R-:W-:Y:S01]  /*19490*/  FMUL R2, R186, UR39 ;  /* 0x00000027ba027c20 */ /* 0x004fe20008400000 */
[----:B-1----:R-:W-:-:S04]  /*194a0*/  @!P6 IADD3 R8, P1, R8, R12, RZ ;  /* 0x0000000c0808e210 */ /* 0x002fc80007f3e0ff */
[----:B------:R-:W-:Y:S01]  /*194b0*/  @!P6 IADD3.X R9, R13, R9, R10, P1, !PT ;  /* 0x000000090d09e210 */ /* 0x000fe20000ffe40a */
[----:B------:R-:W-:Y:S01]  /*194c0*/  FMUL R10, R188, UR39 ;  /* 0x00000027bc0a7c20 */ /* 0x000fe20008400000 */
[----:B------:R-:W-:-:S04]  /*194d0*/  F2FP.SATFINITE.E4M3.F32.PACK_AB_MERGE_C R15, RZ, R2, RZ ;  /* 0x00000002ff0f723e */ /* 0x000fc800048070ff */
[----:B------:R-:W-:-:S05]  /*194e0*/  F2FP.SATFINITE.E4M3.F32.PACK_AB_MERGE_C R13, RZ, R10, RZ ;  /* 0x0000000aff0d723e */ /* 0x000fca00048070ff */
[----:B------:R0:W-:Y:S04]  /*194f0*/  @!P0 STG.E.U8 desc[UR46][R6.64+0x29], R13 ;  /* 0x0000290d06008986 */ /* 0x0001e8000c10112e */
[----:B------:R0:W-:Y:S01]  /*19500*/  @!P5 STG.E.U8 desc[UR46][R4.64+0x20], R11 ;  /* 0x0000200b0400d986 */ /* 0x0001e2000c10112e */
[----:B------:R-:W-:-:S03]  /*19510*/  LOP3.LUT P5, RZ, R229, 0x400000, RZ, 0xc0, !PT ;  /* 0x00400000e5ff7812 */ /* 0x000fc600078ac0ff */
[----:B------:R0:W-:Y:S01]  /*19520*/  @!P6 STG.E.U8 desc[UR46][R8.64+0x21], R15 ;  /* 0x0000210f0800e986 */ /* 0x0001e2000c10112e */
[----:B------:R-:W-:Y:S01]  /*19530*/  ISETP.LT.OR P5, PT, R45, 0x21, !P5 ;  /* 0x000000212d00780c */ /* 0x000fe20006fa1670 */
[----:B------:R-:W-:Y:S01]  /*19540*/  BSSY B1, `(.L_x_58) ;  /* 0x0000015000017945 */ /* 0x000fe20003800000 */
[----:B------:R-:W-:Y:S02]  /*19550*/  ISETP.NE.AND P3, PT, R32, RZ, PT ;  /* 0x000000ff2000720c */ /* 0x000fe40003f65270 */
[----:B------:R-:W-:Y:S02]  /*19560*/  ISETP.NE.AND P2, PT, R68, RZ, PT ;  /* 0x000000ff4400720c */ /* 0x000fe40003f45270 */
[----:B------:R-:W-:Y:S02]  /*19570*/  ISETP.NE.AND P1, PT, R54, RZ, PT ;  /* 0x000000ff3600720c */ /* 0x000fe40003f25270 */
[----:B------:R-:W-:Y:S01]  /*19580*/  ISETP.NE.AND P0, PT, R52, RZ, PT ;  /* 0x000000ff3400720c */ /* 0x000fe20003f05270 */
[----:B---3--:R-:W-:-:S05]  /*19590*/  FMUL R2, R185, UR39 ;  /* 0x00000027b9027c20 */ /* 0x008fca0008400000 */
[----:B------:R-:W-:Y:S01]  /*195a0*/  F2FP.SATFINITE.E4M3.F32.PACK_AB_MERGE_C R17, RZ, R2, RZ ;  /* 0x00000002ff11723e */ /* 0x000fe200048070ff */
[----:B----4-:R-:W-:-:S05]  /*195b0*/  FMUL R3, R184, UR39 ;  /* 0x00000027b8037c20 */ /* 0x010fca0008400000 */
[----:B------:R-:W-:Y:S01]  /*195c0*/  F2FP.SATFINITE.E4M3.F32.PACK_AB_MERGE_C R19, RZ, R3, RZ ;  /* 0x00000003ff13723e */ /* 0x000fe200048070ff */
[----:B0-----:R-:W-:Y:S06]  /*195d0*/  @P5 BRA `(.L_x_59) ;  /* 0x00000000002c5947 */ /* 0x001fec0003800000 */
        /* <DEDUP_REMOVED lines=11> */
.L_x_59:
[----:B------:R-:W-:Y:S05]  /*19690*/  BSYNC B1 ;  /* 0x0000000000017941 */ /* 0x000fea0003800000 */
.L_x_58:
        /* <DEDUP_REMOVED lines=15> */
.L_x_61:
[----:B------:R-:W-:Y:S05]  /*19790*/  BSYNC B1 ;  /* 0x0000000000017941 */ /* 0x000fea0003800000 */
.L_x_60:
[----:B------:R-:W2:Y:S04]  /*197a0*/  LDL.LU R14, [R1+0x68] ;  /* 0x00006800010e7983 */ /* 0x000ea80000300800 */
[----:B------:R-:W3:Y:S04]  /*197b0*/  LDL.LU R11, [R1+0x6c] ;  /* 0x00006c00010b7983 */ /* 0x000ee80000300800 */
[----:B------:R-:W4:Y:S04]  /*197c0*/  LDL.LU R13, [R1+0x70] ;  /* 0x00007000010d7983 */ /* 0x000f280000300800 */
[----:B------:R-:W5:Y:S01]  /*197d0*/  LDL.LU R12, [R1+0x74] ;  /* 0x00007400010c7983 */ /* 0x000f620000300800 */
[----:B------:R-:W-:Y:S01]  /*197e0*/  ISETP.LT.OR P6, PT, R45, 0x29, !P4 ;  /* 0x000000292d00780c */ /* 0x000fe200067c1670 */
[----:B------:R-:W-:Y:S01]  /*197f0*/  BSSY B1, `(.L_x_62) ;  /* 0x000002a000017945 */ /* 0x000fe20003800000 */
[----:B------:R-:W-:-:S11]  /*19800*/  P2R R10, PR, RZ, 0x1 ;  /* 0x00000001ff0a7803 */ /* 0x000fd60000000000 */
[----:B------:R-:W0:Y:S02]  /*19810*/  @!P6 LDC.64 R6, c[0x0][0x5c0] ;  /* 0x00017000ff06eb82 */ /* 0x000e240000000a00 */
[----:B01----:R-:W-:Y:S02]  /*19820*/  @!P6 IMAD.MOV.U32 R2, RZ, RZ, R26 ;  /* 0x000000ffff02e224 */ /* 0x003fe400078e001a */
[----:B------:R-:W-:Y:S02]  /*19830*/  @!P6 IMAD.MOV.U32 R3, RZ, RZ, R44 ;  /* 0x000000ffff03e224 */ /* 0x000fe400078e002c */
[----:B------:R-:W-:Y:S02]  /*19840*/  @!P6 IMAD R4, R25, 0x180, RZ ;  /* 0x000001801904e824 */ /* 0x000fe400078e02ff */
[----:B------:R-:W-:-:S03]  /*19850*/  @!P6 IMAD.WIDE.U32 R2, R24, 0x180, R2 ;  /* 0x000001801802e825 */ /* 0x000fc600078e0002 */
[----:B------:R-:W-:-:S04]  /*19860*/  @!P6 IADD3 R2, P5, R2, R6, RZ ;  /* 0x000000060202e210 */ /* 0x000fc80007fbe0ff */
        /* <DEDUP_REMOVED lines=9> */
[----:B------:R-:W-:Y:S01]  /*19900*/  ISETP.NE.AND P0, PT, R10, RZ, PT ;  /* 0x000000ff0a00720c */ /* 0x000fe20003f05270 */
[----:B--2---:R-:W-:-:S05]  /*19910*/  FMUL R6, R14, UR39 ;  /* 0x000000270e067c20 */ /* 0x004fca0008400000 */
[----:B------:R-:W-:Y:S01]  /*19920*/  F2FP.SATFINITE.E4M3.F32.PACK_AB_MERGE_C R9, RZ, R6, RZ ;  /* 0x00000006ff09723e */ /* 0x000fe200048070ff */
[----:B---3--:R-:W-:-:S04]  /*19930*/  FMUL R6, R11, UR39 ;  /* 0x000000270b067c20 */ /* 0x008fc80008400000 */
[----:B------:R0:W-:Y:S01]  /*19940*/  @!P6 STG.E.U8 desc[UR46][R2.64+0x28], R9 ;  /* 0x000028090200e986 */ /* 0x0001e2000c10112e */
[----:B------:R-:W-:Y:S01]  /*19950*/  F2FP.SATFINITE.E4M3.F32.PACK_AB_MERGE_C R11, RZ, R6, RZ ;  /* 0x00000006ff0b723e */ /* 0x000fe200048070ff */
[----:B----4-:R-:W-:Y:S01]  /*19960*/  FMUL R6, R13, UR39 ;  /* 0x000000270d067c20 */ /* 0x010fe20008400000 */
[----:B------:R-:W-:Y:S01]  /*19970*/  LOP3.LUT P6, RZ, R229, 0x400000, RZ, 0xc0, !PT ;  /* 0x00400000e5ff7812 */ /* 0x000fe200078cc0ff */
[----:B-----5:R-:W-:Y:S02]  /*19980*/  FMUL R7, R12, UR39 ;  /* 0x000000270c077c20 */ /* 0x020fe40008400000 */
[----:B------:R0:W-:Y:S01]  /*19990*/  @!P5 STG.E.U8 desc[UR46][R4.64+0x29], R11 ;  /* 0x0000290b0400d986 */ /* 0x0001e2000c10112e */
[----:B------:R-:W-:Y:S02]  /*199a0*/  ISETP.LT.OR P5, PT, R45, 0x29, !P6 ;  /* 0x000000292d00780c */ /* 0x000fe400077a1670 */
[----:B------:R-:W-:Y:S02]  /*199b0*/  F2FP.SATFINITE.E4M3.F32.PACK_AB_MERGE_C R13, RZ, R6, RZ ;  /* 0x00000006ff0d723e */ /* 0x000fe400048070ff */
[----:B------:R-:W-:-:S09]  /*199c0*/  F2FP.SATFINITE.E4M3.F32.PACK_AB_MERGE_C R7, RZ, R7, RZ ;  /* 0x00000007ff07723e */ /* 0x000fd200048070ff */
        /* <DEDUP_REMOVED lines=12> */
.L_x_63:
[----:B------:R-:W-:Y:S05]  /*19a90*/  BSYNC B1 ;  /* 0x0000000000017941 */ /* 0x000fea0003800000 */
.L_x_62:
        /* <DEDUP_REMOVED lines=15> */
.L_x_65:
[----:B------:R-:W-:Y:S05]  /*19b90*/  BSYNC B1 ;  /* 0x0000000000017941 */ /* 0x000fea0003800000 */
.L_x_64:
[----:B01----:R-:W-:Y:S01]  /*19ba0*/  P2R R3, PR, RZ, 0x8 ;  /* 0x00000008ff037803 */ /* 0x003fe20000000000 */
[----:B------:R-:W2:Y:S01]  /*19bb0*/  LDL.LU R188, [R1+0x78] ;  /* 0x0000780001bc7983 */ /* 0x000ea20000300800 */
[----:B------:R-:W-:Y:S02]  /*19bc0*/  LOP3.LUT P3, RZ, R229, 0x200, RZ, 0xc0, !PT ;  /* 0x00000200e5ff7812 */ /* 0x000fe4000786c0ff */
[----:B------:R-:W-:Y:S01]  /*19bd0*/  P2R R2, PR, RZ, 0x4 ;  /* 0x00000004ff027803 */ /* 0x000fe20000000000 */
[----:B------:R-:W3:Y:S01]  /*19be0*/  LDL.LU R187, [R1+0x7c] ;  /* 0x00007c0001bb7983 */ /* 0x000ee20000300800 */
[----:B------:R-:W-:Y:S02]  /*19bf0*/  ISETP.LT.OR P2, PT, R45, 0x31, !P3 ;  /* 0x000000312d00780c */ /* 0x000fe40005f41670 */
[----:B------:R-:W-:Y:S01]  /*19c00*/  P2R R58, PR, RZ, 0x10 ;  /* 0x00000010ff3a7803 */ /* 0x000fe20000000000 */
[----:B------:R-:W4:Y:S10]  /*19c10*/  LDL.LU R186, [R1+0x80] ;  /* 0x0000800001ba7983 */ /* 0x000f340000300800 */
[----:B------:R-:W0:Y:S01]  /*19c20*/  @!P2 LDC.64 R28, c[0x0][0x5c0] ;  /* 0x00017000ff1cab82 */ /* 0x000e220000000a00 */
[----:B------:R-:W-:Y:S01]  /*19c30*/  P2R R30, PR, RZ, 0x4 ;  /* 0x00000004ff1e7803 */ /* 0x000fe20000000000 */
[----:B------:R-:W5:Y:S01]  /*19c40*/  LDL.LU R185, [R1+0x84] ;  /* 0x0000840001b97983 */ /* 0x000f620000300800 */
[----:B------:R-:W-:-:S02]  /*19c50*/  LOP3.LUT P4, RZ, R229, 0x10000, RZ, 0xc0, !PT ;  /* 0x00010000e5ff7812 */ /* 0x000fc4000788c0ff */
[----:B------:R-:W-:Y:S01]  /*19c60*/  P2R R54, PR, RZ, 0x1 ;  /* 0x00000001ff367803 */ /* 0x000fe20000000000 */
[----:B------:R-:W5:Y:S01]  /*19c70*/  LDL.LU R184, [R1+0x88] ;  /* 0x0000880001b87983 */ /* 0x000f620000300800 */
[----:B------:R-:W-:Y:S01]  /*19c80*/  IMAD.U32 R47, RZ, RZ, UR8 ;  /* 0x00000008ff2f7e24 */ /* 0x000fe2000f8e00ff */
[----:B------:R-:W-:Y:S01]  /*19c90*/  P2R R56, PR, RZ, 0x2 ;  /* 0x00000002ff387803 */ /* 0x000fe20000000000 */
[----:B------:R-:W-:Y:S02]  /*19ca0*/  IMAD.U32 R31, RZ, RZ, UR7 ;  /* 0x00000007ff1f7e24 */ /* 0x000fe4000f8e00ff */
[----:B------:R-:W-:Y:S02]  /*19cb0*/  IMAD.U32 R49, RZ, RZ, UR8 ;  /* 0x00000008ff317e24 */ /* 0x000fe4000f8e00ff */
[----:B------:R-:W-:Y:S02]  /*19cc0*/  IMAD.U32 R51, RZ, RZ, UR8 ;  /* 0x00000008ff337e24 */ /* 0x000fe4000f8e00ff */
[----:B------:R-:W-:-:S02]  /*19cd0*/  IMAD.U32 R53, RZ, RZ, UR8 ;  /* 0x00000008ff357e24 */ /* 0x000fc4000f8e00ff */
[----:B------:R-:W-:Y:S02]  /*19ce0*/  IMAD.U32 R55, RZ, RZ, UR8 ;  /* 0x00000008ff377e24 */ /* 0x000fe4000f8e00ff */
[----:B------:R-:W-:Y:S02]  /*19cf0*/  IMAD.U32 R57, RZ, RZ, UR8 ;  /* 0x00000008ff397e24 */ /* 0x000fe4000f8e00ff */
[----:B------:R-:W-:Y:S02]  /*19d00*/  IMAD.U32 R37, RZ, RZ, UR8 ;  /* 0x00000008ff257e24 */ /* 0x000fe4000f8e00ff */
[----:B------:R-:W-:Y:S01]  /*19d10*/  IMAD.U32 R35, RZ, RZ, UR8 ;  /* 0x00000008ff237e24 */ /* 0x000fe2000f8e00ff */
        /* <DEDUP_REMOVED lines=11> */
[----:B------:R-:W0:Y:S08]  /*19dd0*/  @!P2 LDC.64 R20, c[0x0][0x5c0] ;  /* 0x00017000ff14ab82 */ /* 0x000e300000000a00 */
[----:B------:R-:W1:Y:S01]  /*19de0*/  @!P3 LDC.64 R18, c[0x0][0x5c0] ;  /* 0x00017000ff12bb82 */ /* 0x000e620000000a00 */
[----:B0-----:R-:W-:-:S04]  /*19df0*/  @!P2 IADD3 R20, P5, P6, R26, UR8, R20 ;  /* 0x000000081a14ac10 */ /* 0x001fc8000febe014 */
[----:B------:R-:W-:Y:S02]  /*19e00*/  @!P2 IADD3.X R21, R44, UR7, R21, P5, P6 ;  /* 0x000000072c15ac10 */ /* 0x000fe4000afec415 */
[----:B------:R-:W-:Y:S02]  /*19e10*/  ISETP.NE.AND P2, PT, R2, RZ, PT ;  /* 0x000000ff0200720c */ /* 0x000fe40003f45270 */
[----:B-1----:R-:W-:Y:S02]  /*19e20*/  @!P3 IADD3 R18, P5, P6, R26, UR8, R18 ;  /* 0x000000081a12bc10 */ /* 0x002fe4000febe012 */
[----:B------:R-:W-:Y:S02]  /*19e30*/  P2R R61, PR, RZ, 0x4 ;  /* 0x00000004ff3d7803 */ /* 0x000fe40000000000 */
        /* <DEDUP_REMOVED lines=22> */
[----:B---3--:R-:W-:Y:S01]  /*19fa0*/  FMUL R38, R187, UR39 ;  /* 0x00000027bb267c20 */ /* 0x008fe20008400000 */
[----:B0-----:R-:W-:-:S04]  /*19fb0*/  @!P3 IADD3 R10, P5, P6, R26, UR6, R10 ;  /* 0x000000061a0abc10 */ /* 0x001fc8000febe00a */
[----:B------:R-:W-:Y:S02]  /*19fc0*/  @!P3 IADD3.X R11, R44, UR5, R11, P5, P6 ;  /* 0x000000052c0bbc10 */ /* 0x000fe4000afec40b */
[----:B------:R-:W-:Y:S02]  /*19fd0*/  ISETP.NE.AND P3, PT, R3, RZ, PT ;  /* 0x000000ff0300720c */ /* 0x000fe40003f65270 */
[----:B-1----:R-:W-:-:S04]  /*19fe0*/  @!P0 IADD3 R8, P5, P6, R26, UR10, R8 ;  /* 0x0000000a1a088c10 */ /* 0x002fc8000febe008 */
        /* <DEDUP_REMOVED lines=37> */
[----:B------:R-:W-:Y:S01]  /*1a240*/  ISETP.NE.AND P4, PT, R32, RZ, PT ;  /* 0x000000ff2000720c */ /* 0x000fe20003f85270 */
[----:B--2---:R-:W-:Y:S01]  /*1a250*/  FMUL R32, R188, UR39 ;  /* 0x00000027bc207c20 */ /* 0x004fe20008400000 */
[----:B------:R-:W-:Y:S01]  /*1a260*/  P2R R64, PR, RZ, 0x20 ;  /* 0x00000020ff407803 */ /* 0x000fe20000000000 */
[----:B------:R-:W2:Y:S03]  /*1a270*/  LDL.LU R188, [R1+0x8c] ;  /* 0x00008c0001bc7983 */ /* 0x000ea60000300800 */
[----:B------:R-:W-:Y:S01]  /*1a280*/  F2FP.SATFINITE.E4M3.F32.PACK_AB_MERGE_C R39, RZ, R32, RZ ;  /* 0x00000020ff27723e */ /* 0x000fe200048070ff */
[----:B------:R-:W3:Y:S04]  /*1a290*/  LDL.LU R187, [R1+0x90] ;  /* 0x0000900001bb7983 */ /* 0x000ee80000300800 */
        /* <DEDUP_REMOVED lines=13> */
[----:B------:R-:W0:Y:S08]  /*1a370*/  @!P1 LDC.64 R30, c[0x0][0x5c0] ;  /* 0x00017000ff1e9b82 */ /* 0x000e300000000a00 */
[----:B------:R-:W1:Y:S01]  /*1a380*/  @!P0 LDC.64 R32, c[0x0][0x5c0] ;  /* 0x00017000ff208b82 */ /* 0x000e620000000a00 */
[----:B------:R-:W-:Y:S01]  /*1a390*/  F2FP.SATFINITE.E4M3.F32.PACK_AB_MERGE_C R41, RZ, R38, RZ ;  /* 0x00000026ff29723e */ /* 0x000fe200048070ff */
[----:B----4-:R-:W-:-:S02]  /*1a3a0*/  FMUL R38, R186, UR39 ;  /* 0x00000027ba267c20 */ /* 0x010fc40008400000 */
[----:B------:R-:W4:Y:S04]  /*1a3b0*/  LDL.LU R186, [R1+0x94] ;  /* 0x0000940001ba7983 */ /* 0x000f280000300800 */
[----:B------:R-:W4:Y:S01]  /*1a3c0*/  LDL.LU R189, [R1+0x98] ;  /* 0x0000980001bd7983 */ /* 0x000f220000300800 */
[----:B0-----:R-:W-:-:S05]  /*1a3d0*/  @!P1 IADD3 R30, P2, R26, R30, RZ ;  /* 0x0000001e1a1e9210 */ /* 0x001fca0007f5e0ff */
[----:B------:R-:W-:-:S05]  /*1a3e0*/  @!P1 IMAD.X R31, R44, 0x1, R31, P2 ;  /* 0x000000012c1f9824 */ /* 0x000fca00010e061f */
[----:B------:R5:W-:Y:S01]  /*1a3f0*/  @!P1 STG.E.U8 desc[UR46][R30.64+0x30], R39 ;  /* 0x000030271e009986 */ /* 0x000be2000c10112e */
[----:B-1----:R-:W-:-:S05]  /*1a400*/  @!P0 IADD3 R32, P1, R26, R32, RZ ;  /* 0x000000201a208210 */ /* 0x002fca0007f3e0ff */
[----:B------:R-:W-:Y:S02]  /*1a410*/  @!P0 IMAD.X R33, R44, 0x1, R33, P1 ;  /* 0x000000012c218824 */ /* 0x000fe400008e0621 */
[----:B-----5:R-:W-:Y:S02]  /*1a420*/  FMUL R30, R185, UR39 ;  /* 0x00000027b91e7c20 */ /* 0x020fe40008400000 */
[----:B------:R-:W5:Y:S04]  /*1a430*/  LDL.LU R185, [R1+0x9c] ;  /* 0x00009c0001b97983 */ /* 0x000f680000300800 */
[----:B------:R0:W-:Y:S02]  /*1a440*/  @!P0 STG.E.U8 desc[UR46][R32.64+0x31], R41 ;  /* 0x0000312920008986 */ /* 0x0001e4000c10112e */
[----:B0-----:R-:W-:-:S02]  /*1a450*/  FMUL R32, R184, UR39 ;  /* 0x00000027b8207c20 */ /* 0x001fc40008400000 */
[----:B------:R-:W5:Y:S01]  /*1a460*/  LDL.LU R184, [R1+0xa0] ;  /* 0x0000a00001b87983 */ /* 0x000f620000300800 */
[----:B------:R-:W-:Y:S02]  /*1a470*/  ISETP.LT.OR P0, PT, R45, 0x39, !P3 ;  /* 0x000000392d00780c */ /* 0x000fe40005f01670 */
[----:B------:R-:W-:-:S11]  /*1a480*/  F2FP.SATFINITE.E4M3.F32.PACK_AB_MERGE_C R39, RZ, R30, RZ ;  /* 0x0000001eff27723e */ /* 0x000fd600048070ff */
[----:B------:R-:W0:Y:S01]  /*1a490*/  @!P0 LDC.64 R30, c[0x0][0x5c0] ;  /* 0x00017000ff1e8b82 */ /* 0x000e220000000a00 */
[----:B------:R-:W-:Y:S02]  /*1a4a0*/  ISETP.NE.AND P1, PT, R43, RZ, PT ;  /* 0x000000ff2b00720c */ /* 0x000fe40003f25270 */
[----:B------:R-:W-:Y:S02]  /*1a4b0*/  F2FP.SATFINITE.E4M3.F32.PACK_AB_MERGE_C R43, RZ, R38, RZ ;  /* 0x00000026ff2b723e */ /* 0x000fe400048070ff */
[----:B------:R-:W-:-:S03]  /*1a4c0*/  F2FP.SATFINITE.E4M3.F32.PACK_AB_MERGE_C R33, RZ, R32, RZ ;  /* 0x00000020ff21723e */ /* 0x000fc600048070ff */
[----:B------:R1:W-:Y:S04]  /*1a4d0*/  @!P5 STG.E.U8 desc[UR46][R28.64+0x30], R43 ;  /* 0x0000302b1c00d986 */ /* 0x0003e8000c10112e */
[----:B------:R2:W-:Y:S01]  /*1a4e0*/  @!P4 STG.E.U8 desc[UR46][R22.64+0x31], R39 ;  /* 0x000031271600c986 */ /* 0x0005e2000c10112e */
[----:B0-----:R-:W-:-:S05]  /*1a4f0*/  @!P0 IADD3 R30, P2, R26, R30, RZ ;  /* 0x0000001e1a1e8210 */ /* 0x001fca0007f5e0ff */
[----:B------:R-:W-:-:S05]  /*1a500*/  @!P0 IMAD.X R31, R44, 0x1, R31, P2 ;  /* 0x000000012c1f8824 */ /* 0x000fca00010e061f */
[----:B------:R0:W-:Y:S01]  /*1a510*/  @!P0 STG.E.U8 desc[UR46][R30.64+0x38], R33 ;  /* 0x000038211e008986 */ /* 0x0001e2000c10112e */
[----:B------:R-:W-:-:S13]  /*1a520*/  ISETP.LT.OR P0, PT, R45, 0x3a, !P3 ;  /* 0x0000003a2d00780c */ /* 0x000fda0005f01670 */
[----:B-1----:R-:W1:Y:S02]  /*1a530*/  @!P0 LDC.64 R28, c[0x0][0x5c0] ;  /* 0x00017000ff1c8b82 */ /* 0x002e640000000a00 */
[----:B-1----:R-:W-:-:S05]  /*1a540*/  @!P0 IADD3 R28, P2, R26, R28, RZ ;  /* 0x0000001c1a1c8210 */ /* 0x002fca0007f5e0ff */
[----:B------:R-:W-:Y:S02]  /*1a550*/  @!P0 IMAD.X R29, R44, 0x1, R29, P2 ;  /* 0x000000012c1d8824 */ /* 0x000fe400010e061d */
[----:B--2---:R-:W-:Y:S02]  /*1a560*/  FMUL R22, R188, UR39 ;  /* 0x00000027bc167c20 */ /* 0x004fe40008400000 */
[----:B------:R-:W2:Y:S03]  /*1a570*/  LDL.LU R188, [R1+0xa4] ;  /* 0x0000a40001bc7983 */ /* 0x000ea60000300800 */
[----:B------:R-:W-:Y:S01]  /*1a580*/  F2FP.SATFINITE.E4M3.F32.PACK_AB_MERGE_C R23, RZ, R22, RZ ;  /* 0x00000016ff17723e */ /* 0x000fe200048070ff */
[----:B---3--:R-:W-:Y:S02]  /*1a590*/  FMUL R22, R187, UR39 ;  /* 0x00000027bb167c20 */ /* 0x008fe40008400000 */
[----:B------:R-:W3:Y:S03]  /*1a5a0*/  LDL.LU R187, [R1+0xa8] ;  /* 0x0000a80001bb7983 */ /* 0x000ee60000300800 */
[----:B------:R-:W-:Y:S01]  /*1a5b0*/  F2FP.SATFINITE.E4M3.F32.PACK_AB_MERGE_C R39, RZ, R22, RZ ;  /* 0x00000016ff27723e */ /* 0x000fe200048070ff */
[----:B------:R1:W-:Y:S01]  /*1a5c0*/  @!P0 STG.E.U8 desc[UR46][R28.64+0x39], R23 ;  /* 0x000039171c008986 */ /* 0x0003e2000c10112e */
[----:B----4-:R-:W-:-:S03]  /*1a5d0*/  FMUL R22, R186, UR39 ;  /* 0x00000027ba167c20 */ /* 0x010fc60008400000 */
[----:B------:R-:W4:Y:S02]  /*1a5e0*/  LDL.LU R186, [R1+0xac] ;  /* 0x0000ac0001ba7983 */ /* 0x000f240000300800 */
[----:B0-----:R-:W-:Y:S01]  /*1a5f0*/  F2FP.SATFINITE.E4M3.F32.PACK_AB_MERGE_C R31, RZ, R22, RZ ;  /* 0x00000016ff1f723e */ /* 0x001fe200048070ff */
[----:B------:R-:W-:-:S05]  /*1a600*/  FMUL R22, R189, UR39 ;  /* 0x00000027bd167c20 */ /* 0x000fca0008400000 */
[----:B------:R-:W-:Y:S01]  /*1a610*/  F2FP.SATFINITE.E4M3.F32.PACK_AB_MERGE_C R33, RZ, R22, RZ ;  /* 0x00000016ff21723e */ /* 0x000fe200048070ff */
[----:B-----5:R-:W-:Y:S02]  /*1a620*/  FMUL R22, R185, UR39 ;  /* 0x00000027b9167c20 */ /* 0x020fe40008400000 */
[----:B------:R-:W5:Y:S03]  /*1a630*/  LDL.LU R185, [R1+0xb0] ;  /* 0x0000b00001b97983 */ /* 0x000f660000300800 */
[----:B-1----:R-:W-:Y:S01]  /*1a640*/  F2FP.SATFINITE.E4M3.F32.PACK_AB_MERGE_C R23, RZ, R22, RZ ;  /* 0x00000016ff17723e */ /* 0x002fe200048070ff */
[----:B------:R-:W5:Y:S01]  /*1a650*/  LDL.LU R189, [R1+0xb4] ;  /* 0x0000b40001bd7983 */ /* 0x000f620000300800 */
[----:B------:R-:W-:-:S03]  /*1a660*/  FMUL R22, R184, UR39 ;  /* 0x00000027b8167c20 */ /* 0x000fc60008400000 */
[----:B------:R-:W5:Y:S01]  /*1a670*/  LDL.LU R184, [R1+0xb8] ;  /* 0x0000b80001b87983 */ /* 0x000f620000300800 */
[----:B------:R-:W-:Y:S02]  /*1a680*/  ISETP.NE.AND P5, PT, R68, RZ, PT ;  /* 0x000000ff4400720c */ /* 0x000fe40003fa5270 */
[----:B------:R-:W-:Y:S02]  /*1a690*/  ISETP.NE.AND P0, PT, R70, RZ, PT ;  /* 0x000000ff4600720c */ /* 0x000fe40003f05270 */
[----:B------:R-:W-:-:S09]  /*1a6a0*/  ISETP.NE.AND P6, PT, R65, RZ, PT ;  /* 0x000000ff4100720c */ /* 0x000fd20003fc5270 */
[----:B------:R-:W0:Y:S01]  /*1a6b0*/  @!P5 LDC.64 R28, c[0x0][0x5c0] ;  /* 0x00017000ff1cdb82 */ /* 0x000e220000000a00 */
[----:B------:R-:W-:Y:S02]  /*1a6c0*/  P2R R30, PR, RZ, 0x1 ;  /* 0x00000001ff1e7803 */ /* 0x000fe40000000000 */
[----:B------:R-:W-:Y:S02]  /*1a6d0*/  ISETP.NE.AND P0, PT, R66, RZ, PT ;  /* 0x000000ff4200720c */ /* 0x000fe40003f05270 */
[----:B------:R-:W-:Y:S02]  /*1a6e0*/  P2R R32, PR, RZ, 0x8 ;  /* 0x00000008ff207803 */ /* 0x000fe40000000000 */
[----:B------:R-:W-:Y:S01]  /*1a6f0*/  ISETP.NE.AND P3, PT, R69, RZ, PT ;  /* 0x000000ff4500720c */ /* 0x000fe20003f65270 */
[----:B------:R0:W-:Y:S04]  /*1a700*/  @!P1 STG.E.U8 desc[UR46][R20.64+0x38], R39 ;  /* 0x0000382714009986 */ /* 0x0001e8000c10112e */
[----:B------:R-:W-:Y:S04]  /*1a710*/  @!P6 STG.E.U8 desc[UR46][R18.64+0x39], R31 ;  /* 0x0000391f1200e986 */ /* 0x000fe8000c10112e */
[----:B------:R1:W-:Y:S01]  /*1a720*/  @!P0 STG.E.U8 desc[UR46][R16.64+0x30], R33 ;  /* 0x0000302110008986 */ /* 0x0003e2000c10112e */
[----:B0-----:R-:W-:-:S05]  /*1a730*/  @!P5 IADD3 R20, P0, R47, R28, RZ ;  /* 0x0000001c2f14d210 */ /* 0x001fca0007f1e0ff */
[----:B------:R-:W-:Y:S02]  /*1a740*/  @!P5 IMAD.X R21, R40, 0x1, R29, P0 ;  /* 0x000000012815d824 */ /* 0x000fe400000e061d */
[----:B------:R-:W1:Y:S01]  /*1a750*/  @!P3 LDC.64 R28, c[0x0][0x5c0] ;  /* 0x00017000ff1cbb82 */ /* 0x000e620000000a00 */
[----:B------:R-:W-:-:S13]  /*1a760*/  ISETP.NE.AND P4, PT, R67, RZ, PT ;  /* 0x000000ff4300720c */ /* 0x000fda0003f85270 */
[----:B------:R3:W-:Y:S01]  /*1a770*/  @!P4 STG.E.U8 desc[UR46][R14.64+0x31], R23 ;  /* 0x000031170e00c986 */ /* 0x0007e2000c10112e */
[----:B-1----:R-:W-:-:S05]  /*1a780*/  @!P3 IADD3 R16, P0, R49, R28, RZ ;  /* 0x0000001c3110b210 */ /* 0x002fca0007f1e0ff */
[----:B------:R-:W-:Y:S01]  /*1a790*/  @!P3 IMAD.X R17, R42, 0x1, R29, P0 ;  /* 0x000000012a11b824 */ /* 0x000fe200000e061d */
[----:B------:R-:W-:Y:S02]  /*1a7a0*/  ISETP.NE.AND P0, PT, R30, RZ, PT ;  /* 0x000000ff1e00720c */ /* 0x000fe40003f05270 */
[----:B------:R-:W-:Y:S02]  /*1a7b0*/  ISETP.NE.AND P2, PT, R71, RZ, PT ;  /* 0x000000ff4700720c */ /* 0x000fe40003f45270 */
[----:B------:R-:W-:-:S05]  /*1a7c0*/  F2FP.SATFINITE.E4M3.F32.PACK_AB_MERGE_C R19, RZ, R22, RZ ;  /* 0x00000016ff13723e */ /* 0x000fca00048070ff */
[----:B------:R0:W-:Y:S01]  /*1a7d0*/  @!P5 STG.E.U8 desc[UR46][R20.64+0x30], R19 ;  /* 0x000030131400d986 */ /* 0x0001e2000c10112e */
[----:B--2---:R-:W-:-:S03]  /*1a7e0*/  FMUL R18, R188, UR39 ;  /* 0x00000027bc127c20 */ /* 0x004fc60008400000 */
[----:B------:R-:W2:Y:S01]  /*1a7f0*/  LDL.LU R188, [R1+0xbc] ;  /* 0x0000bc0001bc7983 */ /* 0x000ea20000300800 */
[----:B---3--:R-:W-:-:S03]  /*1a800*/  FMUL R14, R187, UR39 ;  /* 0x00000027bb0e7c20 */ /* 0x008fc60008400000 */
[----:B------:R-:W3:Y:S02]  /*1a810*/  LDL.LU R187, [R1+0xc0] ;  /* 0x0000c00001bb7983 */ /* 0x000ee40000300800 */
[----:B------:R-:W-:Y:S02]  /*1a820*/  F2FP.SATFINITE.E4M3.F32.PACK_AB_MERGE_C R29, RZ, R14, RZ ;  /* 0x0000000eff1d723e */ /* 0x000fe400048070ff */
[----:B------:R-:W-:-:S05]  /*1a830*/  F2FP.SATFINITE.E4M3.F32.PACK_AB_MERGE_C R23, RZ, R18, RZ ;  /* 0x00000012ff17723e */ /* 0x000fca00048070ff */
[----:B------:R-:W-:Y:S04]  /*1a840*/  @!P3 STG.E.U8 desc[UR46][R16.64+0x31], R23 ;  /* 0x000031171000b986 */ /* 0x000fe8000c10112e */
[----:B------:R-:W-:Y:S01]  /*1a850*/  @!P0 STG.E.U8 desc[UR46][R12.64+0x38], R29 ;  /* 0x0000381d0c008986 */ /* 0x000fe2000c10112e */
[----:B----4-:R-:W-:-:S03]  /*1a860*/  FMUL R14, R186, UR39 ;  /* 0x00000027ba0e7c20 */ /* 0x010fc60008400000 */
[----:B------:R-:W4:Y:S02]  /*1a870*/  LDL.LU R186, [R1+0xc4] ;  /* 0x0000c40001ba7983 */ /* 0x000f240000300800 */
[----:B0-----:R-:W-:-:S05]  /*1a880*/  F2FP.SATFINITE.E4M3.F32.PACK_AB_MERGE_C R19, RZ, R14, RZ ;  /* 0x0000000eff13723e */ /* 0x001fca00048070ff */
[----:B------:R0:W-:Y:S01]  /*1a890*/  @!P2 STG.E.U8 desc[UR46][R10.64+0x39], R19 ;  /* 0x000039130a00a986 */ /* 0x0001e2000c10112e */
[----:B-----5:R-:W-:-:S03]  /*1a8a0*/  FMUL R18, R185, UR39 ;  /* 0x00000027b9127c20 */ /* 0x020fc60008400000 */
[----:B------:R-:W5:Y:S01]  /*1a8b0*/  LDL.LU R185, [R1+0xc8] ;  /* 0x0000c80001b97983 */ /* 0x000f620000300800 */
[----:B0-----:R-:W-:-:S03]  /*1a8c0*/  FMUL R10, R184, UR39 ;  /* 0x00000027b80a7c20 */ /* 0x001fc60008400000 */
[----:B------:R-:W5:Y:S01]  /*1a8d0*/  LDL.LU R184, [R1+0xcc] ;  /* 0x0000cc0001b87983 */ /* 0x000f620000300800 */
[----:B------:R-:W-:Y:S01]  /*1a8e0*/  ISETP.NE.AND P1, PT, R72, RZ, PT ;  /* 0x000000ff4800720c */ /* 0x000fe20003f25270 */
[----:B------:R-:W-:Y:S02]  /*1a8f0*/  FMUL R16, R189, UR39 ;  /* 0x00000027bd107c20 */ /* 0x000fe40008400000 */
[----:B------:R-:W5:Y:S01]  /*1a900*/  LDL.LU R189, [R1+0xd0] ;  /* 0x0000d00001bd7983 */ /* 0x000f620000300800 */
[----:B------:R-:W-:-:S09]  /*1a910*/  ISETP.NE.AND P6, PT, R73, RZ, PT ;  /* 0x000000ff4900720c */ /* 0x000fd20003fc5270 */
[----:B------:R-:W0:Y:S08]  /*1a920*/  @!P1 LDC.64 R14, c[0x0][0x5c0] ;  /* 0x00017000ff0e9b82 */ /* 0x000e300000000a00 */
[----:B------:R-:W1:Y:S01]  /*1a930*/  @!P6 LDC.64 R20, c[0x0][0x5c0] ;  /* 0x00017000ff14eb82 */ /* 0x000e620000000a00 */
[----:B------:R-:W-:Y:S02]  /*1a940*/  F2FP.SATFINITE.E4M3.F32.PACK_AB_MERGE_C R17, RZ, R18, RZ ;  /* 0x00000012ff11723e */ /* 0x000fe400048070ff */
[----:B0-----:R-:W-:-:S05]  /*1a950*/  @!P1 IADD3 R14, P2, R51, R14, RZ ;  /* 0x0000000e330e9210 */ /* 0x001fca0007f5e0ff */
[----:B------:R-:W-:-:S05]  /*1a960*/  @!P1 IMAD.X R15, R46, 0x1, R15, P2 ;  /* 0x000000012e0f9824 */ /* 0x000fca00010e060f */
[----:B------:R3:W-:Y:S01]  /*1a970*/  @!P1 STG.E.U8 desc[UR46][R14.64+0x38], R17 ;  /* 0x000038110e009986 */ /* 0x0007e2000c10112e */
[----:B-1----:R-:W-:Y:S02]  /*1a980*/  @!P6 IADD3 R12, P1, R53, R20, RZ ;  /* 0x00000014350ce210 */ /* 0x002fe40007f3e0ff */
[----:B------:R-:W-:-:S03]  /*1a990*/  F2FP.SATFINITE.E4M3.F32.PACK_AB_MERGE_C R19, RZ, R16, RZ ;  /* 0x00000010ff13723e */ /* 0x000fc600048070ff */
[----:B------:R-:W-:Y:S01]  /*1a9a0*/  @!P6 IMAD.X R13, R48, 0x1, R21, P1 ;  /* 0x00000001300de824 */ /* 0x000fe200008e0615 */
[----:B------:R-:W-:-:S04]  /*1a9b0*/  F2FP.SATFINITE.E4M3.F32.PACK_AB_MERGE_C R21, RZ, R10, RZ ;  /* 0x0000000aff15723e */ /* 0x000fc800048070ff */
[----:B------:R4:W-:Y:S01]  /*1a9c0*/  @!P6 STG.E.U8 desc[UR46][R12.64+0x39], R19 ;  /* 0x000039130c00e986 */ /* 0x0009e2000c10112e */
[----:B------:R-:W-:Y:S02]  /*1a9d0*/  ISETP.NE.AND P4, PT, R74, RZ, PT ;  /* 0x000000ff4a00720c */ /* 0x000fe40003f85270 */
[----:B------:R-:W-:-:S11]  /*1a9e0*/  ISETP.NE.AND P5, PT, R75, RZ, PT ;  /* 0x000000ff4b00720c */ /* 0x000fd60003fa5270 */
[----:B------:R-:W-:Y:S01]  /*1a9f0*/  @!P4 STG.E.U8 desc[UR46][R8.64+0x30], R21 ;  /* 0x000030150800c986 */ /* 0x000fe2000c10112e */
[----:B------:R-:W-:Y:S01]  /*1aa00*/  ISETP.NE.AND P4, PT, R63, RZ, PT ;  /* 0x000000ff3f00720c */ /* 0x000fe20003f85270 */
[----:B--2---:R-:W-:Y:S02]  /*1aa10*/  FMUL R10, R188, UR39 ;  /* 0x00000027bc0a7c20 */ /* 0x004fe40008400000 */
[----:B------:R-:W2:Y:S01]  /*1aa20*/  LDL.LU R188, [R1+0xd4] ;  /* 0x0000d40001bc7983 */ /* 0x000ea20000300800 */
[----:B---3--:R-:W-:-:S03]  /*1aa30*/  FMUL R14, R187, UR39 ;  /* 0x00000027bb0e7c20 */ /* 0x008fc60008400000 */
[----:B------:R-:W3:Y:S01]  /*1aa40*/  LDL.LU R187, [R1+0xd8] ;  /* 0x0000d80001bb7983 */ /* 0x000ee20000300800 */
[----:B------:R-:W-:-:S05]  /*1aa50*/  F2FP.SATFINITE.E4M3.F32.PACK_AB_MERGE_C R15, RZ, R10, RZ ;  /* 0x0000000aff0f723e */ /* 0x000fca00048070ff */
[----:B------:R-:W0:Y:S01]  /*1aa60*/  @!P4 LDC.64 R10, c[0x0][0x5c0] ;  /* 0x00017000ff0acb82 */ /* 0x000e220000000a00 */
[----:B------:R1:W-:Y:S01]  /*1aa70*/  @!P5 STG.E.U8 desc[UR46][R6.64+0x31], R15 ;  /* 0x0000310f0600d986 */ /* 0x0003e2000c10112e */
[----:B----4-:R-:W-:-:S03]  /*1aa80*/  FMUL R12, R186, UR39 ;  /* 0x00000027ba0c7c20 */ /* 0x010fc60008400000 */
[----:B------:R-:W4:Y:S02]  /*1aa90*/  LDL.LU R186, [R1+0xdc] ;  /* 0x0000dc0001ba7983 */ /* 0x000f240000300800 */
[----:B-1----:R-:W-:Y:S01]  /*1aaa0*/  F2FP.SATFINITE.E4M3.F32.PACK_AB_MERGE_C R15, RZ, R12, RZ ;  /* 0x0000000cff0f723e */ /* 0x002fe200048070ff */
[----:B-----5:R-:W-:Y:S02]  /*1aab0*/  FMUL R6, R185, UR39 ;  /* 0x00000027b9067c20 */ /* 0x020fe40008400000 */
[----:B------:R-:W5:Y:S01]  /*1aac0*/  LDL.LU R185, [R1+0xe0] ;  /* 0x0000e00001b97983 */ /* 0x000f620000300800 */
[----:B------:R-:W-:-:S03]  /*1aad0*/  FMUL R12, R184, UR39 ;  /* 0x00000027b80c7c20 */ /* 0x000fc60008400000 */
[----:B------:R-:W5:Y:S01]  /*1aae0*/  LDL.LU R184, [R1+0xe4] ;  /* 0x0000e40001b87983 */ /* 0x000f620000300800 */
[----:B0-----:R-:W-:-:S05]  /*1aaf0*/  @!P4 IADD3 R10, P5, R55, R10, RZ ;  /* 0x0000000a370ac210 */ /* 0x001fca0007fbe0ff */
[----:B------:R-:W-:Y:S01]  /*1ab00*/  @!P4 IMAD.X R11, R50, 0x1, R11, P5 ;  /* 0x00000001320bc824 */ /* 0x000fe200028e060b */
[----:B------:R-:W-:-:S13]  /*1ab10*/  ISETP.NE.AND P5, PT, R64, RZ, PT ;  /* 0x000000ff4000720c */ /* 0x000fda0003fa5270 */
[----:B------:R-:W0:Y:S01]  /*1ab20*/  @!P5 LDC.64 R16, c[0x0][0x5c0] ;  /* 0x00017000ff10db82 */ /* 0x000e220000000a00 */
[----:B------:R-:W-:Y:S02]  /*1ab30*/  ISETP.NE.AND P6, PT, R62, RZ, PT ;  /* 0x000000ff3e00720c */ /* 0x000fe40003fc5270 */
[----:B------:R-:W-:Y:S02]  /*1ab40*/  F2FP.SATFINITE.E4M3.F32.PACK_AB_MERGE_C R13, RZ, R14, RZ ;  /* 0x0000000eff0d723e */ /* 0x000fe400048070ff */
[----:B------:R-:W-:-:S03]  /*1ab50*/  ISETP.NE.AND P0, PT, R60, RZ, PT ;  /* 0x000000ff3c00720c */ /* 0x000fc60003f05270 */
[----:B------:R1:W-:Y:S10]  /*1ab60*/  @!P4 STG.E.U8 desc[UR46][R10.64+0x30], R13 ;  /* 0x0000300d0a00c986 */ /* 0x0003f4000c10112e */
[----:B-1----:R-:W1:Y:S01]  /*1ab70*/  @!P0 LDC.64 R10, c[0x0][0x5c0] ;  /* 0x00017000ff0a8b82 */ /* 0x002e620000000a00 */
[----:B0-----:R-:W-:-:S05]  /*1ab80*/  @!P5 IADD3 R8, P4, R57, R16, RZ ;  /* 0x000000103908d210 */ /* 0x001fca0007f9e0ff */
[----:B------:R-:W-:Y:S01]  /*1ab90*/  @!P5 IMAD.X R9, R52, 0x1, R17, P4 ;  /* 0x000000013409d824 */ /* 0x000fe200020e0611 */
[----:B------:R-:W-:Y:S02]  /*1aba0*/  F2FP.SATFINITE.E4M3.F32.PACK_AB_MERGE_C R17, RZ, R6, RZ ;  /* 0x00000006ff11723e */ /* 0x000fe400048070ff */
[----:B------:R-:W0:Y:S02]  /*1abb0*/  @!P6 LDC.64 R6, c[0x0][0x5c0] ;  /* 0x00017000ff06eb82 */ /* 0x000e240000000a00 */
[----:B------:R1:W-:Y:S01]  /*1abc0*/  @!P5 STG.E.U8 desc[UR46][R8.64+0x31], R15 ;  /* 0x0000310f0800d986 */ /* 0x0003e2000c10112e */
[----:B------:R-:W-:Y:S02]  /*1abd0*/  ISETP.NE.AND P5, PT, R59, RZ, PT ;  /* 0x000000ff3b00720c */ /* 0x000fe40003fa5270 */
[----:B------:R-:W-:-:S11]  /*1abe0*/  ISETP.NE.AND P4, PT, R58, RZ, PT ;  /* 0x000000ff3a00720c */ /* 0x000fd60003f85270 */
[----:B------:R-:W-:Y:S01]  /*1abf0*/  @!P5 STG.E.U8 desc[UR46][R4.64+0x38], R17 ;  /* 0x000038110400d986 */ /* 0x000fe2000c10112e */
[----:B0-----:R-:W-:-:S05]  /*1ac00*/  @!P6 IADD3 R6, P5, R37, R6, RZ ;  /* 0x000000062506e210 */ /* 0x001fca0007fbe0ff */
[----:B------:R-:W-:Y:S01]  /*1ac10*/  @!P6 IMAD.X R7, R36, 0x1, R7, P5 ;  /* 0x000000012407e824 */ /* 0x000fe200028e0607 */
[----:B-1----:R-:W-:-:S05]  /*1ac20*/  @!P0 IADD3 R10, P5, R35, R10, RZ ;  /* 0x0000000a230a8210 */ /* 0x002fca0007fbe0ff */
[----:B------:R-:W-:Y:S01]  /*1ac30*/  @!P0 IMAD.X R11, R34, 0x1, R11, P5 ;  /* 0x00000001220b8824 */ /* 0x000fe200028e060b */
[----:B------:R-:W-:Y:S02]  /*1ac40*/  ISETP.LT.OR P5, PT, R45, 0x31, !P4 ;  /* 0x000000312d00780c */ /* 0x000fe400067a1670 */
[----:B------:R-:W-:Y:S02]  /*1ac50*/  F2FP.SATFINITE.E4M3.F32.PACK_AB_MERGE_C R9, RZ, R12, RZ ;  /* 0x0000000cff09723e */ /* 0x000fe400048070ff */
[----:B------:R-:W-:-:S09]  /*1ac60*/  ISETP.NE.AND P1, PT, R76, RZ, PT ;  /* 0x000000ff4c00720c */ /* 0x000fd20003f25270 */
[----:B------:R-:W0:Y:S04]  /*1ac70*/  @!P5 LDC.64 R12, c[0x0][0x5c0] ;  /* 0x00017000ff0cdb82 */ /* 0x000e280000000a00 */
[----:B------:R1:W-:Y:S01]  /*1ac80*/  @!P1 STG.E.U8 desc[UR46][R2.64+0x39], R9 ;  /* 0x0000390902009986 */ /* 0x0003e2000c10112e */
[----:B------:R-:W-:Y:S02]  /*1ac90*/  @!P5 IMAD R8, R25, 0x180, RZ ;  /* 0x000001801908d824 */ /* 0x000fe400078e02ff */
[----:B-1----:R-:W-:Y:S02]  /*1aca0*/  @!P5 IMAD.MOV.U32 R2, RZ, RZ, R26 ;  /* 0x000000ffff02d224 */ /* 0x002fe400078e001a */
[----:B------:R-:W-:Y:S02]  /*1acb0*/  @!P5 IMAD.MOV.U32 R3, RZ, RZ, R44 ;  /* 0x000000ffff03d224 */ /* 0x000fe400078e002c */
[----:B------:R-:W-:-:S03]  /*1acc0*/  @!P5 IMAD.WIDE.U32 R4, R24, 0x180, R2 ;  /* 0x000001801804d825 */ /* 0x000fc600078e0002 */
[----:B0-----:R-:W-:-:S04]  /*1acd0*/  @!P5 IADD3 R4, P1, R4, R12, RZ ;  /* 0x0000000c0404d210 */ /* 0x001fc80007f3e0ff */
[----:B------:R-:W-:Y:S01]  /*1ace0*/  @!P5 IADD3.X R5, R13, R5, R8, P1, !PT ;  /* 0x000000050d05d210 */ /* 0x000fe20000ffe408 */
[----:B------:R-:W-:-:S05]  /*1acf0*/  FMUL R8, R189, UR39 ;  /* 0x00000027bd087c20 */ /* 0x000fca0008400000 */
[----:B------:R-:W-:-:S05]  /*1ad00*/  F2FP.SATFINITE.E4M3.F32.PACK_AB_MERGE_C R13, RZ, R8, RZ ;  /* 0x00000008ff0d723e */ /* 0x000fca00048070ff */
[----:B------:R3:W-:Y:S01]  /*1ad10*/  @!P6 STG.E.U8 desc[UR46][R6.64+0x38], R13 ;  /* 0x0000380d0600e986 */ /* 0x0007e2000c10112e */
[----:B------:R-:W-:-:S13]  /*1ad20*/  ISETP.LT.OR P6, PT, R45, 0x32, !P4 ;  /* 0x000000322d00780c */ /* 0x000fda00067c1670 */
[----:B------:R-:W0:Y:S01]  /*1ad30*/  @!P6 LDC.64 R14, c[0x0][0x5c0] ;  /* 0x00017000ff0eeb82 */ /* 0x000e220000000a00 */
[----:B------:R-:W-:Y:S02]  /*1ad40*/  @!P6 IMAD.MOV.U32 R2, RZ, RZ, R26 ;  /* 0x000000ffff02e224 */ /* 0x000fe400078e001a */
[----:B------:R-:W-:Y:S02]  /*1ad50*/  @!P6 IMAD.MOV.U32 R3, RZ, RZ, R44 ;  /* 0x000000ffff03e224 */ /* 0x000fe400078e002c */
[----:B------:R-:W-:-:S04]  /*1ad60*/  @!P6 IMAD.WIDE.U32 R2, R24, 0x180, R2 ;  /* 0x000001801802e825 */ /* 0x000fc800078e0002 */
[----:B------:R-:W-:Y:S02]  /*1ad70*/  @!P6 IMAD R8, R25, 0x180, RZ ;  /* 0x000001801908e824 */ /* 0x000fe400078e02ff */
[----:B---3--:R-:W-:Y:S01]  /*1ad80*/  FMUL R6, R187, UR39 ;  /* 0x00000027bb067c20 */ /* 0x008fe20008400000 */
[----:B0-----:R-:W-:-:S04]  /*1ad90*/  @!P6 IADD3 R2, P1, R2, R14, RZ ;  /* 0x0000000e0202e210 */ /* 0x001fc80007f3e0ff */
[----:B------:R-:W-:Y:S02]  /*1ada0*/  F2FP.SATFINITE.E4M3.F32.PACK_AB_MERGE_C R13, RZ, R6, RZ ;  /* 0x00000006ff0d723e */ /* 0x000fe400048070ff */
[----:B------:R-:W-:Y:S01]  /*1adb0*/  @!P6 IADD3.X R3, R15, R3, R8, P1, !PT ;  /* 0x000000030f03e210 */ /* 0x000fe20000ffe408 */
[----:B--2---:R-:W-:-:S05]  /*1adc0*/  FMUL R8, R188, UR39 ;  /* 0x00000027bc087c20 */ /* 0x004fca0008400000 */
[----:B------:R-:W-:-:S05]  /*1add0*/  F2FP.SATFINITE.E4M3.F32.PACK_AB_MERGE_C R9, RZ, R8, RZ ;  /* 0x00000008ff09723e */ /* 0x000fca00048070ff */
[----:B------:R0:W-:Y:S04]  /*1ade0*/  @!P0 STG.E.U8 desc[UR46][R10.64+0x39], R9 ;  /* 0x000039090a008986 */ /* 0x0001e8000c10112e */
[----:B------:R0:W-:Y:S01]  /*1adf0*/  @!P5 STG.E.U8 desc[UR46][R4.64+0x30], R13 ;  /* 0x0000300d0400d986 */ /* 0x0001e2000c10112e */
[----:B------:R-:W-:-:S04]  /*1ae00*/  LOP3.LUT P5, RZ, R229, 0x400000, RZ, 0xc0, !PT ;  /* 0x00400000e5ff7812 */ /* 0x000fc800078ac0ff */
[----:B------:R-:W-:Y:S01]  /*1ae10*/  ISETP.LT.OR P5, PT, R45, 0x31, !P5 ;  /* 0x000000312d00780c */ /* 0x000fe20006fa1670 */
[----:B------:R-:W-:Y:S01]  /*1ae20*/  BSSY B1, `(.L_x_66) ;  /* 0x0000018000017945 */ /* 0x000fe20003800000 */
[----:B------:R-:W-:Y:S02]  /*1ae30*/  ISETP.NE.AND P3, PT, R32, RZ, PT ;  /* 0x000000ff2000720c */ /* 0x000fe40003f65270 */
[----:B------:R-:W-:Y:S02]  /*1ae40*/  ISETP.NE.AND P2, PT, R61, RZ, PT ;  /* 0x000000ff3d00720c */ /* 0x000fe40003f45270 */
[----:B------:R-:W-:Y:S02]  /*1ae50*/  ISETP.NE.AND P1, PT, R56, RZ, PT ;  /* 0x000000ff3800720c */ /* 0x000fe40003f25270 */
[----:B------:R-:W-:Y:S01]  /*1ae60*/  ISETP.NE.AND P0, PT, R54, RZ, PT ;  /* 0x000000ff3600720c */ /* 0x000fe20003f05270 */
[----:B----4-:R-:W-:-:S05]  /*1ae70*/  FMUL R6, R186, UR39 ;  /* 0x00000027ba067c20 */ /* 0x010fca0008400000 */
[----:B------:R-:W-:-:S05]  /*1ae80*/  F2FP.SATFINITE.E4M3.F32.PACK_AB_MERGE_C R15, RZ, R6, RZ ;  /* 0x00000006ff0f723e */ /* 0x000fca00048070ff */
[----:B------:R0:W-:Y:S01]  /*1ae90*/  @!P6 STG.E.U8 desc[UR46][R2.64+0x31], R15 ;  /* 0x0000310f0200e986 */ /* 0x0001e2000c10112e */
[----:B-----5:R-:W-:-:S05]  /*1aea0*/  FMUL R6, R185, UR39 ;  /* 0x00000027b9067c20 */ /* 0x020fca0008400000 */
[----:B------:R-:W-:Y:S01]  /*1aeb0*/  F2FP.SATFINITE.E4M3.F32.PACK_AB_MERGE_C R17, RZ, R6, RZ ;  /* 0x00000006ff11723e */ /* 0x000fe200048070ff */
[----:B------:R-:W-:-:S05]  /*1aec0*/  FMUL R7, R184, UR39 ;  /* 0x00000027b8077c20 */ /* 0x000fca0008400000 */
        /* <DEDUP_REMOVED lines=13> */
.L_x_67:
[----:B------:R-:W-:Y:S05]  /*1afa0*/  BSYNC B1 ;  /* 0x0000000000017941 */ /* 0x000fea0003800000 */
.L_x_66:
        /* <DEDUP_REMOVED lines=15> */
.L_x_69:
[----:B------:R-:W-:Y:S05]  /*1b0a0*/  BSYNC B1 ;  /* 0x0000000000017941 */ /* 0x000fea0003800000 */
.L_x_68:
[----:B------:R-:W2:Y:S04]  /*1b0b0*/  LDL.LU R14, [R1+0xe8] ;  /* 0x0000e800010e7983 */ /* 0x000ea80000300800 */
[----:B------:R-:W3:Y:S04]  /*1b0c0*/  LDL.LU R11, [R1+0xec] ;  /* 0x0000ec00010b7983 */ /* 0x000ee80000300800 */
[----:B------:R-:W4:Y:S04]  /*1b0d0*/  LDL.LU R13, [R1+0xf0] ;  /* 0x0000f000010d7983 */ /* 0x000f280000300800 */
[----:B------:R-:W5:Y:S01]  /*1b0e0*/  LDL.LU R12, [R1+0xf4] ;  /* 0x0000f400010c7983 */ /* 0x000f620000300800 */
[----:B------:R-:W-:Y:S01]  /*1b0f0*/  ISETP.LT.OR P6, PT, R45, 0x39, !P4 ;  /* 0x000000392d00780c */ /* 0x000fe200067c1670 */
[----:B------:R-:W-:Y:S01]  /*1b100*/  BSSY B1, `(.L_x_70) ;  /* 0x000002a000017945 */ /* 0x000fe20003800000 */
[----:B------:R-:W-:-:S11]  /*1b110*/  P2R R10, PR, RZ, 0x1 ;  /* 0x00000001ff0a7803 */ /* 0x000fd60000000000 */
[----:B-1----:R-:W1:Y:S01]  /*1b120*/  @!P6 LDC.64 R6, c[0x0][0x5c0] ;  /* 0x00017000ff06eb82 */ /* 0x002e620000000a00 */
[----:B0-----:R-:W-:Y:S02]  /*1b130*/  @!P6 IMAD.MOV.U32 R2, RZ, RZ, R26 ;  /* 0x000000ffff02e224 */ /* 0x001fe400078e001a */
[----:B------:R-:W-:Y:S02]  /*1b140*/  @!P6 IMAD.MOV.U32 R3, RZ, RZ, R44 ;  /* 0x000000ffff03e224 */ /* 0x000fe400078e002c */
[----:B------:R-:W-:Y:S02]  /*1b150*/  @!P6 IMAD R4, R25, 0x180, RZ ;  /* 0x000001801904e824 */ /* 0x000fe400078e02ff */
[----:B------:R-:W-:-:S03]  /*1b160*/  @!P6 IMAD.WIDE.U32 R2, R24, 0x180, R2 ;  /* 0x000001801802e825 */ /* 0x000fc600078e0002 */
[----:B-1----:R-:W-:-:S04]  /*1b170*/  @!P6 IADD3 R2, P5, R2, R6, RZ ;  /* 0x000000060202e210 */ /* 0x002fc80007fbe0ff */
        /* <DEDUP_REMOVED lines=34> */
.L_x_71:
[----:B------:R-:W-:Y:S05]  /*1b3a0*/  BSYNC B1 ;  /* 0x0000000000017941 */ /* 0x000fea0003800000 */
.L_x_70:
        /* <DEDUP_REMOVED lines=15> */
.L_x_73:
[----:B------:R-:W-:Y:S05]  /*1b4a0*/  BSYNC B1 ;  /* 0x0000000000017941 */ /* 0x000fea0003800000 */
.L_x_72:
[----:B------:R-:W-:Y:S01]  /*1b4b0*/  P2R R63, PR, RZ, 0x10 ;  /* 0x00000010ff3f7803 */ /* 0x000fe20000000000 */
[----:B------:R-:W2:Y:S01]  /*1b4c0*/  LDL.LU R184, [R1+0xf8] ;  /* 0x0000f80001b87983 */ /* 0x000ea20000300800 */
[----:B------:R-:W-:Y:S02]  /*1b4d0*/  LOP3.LUT P4, RZ, R229, 0x200, RZ, 0xc0, !PT ;  /* 0x00000200e5ff7812 */ /* 0x000fe4000788c0ff */
[----:B01----:R-:W-:Y:S01]  /*1b4e0*/  P2R R2, PR, RZ, 0x8 ;  /* 0x00000008ff027803 */ /* 0x003fe20000000000 */
[----:B------:R-:W-:Y:S01]  /*1b4f0*/  IMAD.U32 R41, RZ, RZ, UR8 ;  /* 0x00000008ff297e24 */ /* 0x000fe2000f8e00ff */
[----:B------:R-:W-:Y:S01]  /*1b500*/  ISETP.LT.OR P3, PT, R45, 0x41, !P4 ;  /* 0x000000412d00780c */ /* 0x000fe20006761670 */
[----:B------:R-:W-:Y:S01]  /*1b510*/  IMAD.U32 R31, RZ, RZ, UR7 ;  /* 0x00000007ff1f7e24 */ /* 0x000fe2000f8e00ff */
[----:B------:R-:W3:Y:S11]  /*1b520*/  LDL.LU R187, [R1+0xfc] ;  /* 0x0000fc0001bb7983 */ /* 0x000ef60000300800 */
[----:B------:R-:W0:Y:S01]  /*1b530*/  @!P3 LDC.64 R28, c[0x0][0x5c0] ;  /* 0x00017000ff1cbb82 */ /* 0x000e220000000a00 */
[----:B------:R-:W-:Y:S01]  /*1b540*/  P2R R30, PR, RZ, 0x8 ;  /* 0x00000008ff1e7803 */ /* 0x000fe20000000000 */
[----:B------:R-:W-:Y:S01]  /*1b550*/  IMAD.U32 R43, RZ, RZ, UR8 ;  /* 0x00000008ff2b7e24 */ /* 0x000fe2000f8e00ff */
[----:B------:R-:W4:Y:S01]  /*1b560*/  LDL.LU R186, [R1+0x100] ;  /* 0x0001000001ba7983 */ /* 0x000f220000300800 */
[----:B------:R-:W-:-:S02]  /*1b570*/  IMAD.U32 R47, RZ, RZ, UR8 ;  /* 0x00000008ff2f7e24 */ /* 0x000fc4000f8e00ff */
[----:B------:R-:W-:Y:S01]  /*1b580*/  IMAD.U32 R49, RZ, RZ, UR8 ;  /* 0x00000008ff317e24 */ /* 0x000fe2000f8e00ff */
[----:B------:R-:W5:Y:S01]  /*1b590*/  LDL.LU R185, [R1+0x104] ;  /* 0x0001040001b97983 */ /* 0x000f620000300800 */
[----:B------:R-:W-:Y:S02]  /*1b5a0*/  IMAD.U32 R51, RZ, RZ, UR8 ;  /* 0x00000008ff337e24 */ /* 0x000fe4000f8e00ff */
[----:B------:R-:W-:Y:S01]  /*1b5b0*/  IMAD.U32 R53, RZ, RZ, UR8 ;  /* 0x00000008ff357e24 */ /* 0x000fe2000f8e00ff */
[----:B------:R-:W5:Y:S01]  /*1b5c0*/  LDL.LU R188, [R1+0x108] ;  /* 0x0001080001bc7983 */ /* 0x000f620000300800 */
        /* <DEDUP_REMOVED lines=35> */
[----:B------:R-:W-:Y:S02]  /*1b800*/  ISETP.LT.OR P4, PT, R45, 0x4a, !P0 ;  /* 0x0000004a2d00780c */ /* 0x000fe40004781670 */
[----:B------:R-:W-:Y:S02]  /*1b810*/  LOP3.LUT P6, RZ, R229, 0x10000, RZ, 0xc0, !PT ;  /* 0x00010000e5ff7812 */ /* 0x000fe400078cc0ff */
        /* <DEDUP_REMOVED lines=38> */
[----:B------:R-:W-:Y:S02]  /*1ba80*/  P2R R61, PR, RZ, 0x10 ;  /* 0x00000010ff3d7803 */ /* 0x000fe40000000000 */
[----:B------:R-:W-:-:S07]  /*1ba90*/  P2R R60, PR, RZ, 0x20 ;  /* 0x00000020ff3c7803 */ /* 0x000fce0000000000 */
        /* <DEDUP_REMOVED lines=15> */
[----:B------:R-:W-:Y:S01]  /*1bb90*/  ISETP.NE.AND P4, PT, R32, RZ, PT ;  /* 0x000000ff2000720c */ /* 0x000fe20003f85270 */
[----:B--2---:R-:W-:Y:S01]  /*1bba0*/  FMUL R32, R184, UR39 ;  /* 0x00000027b8207c20 */ /* 0x004fe20008400000 */
[----:B------:R-:W-:Y:S01]  /*1bbb0*/  @!P2 IADD3 R57, P1, P6, R57, UR10, R26 ;  /* 0x0000000a3939ac10 */ /* 0x000fe2000fe3e01a */
[----:B------:R-:W2:Y:S03]  /*1bbc0*/  LDL.LU R184, [R1+0x10c] ;  /* 0x00010c0001b87983 */ /* 0x000ea60000300800 */
[----:B------:R-:W-:Y:S02]  /*1bbd0*/  @!P2 IADD3.X R52, R31, UR9, R44, P1, P6 ;  /* 0x000000091f34ac10 */ /* 0x000fe40008fec42c */
[----:B------:R-:W-:-:S13]  /*1bbe0*/  ISETP.LT.OR P6, PT, R45, 0x41, !P3 ;  /* 0x000000412d00780c */ /* 0x000fda0005fc1670 */
[----:B------:R-:W0:Y:S01]  /*1bbf0*/  @!P6 LDC.64 R30, c[0x0][0x5c0] ;  /* 0x00017000ff1eeb82 */ /* 0x000e220000000a00 */
[----:B------:R-:W-:Y:S02]  /*1bc00*/  ISETP.NE.AND P2, PT, R37, RZ, PT ;  /* 0x000000ff2500720c */ /* 0x000fe40003f45270 */
[----:B------:R-:W-:Y:S02]  /*1bc10*/  F2FP.SATFINITE.E4M3.F32.PACK_AB_MERGE_C R35, RZ, R32, RZ ;  /* 0x00000020ff23723e */ /* 0x000fe400048070ff */
[----:B------:R-:W-:Y:S02]  /*1bc20*/  P2R R54, PR, RZ, 0x4 ;  /* 0x00000004ff367803 */ /* 0x000fe40000000000 */
[----:B------:R-:W-:Y:S01]  /*1bc30*/  ISETP.NE.AND P2, PT, R34, RZ, PT ;  /* 0x000000ff2200720c */ /* 0x000fe20003f45270 */
[----:B---3--:R-:W-:Y:S02]  /*1bc40*/  FMUL R34, R187, UR39 ;  /* 0x00000027bb227c20 */ /* 0x008fe40008400000 */
[----:B------:R-:W3:Y:S01]  /*1bc50*/  LDL.LU R187, [R1+0x110] ;  /* 0x0001100001bb7983 */ /* 0x000ee20000300800 */
[----:B0-----:R-:W-:-:S05]  /*1bc60*/  @!P6 IADD3 R30, P0, R26, R30, RZ ;  /* 0x0000001e1a1ee210 */ /* 0x001fca0007f1e0ff */
[----:B------:R-:W-:-:S05]  /*1bc70*/  @!P6 IMAD.X R31, R44, 0x1, R31, P0 ;  /* 0x000000012c1fe824 */ /* 0x000fca00000e061f */
[----:B------:R5:W-:Y:S01]  /*1bc80*/  @!P6 STG.E.U8 desc[UR46][R30.64+0x40], R35 ;  /* 0x000040231e00e986 */ /* 0x000be2000c10112e */
[----:B------:R-:W-:Y:S02]  /*1bc90*/  ISETP.LT.OR P6, PT, R45, 0x42, !P3 ;  /* 0x000000422d00780c */ /* 0x000fe40005fc1670 */
[----:B------:R-:W-:Y:S01]  /*1bca0*/  F2FP.SATFINITE.E4M3.F32.PACK_AB_MERGE_C R37, RZ, R34, RZ ;  /* 0x00000022ff25723e */ /* 0x000fe200048070ff */
[----:B----4-:R-:W-:Y:S02]  /*1bcb0*/  FMUL R34, R186, UR39 ;  /* 0x00000027ba227c20 */ /* 0x010fe40008400000 */
[----:B------:R-:W4:Y:S04]  /*1bcc0*/  LDL.LU R186, [R1+0x114] ;  /* 0x0001140001ba7983 */ /* 0x000f280000300800 */
[----:B------:R-:W4:Y:S04]  /*1bcd0*/  LDL.LU R189, [R1+0x118] ;  /* 0x0001180001bd7983 */ /* 0x000f280000300800 */
[----:B------:R-:W0:Y:S01]  /*1bce0*/  @!P6 LDC.64 R32, c[0x0][0x5c0] ;  /* 0x00017000ff20eb82 */ /* 0x000e220000000a00 */
[----:B-----5:R-:W-:-:S02]  /*1bcf0*/  FMUL R30, R185, UR39 ;  /* 0x00000027b91e7c20 */ /* 0x020fc40008400000 */
[----:B------:R-:W5:Y:S01]  /*1bd00*/  LDL.LU R185, [R1+0x11c] ;  /* 0x00011c0001b97983 */ /* 0x000f620000300800 */
[----:B------:R-:W-:Y:S02]  /*1bd10*/  F2FP.SATFINITE.E4M3.F32.PACK_AB_MERGE_C R39, RZ, R34, RZ ;  /* 0x00000022ff27723e */ /* 0x000fe400048070ff */
[----:B------:R-:W-:Y:S02]  /*1bd20*/  F2FP.SATFINITE.E4M3.F32.PACK_AB_MERGE_C R35, RZ, R30, RZ ;  /* 0x0000001eff23723e */ /* 0x000fe400048070ff */
[----:B0-----:R-:W-:-:S05]  /*1bd30*/  @!P6 IADD3 R32, P0, R26, R32, RZ ;  /* 0x000000201a20e210 */ /* 0x001fca0007f1e0ff */
[----:B------:R-:W-:-:S05]  /*1bd40*/  @!P6 IMAD.X R33, R44, 0x1, R33, P0 ;  /* 0x000000012c21e824 */ /* 0x000fca00000e0621 */
[----:B------:R0:W-:Y:S04]  /*1bd50*/  @!P6 STG.E.U8 desc[UR46][R32.64+0x41], R37 ;  /* 0x000041252000e986 */ /* 0x0001e8000c10112e */
[----:B------:R-:W-:Y:S04]  /*1bd60*/  @!P5 STG.E.U8 desc[UR46][R28.64+0x40], R39 ;  /* 0x000040271c00d986 */ /* 0x000fe8000c10112e */
[----:B------:R2:W-:Y:S01]  /*1bd70*/  @!P4 STG.E.U8 desc[UR46][R22.64+0x41], R35 ;  /* 0x000041231600c986 */ /* 0x0005e2000c10112e */
[----:B0-----:R-:W-:-:S03]  /*1bd80*/  FMUL R32, R188, UR39 ;  /* 0x00000027bc207c20 */ /* 0x001fc60008400000 */
[----:B------:R-:W5:Y:S01]  /*1bd90*/  LDL.LU R188, [R1+0x120] ;  /* 0x0001200001bc7983 */ /* 0x000f620000300800 */
[----:B--2---:R-:W-:-:S03]  /*1bda0*/  FMUL R22, R184, UR39 ;  /* 0x00000027b8167c20 */ /* 0x004fc60008400000 */
[----:B------:R-:W2:Y:S01]  /*1bdb0*/  LDL.LU R184, [R1+0x124] ;  /* 0x0001240001b87983 */ /* 0x000ea20000300800 */
[C---:B------:R-:W-:Y:S02]  /*1bdc0*/  ISETP.LT.OR P6, PT, R45.reuse, 0x49, !P3 ;  /* 0x000000492d00780c */ /* 0x040fe40005fc1670 */
[----:B------:R-:W-:-:S11]  /*1bdd0*/  ISETP.LT.OR P3, PT, R45, 0x4a, !P3 ;  /* 0x0000004a2d00780c */ /* 0x000fd60005f61670 */
[----:B------:R-:W0:Y:S01]  /*1bde0*/  @!P6 LDC.64 R30, c[0x0][0x5c0] ;  /* 0x00017000ff1eeb82 */ /* 0x000e220000000a00 */
[----:B------:R-:W-:-:S07]  /*1bdf0*/  F2FP.SATFINITE.E4M3.F32.PACK_AB_MERGE_C R23, RZ, R22, RZ ;  /* 0x00000016ff17723e */ /* 0x000fce00048070ff */
[----:B------:R-:W1:Y:S01]  /*1be00*/  @!P3 LDC.64 R28, c[0x0][0x5c0] ;  /* 0x00017000ff1cbb82 */ /* 0x000e620000000a00 */
[----:B---3--:R-:W-:Y:S02]  /*1be10*/  FMUL R22, R187, UR39 ;  /* 0x00000027bb167c20 */ /* 0x008fe40008400000 */
[----:B------:R-:W3:Y:S03]  /*1be20*/  LDL.LU R187, [R1+0x128] ;  /* 0x0001280001bb7983 */ /* 0x000ee60000300800 */
[----:B------:R-:W-:Y:S02]  /*1be30*/  F2FP.SATFINITE.E4M3.F32.PACK_AB_MERGE_C R35, RZ, R22, RZ ;  /* 0x00000016ff23723e */ /* 0x000fe400048070ff */
[----:B------:R-:W-:Y:S02]  /*1be40*/  F2FP.SATFINITE.E4M3.F32.PACK_AB_MERGE_C R33, RZ, R32, RZ ;  /* 0x00000020ff21723e */ /* 0x000fe400048070ff */
[----:B0-----:R-:W-:-:S05]  /*1be50*/  @!P6 IADD3 R30, P4, R26, R30, RZ ;  /* 0x0000001e1a1ee210 */ /* 0x001fca0007f9e0ff */
[----:B------:R-:W-:Y:S02]  /*1be60*/  @!P6 IMAD.X R31, R44, 0x1, R31, P4 ;  /* 0x000000012c1fe824 */ /* 0x000fe400020e061f */
[----:B----4-:R-:W-:Y:S02]  /*1be70*/  FMUL R22, R186, UR39 ;  /* 0x00000027ba167c20 */ /* 0x010fe40008400000 */
[----:B------:R-:W4:Y:S04]  /*1be80*/  LDL.LU R186, [R1+0x12c] ;  /* 0x00012c0001ba7983 */ /* 0x000f280000300800 */
[----:B------:R0:W-:Y:S01]  /*1be90*/  @!P6 STG.E.U8 desc[UR46][R30.64+0x48], R33 ;  /* 0x000048211e00e986 */ /* 0x0001e2000c10112e */
[----:B-1----:R-:W-:Y:S02]  /*1bea0*/  @!P3 IADD3 R28, P6, R26, R28, RZ ;  /* 0x0000001c1a1cb210 */ /* 0x002fe40007fde0ff */
[----:B0-----:R-:W-:Y:S01]  /*1beb0*/  F2FP.SATFINITE.E4M3.F32.PACK_AB_MERGE_C R31, RZ, R22, RZ ;  /* 0x00000016ff1f723e */ /* 0x001fe200048070ff */
[----:B------:R-:W-:-:S05]  /*1bec0*/  FMUL R22, R189, UR39 ;  /* 0x00000027bd167c20 */ /* 0x000fca0008400000 */
[----:B------:R-:W-:Y:S01]  /*1bed0*/  F2FP.SATFINITE.E4M3.F32.PACK_AB_MERGE_C R33, RZ, R22, RZ ;  /* 0x00000016ff21723e */ /* 0x000fe200048070ff */
[----:B-----5:R-:W-:Y:S02]  /*1bee0*/  FMUL R22, R185, UR39 ;  /* 0x00000027b9167c20 */ /* 0x020fe40008400000 */
[----:B------:R-:W5:Y:S01]  /*1bef0*/  LDL.LU R185, [R1+0x130] ;  /* 0x0001300001b97983 */ /* 0x000f620000300800 */
[----:B------:R-:W-:-:S03]  /*1bf00*/  @!P3 IMAD.X R29, R44, 0x1, R29, P6 ;  /* 0x000000012c1db824 */ /* 0x000fc600030e061d */
[----:B------:R-:W5:Y:S04]  /*1bf10*/  LDL.LU R190, [R1+0x134] ;  /* 0x0001340001be7983 */ /* 0x000f680000300800 */
[----:B------:R0:W-:Y:S04]  /*1bf20*/  @!P3 STG.E.U8 desc[UR46][R28.64+0x49], R23 ;  /* 0x000049171c00b986 */ /* 0x0001e8000c10112e */
[----:B------:R-:W-:Y:S01]  /*1bf30*/  @!P2 STG.E.U8 desc[UR46][R20.64+0x48], R35 ;  /* 0x000048231400a986 */ /* 0x000fe2000c10112e */
[----:B------:R-:W-:-:S03]  /*1bf40*/  ISETP.NE.AND P2, PT, R54, RZ, PT ;  /* 0x000000ff3600720c */ /* 0x000fc60003f45270 */
[----:B------:R-:W5:Y:S10]  /*1bf50*/  LDL.LU R189, [R1+0x138] ;  /* 0x0001380001bd7983 */ /* 0x000f740000300800 */
[----:B------:R2:W-:Y:S01]  /*1bf60*/  @!P2 STG.E.U8 desc[UR46][R18.64+0x49], R31 ;  /* 0x0000491f1200a986 */ /* 0x0005e2000c10112e */
[----:B------:R-:W-:-:S02]  /*1bf70*/  ISETP.NE.AND P1, PT, R66, RZ, PT ;  /* 0x000000ff4200720c */ /* 0x000fc40003f25270 */
[----:B------:R-:W-:-:S11]  /*1bf80*/  ISETP.NE.AND P0, PT, R64, RZ, PT ;  /* 0x000000ff4000720c */ /* 0x000fd60003f05270 */
[----:B0-----:R-:W0:Y:S01]  /*1bf90*/  @!P1 LDC.64 R28, c[0x0][0x5c0] ;  /* 0x00017000ff1c9b82 */ /* 0x001e220000000a00 */
[----:B--2---:R-:W-:Y:S02]  /*1bfa0*/  FMUL R18, R184, UR39 ;  /* 0x00000027b8127c20 */ /* 0x004fe40008400000 */
[----:B------:R-:W2:Y:S01]  /*1bfb0*/  LDL.LU R184, [R1+0x13c] ;  /* 0x00013c0001b87983 */ /* 0x000ea20000300800 */
[----:B------:R-:W-:Y:S02]  /*1bfc0*/  ISETP.NE.AND P3, PT, R65, RZ, PT ;  /* 0x000000ff4100720c */ /* 0x000fe40003f65270 */
[----:B------:R-:W-:Y:S02]  /*1bfd0*/  ISETP.NE.AND P5, PT, R67, RZ, PT ;  /* 0x000000ff4300720c */ /* 0x000fe40003fa5270 */
[----:B------:R-:W-:Y:S01]  /*1bfe0*/  F2FP.SATFINITE.E4M3.F32.PACK_AB_MERGE_C R23, RZ, R22, RZ ;  /* 0x00000016ff17723e */ /* 0x000fe200048070ff */
[----:B------:R-:W-:Y:S08]  /*1bff0*/  @!P0 STG.E.U8 desc[UR46][R16.64+0x40], R33 ;  /* 0x0000402110008986 */ /* 0x000ff0000c10112e */
[----:B------:R3:W-:Y:S01]  /*1c000*/  @!P3 STG.E.U8 desc[UR46][R14.64+0x41], R23 ;  /* 0x000041170e00b986 */ /* 0x0007e2000c10112e */
[----:B0-----:R-:W-:-:S05]  /*1c010*/  @!P1 IADD3 R20, P3, R41, R28, RZ ;  /* 0x0000001c29149210 */ /* 0x001fca0007f7e0ff */
[----:B------:R-:W-:Y:S02]  /*1c020*/  @!P1 IMAD.X R21, R36, 0x1, R29, P3 ;  /* 0x0000000124159824 */ /* 0x000fe400018e061d */
[----:B------:R-:W0:Y:S01]  /*1c030*/  @!P5 LDC.64 R28, c[0x0][0x5c0] ;  /* 0x00017000ff1cdb82 */ /* 0x000e220000000a00 */
[----:B------:R-:W-:Y:S01]  /*1c040*/  ISETP.NE.AND P4, PT, R68, RZ, PT ;  /* 0x000000ff4400720c */ /* 0x000fe20003f85270 */
[----:B------:R-:W-:Y:S01]  /*1c050*/  FMUL R22, R188, UR39 ;  /* 0x00000027bc167c20 */ /* 0x000fe20008400000 */
[----:B---3--:R-:W-:Y:S01]  /*1c060*/  FMUL R14, R187, UR39 ;  /* 0x00000027bb0e7c20 */ /* 0x008fe20008400000 */
[----:B------:R-:W-:Y:S01]  /*1c070*/  F2FP.SATFINITE.E4M3.F32.PACK_AB_MERGE_C R23, RZ, R18, RZ ;  /* 0x00000012ff17723e */ /* 0x000fe200048070ff */
[----:B------:R-:W3:Y:S02]  /*1c080*/  LDL.LU R187, [R1+0x140] ;  /* 0x0001400001bb7983 */ /* 0x000ee40000300800 */
[----:B------:R-:W-:Y:S02]  /*1c090*/  F2FP.SATFINITE.E4M3.F32.PACK_AB_MERGE_C R19, RZ, R22, RZ ;  /* 0x00000016ff13723e */ /* 0x000fe400048070ff */
[----:B------:R-:W-:-:S03]  /*1c0a0*/  ISETP.NE.AND P6, PT, R70, RZ, PT ;  /* 0x000000ff4600720c */ /* 0x000fc60003fc5270 */
[----:B------:R1:W-:Y:S01]  /*1c0b0*/  @!P1 STG.E.U8 desc[UR46][R20.64+0x40], R19 ;  /* 0x0000401314009986 */ /* 0x0003e2000c10112e */
[----:B0-----:R-:W-:-:S05]  /*1c0c0*/  @!P5 IADD3 R16, P3, R43, R28, RZ ;  /* 0x0000001c2b10d210 */ /* 0x001fca0007f7e0ff */
[----:B------:R-:W-:Y:S01]  /*1c0d0*/  @!P5 IMAD.X R17, R38, 0x1, R29, P3 ;  /* 0x000000012611d824 */ /* 0x000fe200018e061d */
[----:B------:R-:W-:-:S04]  /*1c0e0*/  F2FP.SATFINITE.E4M3.F32.PACK_AB_MERGE_C R29, RZ, R14, RZ ;  /* 0x0000000eff1d723e */ /* 0x000fc800048070ff */
[----:B------:R-:W-:Y:S01]  /*1c0f0*/  @!P5 STG.E.U8 desc[UR46][R16.64+0x41], R23 ;  /* 0x000041171000d986 */ /* 0x000fe2000c10112e */
[----:B----4-:R-:W-:-:S03]  /*1c100*/  FMUL R14, R186, UR39 ;  /* 0x00000027ba0e7c20 */ /* 0x010fc60008400000 */
[----:B------:R0:W-:Y:S01]  /*1c110*/  @!P4 STG.E.U8 desc[UR46][R12.64+0x48], R29 ;  /* 0x0000481d0c00c986 */ /* 0x0001e2000c10112e */
[----:B------:R-:W-:Y:S02]  /*1c120*/  ISETP.NE.AND P4, PT, R61, RZ, PT ;  /* 0x000000ff3d00720c */ /* 0x000fe40003f85270 */
[----:B-1----:R-:W-:Y:S01]  /*1c130*/  F2FP.SATFINITE.E4M3.F32.PACK_AB_MERGE_C R19, RZ, R14, RZ ;  /* 0x0000000eff13723e */ /* 0x002fe200048070ff */
[----:B------:R-:W4:Y:S01]  /*1c140*/  LDL.LU R186, [R1+0x144] ;  /* 0x0001440001ba7983 */ /* 0x000f220000300800 */
[----:B------:R-:W1:Y:S01]  /*1c150*/  @!P6 LDC.64 R14, c[0x0][0x5c0] ;  /* 0x00017000ff0eeb82 */ /* 0x000e620000000a00 */
[----:B------:R-:W-:Y:S02]  /*1c160*/  ISETP.NE.AND P3, PT, R69, RZ, PT ;  /* 0x000000ff4500720c */ /* 0x000fe40003f65270 */
[----:B------:R-:W4:Y:S06]  /*1c170*/  LDL.LU R188, [R1+0x148] ;  /* 0x0001480001bc7983 */ /* 0x000f2c0000300800 */
[----:B------:R-:W0:Y:S01]  /*1c180*/  @!P4 LDC.64 R20, c[0x0][0x5c0] ;  /* 0x00017000ff14cb82 */ /* 0x000e220000000a00 */
[----:B-----5:R-:W-:-:S02]  /*1c190*/  FMUL R18, R185, UR39 ;  /* 0x00000027b9127c20 */ /* 0x020fc40008400000 */
[----:B------:R-:W5:Y:S04]  /*1c1a0*/  LDL.LU R185, [R1+0x14c] ;  /* 0x00014c0001b97983 */ /* 0x000f680000300800 */
[----:B------:R0:W-:Y:S01]  /*1c1b0*/  @!P3 STG.E.U8 desc[UR46][R10.64+0x49], R19 ;  /* 0x000049130a00b986 */ /* 0x0001e2000c10112e */
[----:B-1----:R-:W-:-:S05]  /*1c1c0*/  @!P6 IADD3 R14, P3, R47, R14, RZ ;  /* 0x0000000e2f0ee210 */ /* 0x002fca0007f7e0ff */
[----:B------:R-:W-:Y:S01]  /*1c1d0*/  @!P6 IMAD.X R15, R40, 0x1, R15, P3 ;  /* 0x00000001280fe824 */ /* 0x000fe200018e060f */
[----:B0-----:R-:W-:Y:S01]  /*1c1e0*/  @!P4 IADD3 R12, P3, R49, R20, RZ ;  /* 0x00000014310cc210 */ /* 0x001fe20007f7e0ff */
[----:B------:R-:W-:-:S04]  /*1c1f0*/  FMUL R10, R189, UR39 ;  /* 0x00000027bd0a7c20 */ /* 0x000fc80008400000 */
[----:B------:R-:W-:Y:S01]  /*1c200*/  @!P4 IMAD.X R13, R42, 0x1, R21, P3 ;  /* 0x000000012a0dc824 */ /* 0x000fe200018e0615 */
[----:B------:R-:W-:Y:S01]  /*1c210*/  F2FP.SATFINITE.E4M3.F32.PACK_AB_MERGE_C R21, RZ, R10, RZ ;  /* 0x0000000aff15723e */ /* 0x000fe200048070ff */
[----:B--2---:R-:W-:Y:S02]  /*1c220*/  FMUL R10, R184, UR39 ;  /* 0x00000027b80a7c20 */ /* 0x004fe40008400000 */
[----:B------:R-:W2:Y:S01]  /*1c230*/  LDL.LU R184, [R1+0x150] ;  /* 0x0001500001b87983 */ /* 0x000ea20000300800 */
[----:B------:R-:W-:Y:S02]  /*1c240*/  ISETP.NE.AND P5, PT, R60, RZ, PT ;  /* 0x000000ff3c00720c */ /* 0x000fe40003fa5270 */
[----:B------:R-:W-:Y:S01]  /*1c250*/  F2FP.SATFINITE.E4M3.F32.PACK_AB_MERGE_C R17, RZ, R18, RZ ;  /* 0x00000012ff11723e */ /* 0x000fe200048070ff */
[----:B------:R-:W-:Y:S01]  /*1c260*/  FMUL R16, R190, UR39 ;  /* 0x00000027be107c20 */ /* 0x000fe20008400000 */
[----:B------:R-:W-:-:S03]  /*1c270*/  ISETP.NE.AND P1, PT, R59, RZ, PT ;  /* 0x000000ff3b00720c */ /* 0x000fc60003f25270 */
[----:B------:R0:W-:Y:S01]  /*1c280*/  @!P6 STG.E.U8 desc[UR46][R14.64+0x48], R17 ;  /* 0x000048110e00e986 */ /* 0x0001e2000c10112e */
[----:B------:R-:W-:Y:S02]  /*1c290*/  F2FP.SATFINITE.E4M3.F32.PACK_AB_MERGE_C R19, RZ, R16, RZ ;  /* 0x00000010ff13723e */ /* 0x000fe400048070ff */
[----:B------:R-:W-:-:S03]  /*1c2a0*/  ISETP.NE.AND P3, PT, R71, RZ, PT ;  /* 0x000000ff4700720c */ /* 0x000fc60003f65270 */
[----:B------:R1:W-:Y:S01]  /*1c2b0*/  @!P4 STG.E.U8 desc[UR46][R12.64+0x49], R19 ;  /* 0x000049130c00c986 */ /* 0x0003e2000c10112e */
[----:B------:R-:W-:Y:S02]  /*1c2c0*/  ISETP.NE.AND P4, PT, R62, RZ, PT ;  /* 0x000000ff3e00720c */ /* 0x000fe40003f85270 */
[----:B0-----:R-:W-:Y:S01]  /*1c2d0*/  F2FP.SATFINITE.E4M3.F32.PACK_AB_MERGE_C R15, RZ, R10, RZ ;  /* 0x0000000aff0f723e */ /* 0x001fe200048070ff */
[----:B------:R-:W0:Y:S01]  /*1c2e0*/  @!P1 LDC.64 R16, c[0x0][0x5c0] ;  /* 0x00017000ff109b82 */ /* 0x000e220000000a00 */
[----:B---3--:R-:W-:Y:S02]  /*1c2f0*/  FMUL R14, R187, UR39 ;  /* 0x00000027bb0e7c20 */ /* 0x008fe40008400000 */
[----:B------:R-:W3:Y:S05]  /*1c300*/  LDL.LU R187, [R1+0x154] ;  /* 0x0001540001bb7983 */ /* 0x000eea0000300800 */
[----:B------:R-:W0:Y:S01]  /*1c310*/  @!P5 LDC.64 R10, c[0x0][0x5c0] ;  /* 0x00017000ff0adb82 */ /* 0x000e220000000a00 */
[----:B------:R-:W-:Y:S04]  /*1c320*/  @!P3 STG.E.U8 desc[UR46][R8.64+0x40], R21 ;  /* 0x000040150800b986 */ /* 0x000fe8000c10112e */
[----:B------:R5:W-:Y:S01]  /*1c330*/  @!P4 STG.E.U8 desc[UR46][R6.64+0x41], R15 ;  /* 0x0000410f0600c986 */ /* 0x000be2000c10112e */
[----:B-1----:R-:W-:Y:S01]  /*1c340*/  F2FP.SATFINITE.E4M3.F32.PACK_AB_MERGE_C R13, RZ, R14, RZ ;  /* 0x0000000eff0d723e */ /* 0x002fe200048070ff */
[----:B----4-:R-:W-:-:S02]  /*1c350*/  FMUL R12, R186, UR39 ;  /* 0x00000027ba0c7c20 */ /* 0x010fc40008400000 */
[----:B------:R-:W4:Y:S01]  /*1c360*/  LDL.LU R186, [R1+0x158] ;  /* 0x0001580001ba7983 */ /* 0x000f220000300800 */
[----:B0-----:R-:W-:Y:S01]  /*1c370*/  @!P5 IADD3 R10, P3, R51, R10, RZ ;  /* 0x0000000a330ad210 */ /* 0x001fe20007f7e0ff */
[----:B-----5:R-:W-:Y:S02]  /*1c380*/  FMUL R7, R185, UR39 ;  /* 0x00000027b9077c20 */ /* 0x020fe40008400000 */
[----:B------:R-:W5:Y:S02]  /*1c390*/  LDL.LU R185, [R1+0x15c] ;  /* 0x00015c0001b97983 */ /* 0x000f640000300800 */
[----:B------:R-:W-:Y:S01]  /*1c3a0*/  @!P5 IMAD.X R11, R46, 0x1, R11, P3 ;  /* 0x000000012e0bd824 */ /* 0x000fe200018e060b */
[----:B------:R-:W-:Y:S02]  /*1c3b0*/  @!P1 IADD3 R8, P3, R53, R16, RZ ;  /* 0x0000001035089210 */ /* 0x000fe40007f7e0ff */
[----:B------:R-:W-:-:S03]  /*1c3c0*/  F2FP.SATFINITE.E4M3.F32.PACK_AB_MERGE_C R15, RZ, R12, RZ ;  /* 0x0000000cff0f723e */ /* 0x000fc600048070ff */
[----:B------:R-:W-:Y:S01]  /*1c3d0*/  @!P1 IMAD.X R9, R48, 0x1, R17, P3 ;  /* 0x0000000130099824 */ /* 0x000fe200018e0611 */
[----:B------:R-:W-:Y:S04]  /*1c3e0*/  @!P5 STG.E.U8 desc[UR46][R10.64+0x40], R13 ;  /* 0x0000400d0a00d986 */ /* 0x000fe8000c10112e */
[----:B------:R2:W-:Y:S01]  /*1c3f0*/  @!P1 STG.E.U8 desc[UR46][R8.64+0x41], R15 ;  /* 0x0000410f08009986 */ /* 0x0005e2000c10112e */
[----:B------:R-:W-:Y:S02]  /*1c400*/  ISETP.NE.AND P0, PT, R58, RZ, PT ;  /* 0x000000ff3a00720c */ /* 0x000fe40003f05270 */
[----:B------:R-:W-:-:S11]  /*1c410*/  ISETP.NE.AND P2, PT, R56, RZ, PT ;  /* 0x000000ff3800720c */ /* 0x000fd60003f45270 */
[----:B------:R-:W0:Y:S01]  /*1c420*/  @!P0 LDC.64 R16, c[0x0][0x5c0] ;  /* 0x00017000ff108b82 */ /* 0x000e220000000a00 */
[----:B------:R-:W-:Y:S01]  /*1c430*/  FMUL R6, R188, UR39 ;  /* 0x00000027bc067c20 */ /* 0x000fe20008400000 */
[----:B------:R-:W-:-:S06]  /*1c440*/  ISETP.NE.AND P4, PT, R63, RZ, PT ;  /* 0x000000ff3f00720c */ /* 0x000fcc0003f85270 */
[----:B------:R-:W1:Y:S01]  /*1c450*/  @!P2 LDC.64 R18, c[0x0][0x5c0] ;  /* 0x00017000ff12ab82 */ /* 0x000e620000000a00 */
[----:B--2---:R-:W-:Y:S02]  /*1c460*/  FMUL R8, R184, UR39 ;  /* 0x00000027b8087c20 */ /* 0x004fe40008400000 */
[----:B------:R-:W2:Y:S01]  /*1c470*/  LDL.LU R184, [R1+0x160] ;  /* 0x0001600001b87983 */ /* 0x000ea20000300800 */
[----:B------:R-:W-:Y:S02]  /*1c480*/  ISETP.NE.AND P5, PT, R72, RZ, PT ;  /* 0x000000ff4800720c */ /* 0x000fe40003fa5270 */
[----:B------:R-:W-:Y:S02]  /*1c490*/  ISETP.NE.AND P6, PT, R73, RZ, PT ;  /* 0x000000ff4900720c */ /* 0x000fe40003fc5270 */
[----:B------:R-:W-:Y:S02]  /*1c4a0*/  F2FP.SATFINITE.E4M3.F32.PACK_AB_MERGE_C R11, RZ, R6, RZ ;  /* 0x00000006ff0b723e */ /* 0x000fe400048070ff */
[----:B------:R-:W-:-:S02]  /*1c4b0*/  ISETP.LT.OR P1, PT, R45, 0x41, !P4 ;  /* 0x000000412d00780c */ /* 0x000fc40006721670 */
[----:B0-----:R-:W-:Y:S02]  /*1c4c0*/  @!P0 IADD3 R6, P3, R55, R16, RZ ;  /* 0x0000001037068210 */ /* 0x001fe40007f7e0ff */
[----:B------:R-:W-:-:S03]  /*1c4d0*/  F2FP.SATFINITE.E4M3.F32.PACK_AB_MERGE_C R13, RZ, R7, RZ ;  /* 0x00000007ff0d723e */ /* 0x000fc600048070ff */
[----:B------:R-:W-:Y:S01]  /*1c4e0*/  @!P0 IMAD.X R7, R50, 0x1, R17, P3 ;  /* 0x0000000132078824 */ /* 0x000fe200018e0611 */
[----:B------:R-:W-:Y:S02]  /*1c4f0*/  ISETP.LT.OR P3, PT, R45, 0x42, !P4 ;  /* 0x000000422d00780c */ /* 0x000fe40006761670 */
[----:B------:R-:W-:Y:S01]  /*1c500*/  F2FP.SATFINITE.E4M3.F32.PACK_AB_MERGE_C R15, RZ, R8, RZ ;  /* 0x00000008ff0f723e */ /* 0x000fe200048070ff */
[----:B------:R-:W-:Y:S02]  /*1c510*/  @!P5 STG.E.U8 desc[UR46][R4.64+0x48], R11 ;  /* 0x0000480b0400d986 */ /* 0x000fe4000c10112e */
[----:B------:R-:W0:Y:S02]  /*1c520*/  @!P1 LDC.64 R16, c[0x0][0x5c0] ;  /* 0x00017000ff109b82 */ /* 0x000e240000000a00 */
[----:B------:R3:W-:Y:S04]  /*1c530*/  @!P6 STG.E.U8 desc[UR46][R2.64+0x49], R13 ;  /* 0x0000490d0200e986 */ /* 0x0007e8000c10112e */
[----:B------:R0:W-:Y:S01]  /*1c540*/  @!P0 STG.E.U8 desc[UR46][R6.64+0x48], R15 ;  /* 0x0000480f06008986 */ /* 0x0001e2000c10112e */
[----:B-1----:R-:W-:-:S05]  /*1c550*/  @!P2 IADD3 R8, P0, R57, R18, RZ ;  /* 0x000000123908a210 */ /* 0x002fca0007f1e0ff */
[----:B------:R-:W-:Y:S02]  /*1c560*/  @!P2 IMAD.X R9, R52, 0x1, R19, P0 ;  /* 0x000000013409a824 */ /* 0x000fe400000e0613 */
[----:B------:R-:W1:Y:S01]  /*1c570*/  @!P3 LDC.64 R18, c[0x0][0x5c0] ;  /* 0x00017000ff12bb82 */ /* 0x000e620000000a00 */
[----:B---3--:R-:W-:Y:S01]  /*1c580*/  FMUL R2, R187, UR39 ;  /* 0x00000027bb027c20 */ /* 0x008fe20008400000 */
[----:B------:R-:W-:-:S04]  /*1c590*/  @!P1 IMAD.MOV.U32 R3, RZ, RZ, R44 ;  /* 0x000000ffff039224 */ /* 0x000fc800078e002c */
[----:B------:R-:W-:Y:S01]  /*1c5a0*/  F2FP.SATFINITE.E4M3.F32.PACK_AB_MERGE_C R11, RZ, R2, RZ ;  /* 0x00000002ff0b723e */ /* 0x000fe200048070ff */
[----:B------:R-:W-:-:S04]  /*1c5b0*/  @!P1 IMAD.MOV.U32 R2, RZ, RZ, R26 ;  /* 0x000000ffff029224 */ /* 0x000fc800078e001a */
[----:B------:R-:W-:Y:S01]  /*1c5c0*/  @!P1 IMAD.WIDE.U32 R2, R24, 0x180, R2 ;  /* 0x0000018018029825 */ /* 0x000fe200078e0002 */
[----:B------:R3:W-:Y:S03]  /*1c5d0*/  @!P2 STG.E.U8 desc[UR46][R8.64+0x49], R11 ;  /* 0x0000490b0800a986 */ /* 0x0007e6000c10112e */
[----:B------:R-:W-:Y:S02]  /*1c5e0*/  @!P3 IMAD.MOV.U32 R4, RZ, RZ, R26 ;  /* 0x000000ffff04b224 */ /* 0x000fe400078e001a */
[----:B------:R-:W-:Y:S01]  /*1c5f0*/  @!P3 IMAD.MOV.U32 R5, RZ, RZ, R44 ;  /* 0x000000ffff05b224 */ /* 0x000fe200078e002c */
[----:B0-----:R-:W-:Y:S01]  /*1c600*/  @!P1 IADD3 R2, P2, R2, R16, RZ ;  /* 0x0000001002029210 */ /* 0x001fe20007f5e0ff */
[----:B------:R-:W-:Y:S01]  /*1c610*/  @!P1 IMAD R7, R25, 0x180, RZ ;  /* 0x0000018019079824 */ /* 0x000fe200078e02ff */
[C---:B------:R-:W-:Y:S01]  /*1c620*/  ISETP.LT.OR P0, PT, R45.reuse, 0x49, !P4 ;  /* 0x000000492d00780c */ /* 0x040fe20006701670 */
[----:B------:R-:W-:Y:S01]  /*1c630*/  @!P3 IMAD.WIDE.U32 R4, R24, 0x180, R4 ;  /* 0x000001801804b825 */ /* 0x000fe200078e0004 */
[----:B------:R-:W-:-:S02]  /*1c640*/  ISETP.LT.OR P4, PT, R45, 0x4a, !P4 ;  /* 0x0000004a2d00780c */ /* 0x000fc40006781670 */
[----:B------:R-:W-:Y:S01]  /*1c650*/  @!P1 IADD3.X R3, R17, R3, R7, P2, !PT ;  /* 0x0000000311039210 */ /* 0x000fe200017fe407 */
[----:B----4-:R-:W-:Y:S01]  /*1c660*/  FMUL R6, R186, UR39 ;  /* 0x00000027ba067c20 */ /* 0x010fe20008400000 */
[----:B---3--:R-:W-:Y:S01]  /*1c670*/  @!P3 IMAD R8, R25, 0x180, RZ ;  /* 0x000001801908b824 */ /* 0x008fe200078e02ff */
[----:B-1----:R-:W-:-:S03]  /*1c680*/  @!P3 IADD3 R4, P2, R4, R18, RZ ;  /* 0x000000120404b210 */ /* 0x002fc60007f5e0ff */
[----:B------:R-:W-:-:S03]  /*1c690*/  F2FP.SATFINITE.E4M3.F32.PACK_AB_MERGE_C R7, RZ, R6, RZ ;  /* 0x00000006ff07723e */ /* 0x000fc600048070ff */
[----:B------:R-:W0:Y:S01]  /*1c6a0*/  @!P0 LDC.64 R12, c[0x0][0x5c0] ;  /* 0x00017000ff0c8b82 */ /* 0x000e220000000a00 */
[----:B------:R-:W-:Y:S01]  /*1c6b0*/  @!P3 IADD3.X R5, R19, R5, R8, P2, !PT ;  /* 0x000000051305b210 */ /* 0x000fe200017fe408 */
[----:B------:R1:W-:Y:S01]  /*1c6c0*/  @!P1 STG.E.U8 desc[UR46][R2.64+0x40], R7 ;  /* 0x0000400702009986 */ /* 0x0003e2000c10112e */
[----:B------:R-:W-:-:S05]  /*1c6d0*/  LOP3.LUT P6, RZ, R229, 0x400000, RZ, 0xc0, !PT ;  /* 0x00400000e5ff7812 */ /* 0x000fca00078cc0ff */
[----:B------:R-:W3:Y:S01]  /*1c6e0*/  @!P4 LDC.64 R14, c[0x0][0x5c0] ;  /* 0x00017000ff0ecb82 */ /* 0x000ee20000000a00 */
[----:B-----5:R-:W-:-:S05]  /*1c6f0*/  FMUL R6, R185, UR39 ;  /* 0x00000027b9067c20 */ /* 0x020fca0008400000 */
[----:B------:R-:W-:-:S05]  /*1c700*/  F2FP.SATFINITE.E4M3.F32.PACK_AB_MERGE_C R9, RZ, R6, RZ ;  /* 0x00000006ff09723e */ /* 0x000fca00048070ff */
[----:B------:R1:W-:Y:S01]  /*1c710*/  @!P3 STG.E.U8 desc[UR46][R4.64+0x41], R9 ;  /* 0x000041090400b986 */ /* 0x0003e2000c10112e */
[----:B------:R-:W-:Y:S01]  /*1c720*/  ISETP.LT.OR P1, PT, R45, 0x41, !P6 ;  /* 0x000000412d00780c */ /* 0x000fe20007721670 */
[----:B------:R-:W-:Y:S01]  /*1c730*/  BSSY B1, `(.L_x_74) ;  /* 0x000000f000017945 */ /* 0x000fe20003800000 */
[----:B--2---:R-:W-:-:S05]  /*1c740*/  FMUL R6, R184, UR39 ;  /* 0x00000027b8067c20 */ /* 0x004fca0008400000 */
[----:B------:R-:W-:-:S06]  /*1c750*/  F2FP.SATFINITE.E4M3.F32.PACK_AB_MERGE_C R11, RZ, R6, RZ ;  /* 0x00000006ff0b723e */ /* 0x000fcc00048070ff */
[----:B01-3--:R-:W-:Y:S05]  /*1c760*/  @P1 BRA `(.L_x_75) ;  /* 0x00000000002c1947 */ /* 0x00bfea0003800000 */
        /* <DEDUP_REMOVED lines=11> */
.L_x_75:
[----:B------:R-:W-:Y:S05]  /*1c820*/  BSYNC B1 ;  /* 0x0000000000017941 */ /* 0x000fea0003800000 */
.L_x_74:
[----:B0-----:R-:W2:Y:S04]  /*1c830*/  LDL.LU R2, [R1+0x168] ;  /* 0x0001680001027983 */ /* 0x001ea80000300800 */
[----:B------:R-:W3:Y:S04]  /*1c840*/  LDL.LU R9, [R1+0x16c] ;  /* 0x00016c0001097983 */ /* 0x000ee80000300800 */
[----:B------:R-:W4:Y:S01]  /*1c850*/  LDL.LU R11, [R1+0x164] ;  /* 0x00016400010b7983 */ /* 0x000f220000300800 */
[----:B------:R-:W-:Y:S01]  /*1c860*/  @!P0 IMAD.MOV.U32 R3, RZ, RZ, R44 ;  /* 0x000000ffff038224 */ /* 0x000fe200078e002c */
[----:B------:R-:W-:Y:S01]  /*1c870*/  ISETP.LT.OR P1, PT, R45, 0x42, !P6 ;  /* 0x000000422d00780c */ /* 0x000fe20007721670 */
[----:B------:R-:W-:Y:S01]  /*1c880*/  @!P4 IMAD.MOV.U32 R4, RZ, RZ, R26 ;  /* 0x000000ffff04c224 */ /* 0x000fe200078e001a */
[----:B------:R-:W-:Y:S01]  /*1c890*/  BSSY B1, `(.L_x_76) ;  /* 0x000001d000017945 */ /* 0x000fe20003800000 */
[----:B------:R-:W-:-:S02]  /*1c8a0*/  @!P4 IMAD.MOV.U32 R5, RZ, RZ, R44 ;  /* 0x000000ffff05c224 */ /* 0x000fc400078e002c */
[----:B------:R-:W-:Y:S02]  /*1c8b0*/  @!P4 IMAD R10, R25, 0x180, RZ ;  /* 0x00000180190ac824 */ /* 0x000fe400078e02ff */
[----:B------:R-:W-:-:S04]  /*1c8c0*/  @!P4 IMAD.WIDE.U32 R6, R24, 0x180, R4 ;  /* 0x000001801806c825 */ /* 0x000fc800078e0004 */
[----:B------:R-:W-:Y:S01]  /*1c8d0*/  @!P0 IMAD R5, R25, 0x180, RZ ;  /* 0x0000018019058824 */ /* 0x000fe200078e02ff */
[----:B------:R-:W-:-:S04]  /*1c8e0*/  @!P4 IADD3 R6, P3, R6, R14, RZ ;  /* 0x0000000e0606c210 */ /* 0x000fc80007f7e0ff */
[----:B------:R-:W-:Y:S01]  /*1c8f0*/  @!P4 IADD3.X R7, R15, R7, R10, P3, !PT ;  /* 0x000000070f07c210 */ /* 0x000fe20001ffe40a */
[----:B--2---:R-:W-:Y:S01]  /*1c900*/  FMUL R8, R2, UR39 ;  /* 0x0000002702087c20 */ /* 0x004fe20008400000 */
[----:B------:R-:W-:Y:S02]  /*1c910*/  @!P0 IMAD.MOV.U32 R2, RZ, RZ, R26 ;  /* 0x000000ffff028224 */ /* 0x000fe400078e001a */
[----:B---3--:R-:W-:Y:S02]  /*1c920*/  FMUL R9, R9, UR39 ;  /* 0x0000002709097c20 */ /* 0x008fe40008400000 */
[----:B------:R-:W-:-:S03]  /*1c930*/  @!P0 IMAD.WIDE.U32 R2, R24, 0x180, R2 ;  /* 0x0000018018028825 */ /* 0x000fc600078e0002 */
[----:B------:R-:W-:Y:S01]  /*1c940*/  @!P0 IADD3 R4, P2, R2, R12, RZ ;  /* 0x0000000c02048210 */ /* 0x000fe20007f5e0ff */
[----:B----4-:R-:W-:Y:S01]  /*1c950*/  FMUL R2, R11, UR39 ;  /* 0x000000270b027c20 */ /* 0x010fe20008400000 */
[----:B------:R-:W-:Y:S02]  /*1c960*/  F2FP.SATFINITE.E4M3.F32.PACK_AB_MERGE_C R11, RZ, R8, RZ ;  /* 0x00000008ff0b723e */ /* 0x000fe400048070ff */
[----:B------:R-:W-:Y:S02]  /*1c970*/  @!P0 IADD3.X R5, R13, R3, R5, P2, !PT ;  /* 0x000000030d058210 */ /* 0x000fe400017fe405 */
[----:B------:R-:W-:Y:S02]  /*1c980*/  F2FP.SATFINITE.E4M3.F32.PACK_AB_MERGE_C R13, RZ, R9, RZ ;  /* 0x00000009ff0d723e */ /* 0x000fe400048070ff */
[----:B------:R-:W-:Y:S01]  /*1c990*/  F2FP.SATFINITE.E4M3.F32.PACK_AB_MERGE_C R9, RZ, R2, RZ ;  /* 0x00000002ff09723e */ /* 0x000fe200048070ff */
[----:B------:R-:W-:Y:S06]  /*1c9a0*/  @P1 BRA `(.L_x_77) ;  /* 0x00000000002c1947 */ /* 0x000fec0003800000 */
        /* <DEDUP_REMOVED lines=11> */
.L_x_77:
[----:B------:R-:W-:Y:S05]  /*1ca60*/  BSYNC B1 ;  /* 0x0000000000017941 */ /* 0x000fea0003800000 */
.L_x_76:
[----:B0-----:R-:W2:Y:S04]  /*1ca70*/  LDL.LU R2, [R1+0x170] ;  /* 0x0001700001027983 */ /* 0x001ea80000300800 */
[----:B------:R-:W3:Y:S01]  /*1ca80*/  LDL.LU R3, [R1+0x174] ;  /* 0x0001740001037983 */ /* 0x000ee20000300800 */
[C---:B------:R-:W-:Y:S01]  /*1ca90*/  ISETP.LT.OR P1, PT, R45.reuse, 0x49, !P6 ;  /* 0x000000492d00780c */ /* 0x040fe20007721670 */
[----:B------:R-:W-:Y:S02]  /*1caa0*/  BSSY B1, `(.L_x_78) ;  /* 0x0000013000017945 */ /* 0x000fe40003800000 */
[----:B------:R0:W-:Y:S01]  /*1cab0*/  @!P0 STG.E.U8 desc[UR46][R4.64+0x48], R11 ;  /* 0x0000480b04008986 */ /* 0x0001e2000c10112e */
[----:B------:R-:W-:-:S03]  /*1cac0*/  ISETP.LT.OR P0, PT, R45, 0x4a, !P6 ;  /* 0x0000004a2d00780c */ /* 0x000fc60007701670 */
[----:B------:R0:W-:Y:S01]  /*1cad0*/  @!P4 STG.E.U8 desc[UR46][R6.64+0x49], R13 ;  /* 0x0000490d0600c986 */ /* 0x0001e2000c10112e */
[----:B--2---:R-:W-:Y:S01]  /*1cae0*/  FMUL R2, R2, UR39 ;  /* 0x0000002702027c20 */ /* 0x004fe20008400000 */
[----:B---3--:R-:W-:-:S04]  /*1caf0*/  FMUL R8, R3, UR39 ;  /* 0x0000002703087c20 */ /* 0x008fc80008400000 */
        /* <DEDUP_REMOVED lines=13> */
.L_x_79:
[----:B------:R-:W-:Y:S05]  /*1cbd0*/  BSYNC B1 ;  /* 0x0000000000017941 */ /* 0x000fea0003800000 */
.L_x_78:
[----:B0-----:R-:W-:Y:S01]  /*1cbe0*/  F2FP.SATFINITE.E4M3.F32.PACK_AB_MERGE_C R3, RZ, R8, RZ ;  /* 0x00000008ff03723e */ /* 0x001fe200048070ff */
[----:B------:R-:W-:Y:S06]  /*1cbf0*/  @P0 BRA `(.L_x_41) ;  /* 0x0000000000280947 */ /* 0x000fec0003800000 */
[----:B------:R-:W-:Y:S01]  /*1cc00*/  IMAD.MOV.U32 R27, RZ, RZ, R44 ;  /* 0x000000ffff1b7224 */ /* 0x000fe200078e002c */
[----:B------:R-:W-:Y:S01]  /*1cc10*/  ULDC.64 UR12, c[0x0][0x5c0] ;  /* 0x00017000000c7ab9 */ /* 0x000fe20000000a00 */
        /* <DEDUP_REMOVED lines=8> */
.L_x_41:
[----:B------:R-:W-:Y:S05]  /*1cca0*/  BSYNC B0 ;  /* 0x0000000000007941 */ /* 0x000fea0003800000 */
.L_x_37:
[----:B-12--5:R-:W2:Y:S04]  /*1ccb0*/  LDL.LU R3, [R1+0x180] ;  /* 0x0001800001037983 */ /* 0x026ea80000300800 */
[----:B------:R-:W2:Y:S01]  /*1ccc0*/  LDL.LU R2, [R1+0x18c] ;  /* 0x00018c0001027983 */ /* 0x000ea20000300800 */
[----:B------:R-:W-:Y:S01]  /*1ccd0*/  ULDC UR12, c[0x0][0xc] ;  /* 0x00000300000c7ab9 */ /* 0x000fe20000000800 */
[----:B------:R-:W-:Y:S01]  /*1cce0*/  ULDC UR13, c[0x0][0x10] ;  /* 0x00000400000d7ab9 */ /* 0x000fe20000000800 */
[----:B------:R-:W2:Y:S01]  /*1ccf0*/  LDC R5, c[0x0][0x14] ;  /* 0x00000500ff057b82 */ /* 0x000ea20000000800 */
[----:B------:R-:W-:Y:S01]  /*1cd00*/  UIMAD.WIDE.U32 UR12, UR12, UR13, URZ ;  /* 0x0000000d0c0c72a5 */ /* 0x000fe2000f8e003f */
[----:B------:R-:W-:-:S05]  /*1cd10*/  UMOV UR40, 0xffffffff ;  /* 0xffffffff00287882 */ /* 0x000fca0000000000 */
[----:B--2---:R-:W-:-:S04]  /*1cd20*/  IMAD.WIDE.U32 R2, R5, UR12, R2 ;  /* 0x0000000c05027c25 */ /* 0x004fc8000f8e0002 */
[----:B------:R-:W-:Y:S01]  /*1cd30*/  IMAD R5, R5, UR13, RZ ;  /* 0x0000000d05057c24 */ /* 0x000fe2000f8e02ff */
[----:B------:R-:W-:Y:S01]  /*1cd40*/  ULDC.64 UR12, c[0x0][0x650] ;  /* 0x00019400000c7ab9 */ /* 0x000fe20000000a00 */
[----:B------:R-:W-:Y:S01]  /*1cd50*/  IMAD.MOV.U32 R19, RZ, RZ, R2 ;  /* 0x000000ffff137224 */ /* 0x000fe200078e0002 */
[----:B------:R-:W-:Y:S01]  /*1cd60*/  ISETP.GE.U32.AND P0, PT, R2, UR12, PT ;  /* 0x0000000c02007c0c */ /* 0x000fe2000bf06070 */
[----:B------:R-:W-:Y:S01]  /*1cd70*/  IMAD.IADD R21, R3, 0x1, R5 ;  /* 0x0000000103157824 */ /* 0x000fe200078e0205 */
[----:B------:R-:W-:Y:S01]  /*1cd80*/  PRMT R3, RZ, 0x7610, R3 ;  /* 0x00007610ff037816 */ /* 0x000fe20000000003 */
[----:B------:R-:W-:-:S03]  /*1cd90*/  IMAD.MOV.U32 R2, RZ, RZ, -0x1 ;  /* 0xffffffffff027424 */ /* 0x000fc600078e00ff */
[----:B------:R1:W-:Y:S01]  /*1cda0*/  STL [R1+0x180], R21 ;  /* 0x0001801501007387 */ /* 0x0003e20000100800 */
[----:B------:R-:W-:-:S03]  /*1cdb0*/  ISETP.GE.U32.AND.EX P0, PT, R21, UR13, PT, P0 ;  /* 0x0000000d15007c0c */ /* 0x000fc6000bf06100 */
[----:B------:R1:W-:Y:S04]  /*1cdc0*/  STL [R1+0x18c], R19 ;  /* 0x00018c1301007387 */ /* 0x0003e80000100800 */
[----:B------:R1:W-:Y:S06]  /*1cdd0*/  STL [R1+0x184], R2 ;  /* 0x0001840201007387 */ /* 0x0003ec0000100800 */
[----:B------:R-:W-:Y:S05]  /*1cde0*/  @P0 BRA `(.L_x_80) ;  /* 0x0000000400780947 */ /* 0x000fea0003800000 */
[----:B------:R-:W1:Y:S01]  /*1cdf0*/  S2R R14, SR_CTAID.X ;  /* 0x00000000000e7919 */ /* 0x000e620000002500 */
[----:B------:R-:W2:Y:S01]  /*1ce00*/  LDC.64 R8, c[0x0][0x628] ;  /* 0x00018a00ff087b82 */ /* 0x000ea20000000a00 */
[----:B------:R-:W-:Y:S01]  /*1ce10*/  ULDC UR11, c[0x0][0x150] ;  /* 0x00005400000b7ab9 */ /* 0x000fe20000000800 */
[----:B------:R-:W-:Y:S01]  /*1ce20*/  IMAD.MOV.U32 R6, RZ, RZ, R19 ;  /* 0x000000ffff067224 */ /* 0x000fe200078e0013 */
[----:B------:R-:W3:Y:S01]  /*1ce30*/  S2R R16, SR_CTAID.Y ;  /* 0x0000000000107919 */ /* 0x000ee20000002600 */
[----:B------:R-:W-:-:S04]  /*1ce40*/  IMAD.MOV.U32 R7, RZ, RZ, R21 ;  /* 0x000000ffff077224 */ /* 0x000fc800078e0015 */
[----:B------:R-:W0:Y:S08]  /*1ce50*/  LDC R17, c[0x0][0x144] ;  /* 0x00005100ff117b82 */ /* 0x000e300000000800 */
[----:B------:R-:W0:Y:S08]  /*1ce60*/  LDC R10, c[0x0][0x630] ;  /* 0x00018c00ff0a7b82 */ /* 0x000e300000000800 */
[----:B------:R-:W0:Y:S01]  /*1ce70*/  LDC.64 R12, c[0x0][0x620] ;  /* 0x00018800ff0c7b82 */ /* 0x000e220000000a00 */
[----:B--2---:R-:W-:-:S04]  /*1ce80*/  ISETP.NE.U32.AND P0, PT, R8, RZ, PT ;  /* 0x000000ff0800720c */ /* 0x004fc80003f05070 */
[----:B------:R-:W-:Y:S02]  /*1ce90*/  ISETP.NE.AND.EX P0, PT, R9, RZ, PT, P0 ;  /* 0x000000ff0900720c */ /* 0x000fe40003f05300 */
[----:B-1----:R-:W-:-:S05]  /*1cea0*/  I2FP.F32.U32 R2, R14 ;  /* 0x0000000e00027245 */ /* 0x002fca0000201000 */
[----:B------:R-:W-:-:S04]  /*1ceb0*/  FMUL R2, R2, UR11 ;  /* 0x0000000b02027c20 */ /* 0x000fc80008400000 */
[----:B------:R1:W2:Y:S02]  /*1cec0*/  F2I.U32.TRUNC.NTZ R15, R2 ;  /* 0x00000002000f7305 */ /* 0x0002a4000020f000 */
[----:B---3--:R-:W-:Y:S05]  /*1ced0*/  @!P0 BRA `(.L_x_81) ;  /* 0x0000000000288947 */ /* 0x008fea0003800000 */
[----:B-1----:R-:W1:Y:S02]  /*1cee0*/  LDC R2, c[0x0][0x634] ;  /* 0x00018d00ff027b82 */ /* 0x002e640000000800 */
        /* <DEDUP_REMOVED lines=9> */
.L_x_81:
[-CC-:B0-----:R-:W-:Y:S01]  /*1cf80*/  SHF.R.U64 R25, R6, R10.reuse, R7.reuse ;  /* 0x0000000a06197219 */ /* 0x181fe20000001207 */
[----:B------:R-:W0:Y:S01]  /*1cf90*/  LDC.64 R22, c[0x0][0x640] ;  /* 0x00019000ff167b82 */ /* 0x000e220000000a00 */
[----:B-1----:R-:W-:Y:S01]  /*1cfa0*/  SHF.R.U32.HI R2, RZ, R10, R7 ;  /* 0x0000000aff027219 */ /* 0x002fe20000011607 */
[----:B--2---:R-:W-:Y:S01]  /*1cfb0*/  IMAD.MOV R15, RZ, RZ, -R15 ;  /* 0x000000ffff0f7224 */ /* 0x004fe200078e0a0f */
[----:B------:R-:W-:Y:S01]  /*1cfc0*/  IADD3 R5, P0, RZ, -R25, RZ ;  /* 0x80000019ff057210 */ /* 0x000fe20007f1e0ff */
[----:B------:R-:W-:Y:S01]  /*1cfd0*/  ULDC UR11, c[0x0][0x154] ;  /* 0x00005500000b7ab9 */ /* 0x000fe20000000800 */
[----:B------:R-:W-:Y:S02]  /*1cfe0*/  IMAD.MOV.U32 R7, RZ, RZ, 0x1 ;  /* 0x00000001ff077424 */ /* 0x000fe400078e00ff */
[----:B------:R-:W-:Y:S01]  /*1cff0*/  IMAD R15, R17, R15, R14 ;  /* 0x0000000f110f7224 */ /* 0x000fe200078e020e */
[----:B------:R-:W1:Y:S01]  /*1d000*/  LDC R6, c[0x0][0x618] ;  /* 0x00018600ff067b82 */ /* 0x000e620000000800 */
[----:B------:R-:W-:-:S02]  /*1d010*/  IMAD.X R3, RZ, RZ, ~R2, P0 ;  /* 0x000000ffff037224 */ /* 0x000fc400000e0e02 */
[----:B------:R-:W-:Y:S02]  /*1d020*/  IMAD.MOV.U32 R2, RZ, RZ, R19 ;  /* 0x000000ffff027224 */ /* 0x000fe400078e0013 */
[-C--:B------:R-:W-:Y:S02]  /*1d030*/  IMAD R4, R3, R12.reuse, RZ ;  /* 0x0000000c03047224 */ /* 0x080fe400078e02ff */
[----:B------:R-:W-:Y:S01]  /*1d040*/  IMAD.MOV.U32 R3, RZ, RZ, R21 ;  /* 0x000000ffff037224 */ /* 0x000fe200078e0015 */
[----:B------:R-:W2:Y:S01]  /*1d050*/  LDC R18, c[0x0][0x608] ;  /* 0x00018200ff127b82 */ /* 0x000ea20000000800 */
[----:B------:R-:W-:-:S04]  /*1d060*/  IMAD.WIDE.U32 R2, R5, R12, R2 ;  /* 0x0000000c05027225 */ /* 0x000fc800078e0002 */
[----:B------:R-:W-:-:S03]  /*1d070*/  IMAD R5, R5, R13, R4 ;  /* 0x0000000d05057224 */ /* 0x000fc600078e0204 */
[----:B------:R-:W3:Y:S01]  /*1d080*/  LDC R20, c[0x0][0x658] ;  /* 0x00019600ff147b82 */ /* 0x000ee20000000800 */
[----:B------:R-:W-:Y:S01]  /*1d090*/  I2FP.F32.U32 R4, R16 ;  /* 0x0000001000047245 */ /* 0x000fe20000201000 */
[----:B------:R-:W-:Y:S01]  /*1d0a0*/  IMAD.IADD R3, R3, 0x1, R5 ;  /* 0x0000000103037824 */ /* 0x000fe200078e0205 */
[----:B0-----:R-:W-:Y:S01]  /*1d0b0*/  ISETP.NE.U32.AND P0, PT, R22, RZ, PT ;  /* 0x000000ff1600720c */ /* 0x001fe20003f05070 */
[----:B------:R-:W-:Y:S02]  /*1d0c0*/  IMAD.MOV.U32 R5, RZ, RZ, -0x1 ;  /* 0xffffffffff057424 */ /* 0x000fe400078e00ff */
[----:B------:R-:W-:Y:S02]  /*1d0d0*/  FMUL R4, R4, UR11 ;  /* 0x0000000b04047c20 */ /* 0x000fe40008400000 */
[----:B------:R-:W0:Y:S01]  /*1d0e0*/  LDC R13, c[0x0][0x148] ;  /* 0x00005200ff0d7b82 */ /* 0x000e220000000800 */
[----:B-1----:R-:W-:Y:S01]  /*1d0f0*/  SHF.R.U64 R10, R2, R6, R3 ;  /* 0x00000006020a7219 */ /* 0x002fe20000001203 */
[----:B------:R1:W0:Y:S01]  /*1d100*/  F2I.U32.TRUNC.NTZ R11, R4 ;  /* 0x00000004000b7305 */ /* 0x000222000020f000 */
[----:B------:R-:W-:-:S02]  /*1d110*/  ISETP.NE.AND.EX P0, PT, R23, RZ, PT, P0 ;  /* 0x000000ff1700720c */ /* 0x000fc40003f05300 */
[----:B------:R-:W-:-:S03]  /*1d120*/  SHF.R.U32.HI R3, RZ, R6, R3 ;  /* 0x00000006ff037219 */ /* 0x000fc60000011603 */
[----:B------:R-:W0:Y:S01]  /*1d130*/  LDC R14, c[0x0][0x600] ;  /* 0x00018000ff0e7b82 */ /* 0x000e220000000800 */
[-CC-:B--2---:R-:W-:Y:S02]  /*1d140*/  SHF.R.U64 R8, R10, R18.reuse, R3.reuse ;  /* 0x000000120a087219 */ /* 0x184fe40000001203 */
[----:B------:R-:W-:-:S05]  /*1d150*/  SHF.R.U32.HI R3, RZ, R18, R3 ;  /* 0x00000012ff037219 */ /* 0x000fca0000011603 */
[----:B------:R-:W2:Y:S01]  /*1d160*/  LDC R19, c[0x0][0x648] ;  /* 0x00019200ff137b82 */ /* 0x000ea20000000800 */
[-CC-:B---3--:R-:W-:Y:S02]  /*1d170*/  SHF.R.U64 R12, R8, R20.reuse, R3.reuse ;  /* 0x00000014080c7219 */ /* 0x188fe40000001203 */
[-C--:B------:R-:W-:Y:S02]  /*1d180*/  SHF.L.U32 R5, R5, R20.reuse, RZ ;  /* 0x0000001405057219 */ /* 0x080fe400000006ff */
[-C--:B------:R-:W-:Y:S01]  /*1d190*/  SHF.R.U32.HI R3, RZ, R20.reuse, R3 ;  /* 0x00000014ff037219 */ /* 0x080fe20000011603 */
[----:B------:R-:W-:Y:S01]  /*1d1a0*/  IMAD.MOV.U32 R2, RZ, RZ, R12 ;  /* 0x000000ffff027224 */ /* 0x000fe200078e000c */
[----:B------:R-:W-:Y:S01]  /*1d1b0*/  SHF.L.U32 R146, R7, R20, RZ ;  /* 0x0000001407927219 */ /* 0x000fe200000006ff */
[----:B------:R-:W3:Y:S01]  /*1d1c0*/  LDC R21, c[0x0][0x638] ;  /* 0x00018e00ff157b82 */ /* 0x000ee20000000800 */
[----:B------:R-:W-:-:S07]  /*1d1d0*/  LOP3.LUT R17, RZ, R5, RZ, 0x33, !PT ;  /* 0x00000005ff117212 */ /* 0x000fce00078e33ff */
[----:B------:R-:W0:Y:S01]  /*1d1e0*/  LDC R24, c[0x0][0x610] ;  /* 0x00018400ff187b82 */ /* 0x000e220000000800 */
[----:B-1----:R-:W-:Y:S05]  /*1d1f0*/  @!P0 BRA `(.L_x_82) ;  /* 0x0000000000288947 */ /* 0x002fea0003800000 */
        /* <DEDUP_REMOVED lines=10> */
.L_x_82:
[----:B------:R-:W1:Y:S01]  /*1d2a0*/  LDC R4, c[0x0][0x65c] ;  /* 0x00019700ff047b82 */ /* 0x000e620000000800 */
[----:B--2---:R-:W-:Y:S01]  /*1d2b0*/  SHF.R.U64 R2, R2, R19, R3 ;  /* 0x0000001302027219 */ /* 0x004fe20000001203 */
[----:B0-----:R-:W-:Y:S01]  /*1d2c0*/  VIADD R5, R14, 0xffffffff ;  /* 0xffffffff0e057836 */ /* 0x001fe20000000000 */
[----:B------:R-:W-:Y:S01]  /*1d2d0*/  LOP3.LUT R7, R8, R17, RZ, 0xc0, !PT ;  /* 0x0000001108077212 */ /* 0x000fe200078ec0ff */
[----:B------:R-:W-:Y:S01]  /*1d2e0*/  IMAD.MOV R11, RZ, RZ, -R11 ;  /* 0x000000ffff0b7224 */ /* 0x000fe200078e0a0b */
[----:B------:R-:W-:Y:S01]  /*1d2f0*/  R2UR UR40, R25 ;  /* 0x00000000192872ca */ /* 0x000fe200000e0000 */
[----:B------:R-:W-:Y:S01]  /*1d300*/  IMAD.MOV R3, RZ, RZ, -R2 ;  /* 0x000000ffff037224 */ /* 0x000fe200078e0a02 */
[----:B------:R-:W-:Y:S01]  /*1d310*/  LOP3.LUT R5, R10, R5, RZ, 0xc0, !PT ;  /* 0x000000050a057212 */ /* 0x000fe200078ec0ff */
[----:B------:R-:W-:Y:S02]  /*1d320*/  IMAD R146, R146, R2, R7 ;  /* 0x0000000292927224 */ /* 0x000fe400078e0207 */
[----:B---3--:R-:W-:-:S04]  /*1d330*/  IMAD R2, R3, R21, R12 ;  /* 0x0000001503027224 */ /* 0x008fc800078e020c */
[----:B------:R-:W-:Y:S02]  /*1d340*/  IMAD R3, R2, R14, R5 ;  /* 0x0000000e02037224 */ /* 0x000fe400078e0205 */
[----:B------:R-:W-:Y:S01]  /*1d350*/  IMAD.MOV.U32 R2, RZ, RZ, 0x1 ;  /* 0x00000001ff027424 */ /* 0x000fe200078e00ff */
[----:B-1----:R-:W-:-:S13]  /*1d360*/  ISETP.NE.AND P0, PT, R4, 0x1, PT ;  /* 0x000000010400780c */ /* 0x002fda0003f05270 */
[----:B------:R-:W-:-:S04]  /*1d370*/  @P0 IMAD R15, R13, R11, R16 ;  /* 0x0000000b0d0f0224 */ /* 0x000fc800078e0210 */
[----:B------:R-:W-:-:S05]  /*1d380*/  IMAD R146, R146, R24, R15 ;  /* 0x0000001892927224 */ /* 0x000fca00078e020f */
[----:B------:R-:W-:Y:S02]  /*1d390*/  SEL R4, R3, R146, !P0 ;  /* 0x0000009203047207 */ /* 0x000fe40004000000 */
[----:B------:R-:W-:Y:S02]  /*1d3a0*/  SEL R146, R146, R3, !P0 ;  /* 0x0000000392927207 */ /* 0x000fe40004000000 */
[----:B------:R-:W-:Y:S01]  /*1d3b0*/  PRMT R3, R2, 0x7610, R3 ;  /* 0x0000761002037816 */ /* 0x000fe20000000003 */
[----:B------:R2:W-:Y:S06]  /*1d3c0*/  STL [R1+0x184], R4 ;  /* 0x0001840401007387 */ /* 0x0005ec0000100800 */
.L_x_80:
[----:B------:R3:W-:Y:S01]  /*1d3d0*/  STL [R1+0x188], R146 ;  /* 0x0001889201007387 */ /* 0x0007e20000100800 */
[----:B------:R-:W-:Y:S01]  /*1d3e0*/  LOP3.LUT P0, RZ, R3, 0xff, RZ, 0xc0, !PT ;  /* 0x000000ff03ff7812 */ /* 0x000fe2000780c0ff */
[----:B------:R-:W-:-:S04]  /*1d3f0*/  UIMAD.WIDE.U32 UR12, UR34, -0x55555555, URZ ;  /* 0xaaaaaaab220c78a5 */ /* 0x000fc8000f8e003f */
[----:B------:R-:W-:-:S04]  /*1d400*/  USHF.R.U32.HI UR12, URZ, 0x1, UR13 ;  /* 0x000000013f0c7899 */ /* 0x000fc8000801160d */
[----:B------:R-:W-:-:S04]  /*1d410*/  UIMAD UR34, UR12, -0x3, UR34 ;  /* 0xfffffffd0c2278a4 */ /* 0x000fc8000f8e0222 */
[----:B---3--:R-:W-:Y:S08]  /*1d420*/  @P0 BRA `(.L_x_83) ;  /* 0xfffffe3c00d00947 */ /* 0x008ff0000383ffff */
[----:B------:R-:W-:Y:S05]  /*1d430*/  EXIT ;  /* 0x000000000000794d */ /* 0x000fea0003800000 */
.L_x_7:
[----:B0-----:R-:W2:Y:S01]  /*1d440*/  LDL R20, [R1+0x18c] ;  /* 0x00018c0001147983 */ /* 0x001ea20000100800 */
[----:B------:R-:W-:-:S03]  /*1d450*/  ULDC.64 UR6, c[0x0][0x650] ;  /* 0x0001940000067ab9 */ /* 0x000fc60000000a00 */
[----:B------:R-:W3:Y:S01]  /*1d460*/  LDL R21, [R1+0x180] ;  /* 0x0001800001157983 */ /* 0x000ee20000100800 */
[----:B------:R-:W-:Y:S01]  /*1d470*/  PRMT R0, RZ, 0x7610, R0 ;  /* 0x00007610ff007816 */ /* 0x000fe20000000000 */
[----:B------:R-:W-:Y:S02]  /*1d480*/  IMAD.MOV.U32 R5, RZ, RZ, -0x1 ;  /* 0xffffffffff057424 */ /* 0x000fe400078e00ff */
[----:B------:R-:W-:Y:S02]  /*1d490*/  IMAD.MOV.U32 R7, RZ, RZ, -0x1 ;  /* 0xffffffffff077424 */ /* 0x000fe400078e00ff */
[----:B------:R-:W-:Y:S01]  /*1d4a0*/  IMAD.MOV.U32 R6, RZ, RZ, -0x1 ;  /* 0xffffffffff067424 */ /* 0x000fe200078e00ff */
[----:B--2---:R-:W-:-:S04]  /*1d4b0*/  ISETP.GE.U32.AND P0, PT, R20, UR6, PT ;  /* 0x0000000614007c0c */ /* 0x004fc8000bf06070 */
[----:B---3--:R-:W-:-:S13]  /*1d4c0*/  ISETP.GE.U32.AND.EX P0, PT, R21, UR7, PT, P0 ;  /* 0x0000000715007c0c */ /* 0x008fda000bf06100 */
[----:B------:R-:W-:Y:S05]  /*1d4d0*/  @P0 BRA `(.L_x_84) ;  /* 0x00000004003c0947 */ /* 0x000fea0003800000 */
[----:B------:R-:W0:Y:S01]  /*1d4e0*/  LDC.64 R16, c[0x0][0x628] ;  /* 0x00018a00ff107b82 */ /* 0x000e220000000a00 */
[----:B------:R-:W-:Y:S02]  /*1d4f0*/  IMAD.MOV.U32 R10, RZ, RZ, R20 ;  /* 0x000000ffff0a7224 */ /* 0x000fe400078e0014 */
[----:B------:R-:W-:-:S05]  /*1d500*/  IMAD.MOV.U32 R11, RZ, RZ, R21 ;  /* 0x000000ffff0b7224 */ /* 0x000fca00078e0015 */
[----:B------:R-:W1:Y:S08]  /*1d510*/  LDC R12, c[0x0][0x630] ;  /* 0x00018c00ff0c7b82 */ /* 0x000e700000000800 */
[----:B------:R-:W2:Y:S01]  /*1d520*/  LDC.64 R18, c[0x0][0x620] ;  /* 0x00018800ff127b82 */ /* 0x000ea20000000a00 */
[----:B0-----:R-:W-:-:S04]  /*1d530*/  ISETP.NE.U32.AND P0, PT, R16, RZ, PT ;  /* 0x000000ff1000720c */ /* 0x001fc80003f05070 */
[----:B------:R-:W-:-:S13]  /*1d540*/  ISETP.NE.AND.EX P0, PT, R17, RZ, PT, P0 ;  /* 0x000000ff1100720c */ /* 0x000fda0003f05300 */
[----:B-12---:R-:W-:Y:S05]  /*1d550*/  @!P0 BRA `(.L_x_85) ;  /* 0x0000000000288947 */ /* 0x006fea0003800000 */
[----:B------:R-:W0:Y:S02]  /*1d560*/  LDC R0, c[0x0][0x634] ;  /* 0x00018d00ff007b82 */ /* 0x000e240000000800 */
[----:B0-----:R-:W-:-:S05]  /*1d570*/  IADD3 R5, P0, R20, R0, RZ ;  /* 0x0000000014057210 */ /* 0x001fca0007f1e0ff */
        /* <DEDUP_REMOVED lines=8> */
.L_x_85:
[-CC-:B------:R-:W-:Y:S01]  /*1d600*/  SHF.R.U64 R16, R10, R12.reuse, R11.reuse ;  /* 0x0000000c0a107219 */ /* 0x180fe2000000120b */
[----:B------:R-:W0:Y:S01]  /*1d610*/  LDC.64 R22, c[0x0][0x640] ;  /* 0x00019000ff167b82 */ /* 0x000e220000000a00 */
[----:B------:R-:W-:Y:S01]  /*1d620*/  SHF.R.U32.HI R0, RZ, R12, R11 ;  /* 0x0000000cff007219 */ /* 0x000fe2000001160b */
[----:B------:R-:W-:Y:S01]  /*1d630*/  IMAD.MOV.U32 R6, RZ, RZ, R21 ;  /* 0x000000ffff067224 */ /* 0x000fe200078e0015 */
[----:B------:R-:W-:-:S05]  /*1d640*/  IADD3 R5, P0, RZ, -R16, RZ ;  /* 0x80000010ff057210 */ /* 0x000fca0007f1e0ff */
[----:B------:R-:W1:Y:S01]  /*1d650*/  LDC R8, c[0x0][0x618] ;  /* 0x00018600ff087b82 */ /* 0x000e620000000800 */
[----:B------:R-:W-:-:S04]  /*1d660*/  IMAD.X R7, RZ, RZ, ~R0, P0 ;  /* 0x000000ffff077224 */ /* 0x000fc800000e0e00 */
[----:B------:R-:W-:Y:S02]  /*1d670*/  IMAD R0, R7, R18, RZ ;  /* 0x0000001207007224 */ /* 0x000fe400078e02ff */
[----:B------:R-:W-:Y:S01]  /*1d680*/  IMAD.MOV.U32 R7, RZ, RZ, R6 ;  /* 0x000000ffff077224 */ /* 0x000fe200078e0006 */
[----:B------:R-:W2:Y:S01]  /*1d690*/  LDC R10, c[0x0][0x608] ;  /* 0x00018200ff0a7b82 */ /* 0x000ea20000000800 */
[----:B------:R-:W-:-:S04]  /*1d6a0*/  IMAD.MOV.U32 R6, RZ, RZ, R20 ;  /* 0x000000ffff067224 */ /* 0x000fc800078e0014 */
[----:B------:R-:W-:-:S03]  /*1d6b0*/  IMAD.WIDE.U32 R6, R5, R18, R6 ;  /* 0x0000001205067225 */ /* 0x000fc600078e0006 */
[----:B------:R-:W3:Y:S01]  /*1d6c0*/  LDC R21, c[0x0][0x658] ;  /* 0x00019600ff157b82 */ /* 0x000ee20000000800 */
[----:B------:R-:W-:Y:S01]  /*1d6d0*/  IMAD R5, R5, R19, R0 ;  /* 0x0000001305057224 */ /* 0x000fe200078e0200 */
[----:B0-----:R-:W-:-:S03]  /*1d6e0*/  ISETP.NE.U32.AND P0, PT, R22, RZ, PT ;  /* 0x000000ff1600720c */ /* 0x001fc60003f05070 */
[----:B------:R-:W-:Y:S01]  /*1d6f0*/  IMAD.IADD R5, R7, 0x1, R5 ;  /* 0x0000000107057824 */ /* 0x000fe200078e0205 */
[----:B------:R-:W-:Y:S02]  /*1d700*/  ISETP.NE.AND.EX P0, PT, R23, RZ, PT, P0 ;  /* 0x000000ff1700720c */ /* 0x000fe40003f05300 */
[----:B------:R-:W0:Y:S02]  /*1d710*/  LDC R19, c[0x0][0x600] ;  /* 0x00018000ff137b82 */ /* 0x000e240000000800 */
[-CC-:B-1----:R-:W-:Y:S01]  /*1d720*/  SHF.R.U64 R12, R6, R8.reuse, R5.reuse ;  /* 0x00000008060c7219 */ /* 0x182fe20000001205 */
[----:B------:R-:W-:Y:S01]  /*1d730*/  IMAD.MOV.U32 R6, RZ, RZ, -0x1 ;  /* 0xffffffffff067424 */ /* 0x000fe200078e00ff */
[----:B------:R-:W-:-:S04]  /*1d740*/  SHF.R.U32.HI R5, RZ, R8, R5 ;  /* 0x00000008ff057219 */ /* 0x000fc80000011605 */
[----:B------:R-:W1:Y:S01]  /*1d750*/  LDC R20, c[0x0][0x648] ;  /* 0x00019200ff147b82 */ /* 0x000e620000000800 */
[-CC-:B--2---:R-:W-:Y:S02]  /*1d760*/  SHF.R.U64 R17, R12, R10.reuse, R5.reuse ;  /* 0x0000000a0c117219 */ /* 0x184fe40000001205 */
[----:B------:R-:W-:-:S05]  /*1d770*/  SHF.R.U32.HI R0, RZ, R10, R5 ;  /* 0x0000000aff007219 */ /* 0x000fca0000011605 */
[----:B------:R-:W2:Y:S01]  /*1d780*/  LDC R24, c[0x0][0x638] ;  /* 0x00018e00ff187b82 */ /* 0x000ea20000000800 */
[-C--:B---3--:R-:W-:Y:S02]  /*1d790*/  SHF.L.U32 R6, R6, R21.reuse, RZ ;  /* 0x0000001506067219 */ /* 0x088fe400000006ff */
[-CC-:B------:R-:W-:Y:S02]  /*1d7a0*/  SHF.R.U64 R18, R17, R21.reuse, R0.reuse ;  /* 0x0000001511127219 */ /* 0x180fe40000001200 */
[----:B------:R-:W-:Y:S01]  /*1d7b0*/  SHF.R.U32.HI R7, RZ, R21, R0 ;  /* 0x00000015ff077219 */ /* 0x000fe20000011600 */
[----:B------:R-:W-:Y:S01]  /*1d7c0*/  IMAD.MOV.U32 R0, RZ, RZ, 0x1 ;  /* 0x00000001ff007424 */ /* 0x000fe200078e00ff */
[----:B------:R-:W-:Y:S01]  /*1d7d0*/  LOP3.LUT R26, RZ, R6, RZ, 0x33, !PT ;  /* 0x00000006ff1a7212 */ /* 0x000fe200078e33ff */
        /* <DEDUP_REMOVED lines=13> */
.L_x_86:
[----:B------:R-:W4:Y:S01]  /*1d8b0*/  LDC R5, c[0x0][0x65c] ;  /* 0x00019700ff057b82 */ /* 0x000f220000000800 */
[----:B-1----:R-:W-:Y:S01]  /*1d8c0*/  SHF.R.U64 R3, R6, R20, R7 ;  /* 0x0000001406037219 */ /* 0x002fe20000001207 */
[----:B0-----:R-:W-:Y:S01]  /*1d8d0*/  VIADD R7, R19, 0xffffffff ;  /* 0xffffffff13077836 */ /* 0x001fe20000000000 */
[----:B------:R-:W-:Y:S01]  /*1d8e0*/  SHF.L.U32 R21, R0, R21, RZ ;  /* 0x0000001500157219 */ /* 0x000fe200000006ff */
[----:B------:R-:W-:Y:S01]  /*1d8f0*/  IMAD.MOV.U32 R6, RZ, RZ, R16 ;  /* 0x000000ffff067224 */ /* 0x000fe200078e0010 */
[----:B------:R-:W-:Y:S02]  /*1d900*/  LOP3.LUT R0, R17, R26, RZ, 0xc0, !PT ;  /* 0x0000001a11007212 */ /* 0x000fe400078ec0ff */
[----:B------:R-:W-:Y:S02]  /*1d910*/  LOP3.LUT R7, R12, R7, RZ, 0xc0, !PT ;  /* 0x000000070c077212 */ /* 0x000fe400078ec0ff */
[----:B----4-:R-:W-:Y:S01]  /*1d920*/  ISETP.NE.AND P0, PT, R5, 0x1, PT ;  /* 0x000000010500780c */ /* 0x010fe20003f05270 */
[----:B------:R-:W-:-:S02]  /*1d930*/  IMAD.MOV R5, RZ, RZ, -R3 ;  /* 0x000000ffff057224 */ /* 0x000fc400078e0a03 */
[----:B------:R-:W-:Y:S02]  /*1d940*/  IMAD R3, R21, R3, R0 ;  /* 0x0000000315037224 */ /* 0x000fe400078e0200 */
[----:B--2---:R-:W-:-:S04]  /*1d950*/  IMAD R0, R5, R24, R18 ;  /* 0x0000001805007224 */ /* 0x004fc800078e0212 */
[----:B------:R-:W-:-:S04]  /*1d960*/  IMAD R5, R0, R19, R7 ;  /* 0x0000001300057224 */ /* 0x000fc800078e0207 */
[----:B------:R-:W-:Y:S02]  /*1d970*/  @P0 IMAD R4, R13, R14, R2 ;  /* 0x0000000e0d040224 */ /* 0x000fe400078e0202 */
[----:B------:R-:W-:Y:S02]  /*1d980*/  IMAD.MOV.U32 R2, RZ, RZ, 0x1 ;  /* 0x00000001ff027424 */ /* 0x000fe400078e00ff */
[----:B---3--:R-:W-:-:S03]  /*1d990*/  IMAD R4, R3, R25, R4 ;  /* 0x0000001903047224 */ /* 0x008fc600078e0204 */
[----:B------:R-:W-:Y:S02]  /*1d9a0*/  PRMT R0, R2, 0x7610, R0 ;  /* 0x0000761002007816 */ /* 0x000fe40000000000 */
[----:B------:R-:W-:Y:S02]  /*1d9b0*/  SEL R7, R5, R4, !P0 ;  /* 0x0000000405077207 */ /* 0x000fe40004000000 */
[----:B------:R-:W-:-:S07]  /*1d9c0*/  SEL R5, R4, R5, !P0 ;  /* 0x0000000504057207 */ /* 0x000fce0004000000 */
.L_x_84:
[----:B------:R-:W-:-:S08]  /*1d9d0*/  NOP ;  /* 0x0000000000007918 */ /* 0x000fd00000000000 */
[----:B------:R-:W0:-:S00]  /*1d9e0*/  USETMAXREG.DEALLOC.CTAPOOL 0x28 ;  /* 0x00000028000079c8 */ /* 0x000e0000080e0500 */
[----:B------:R-:W-:-:S13]  /*1d9f0*/  ISETP.NE.AND P0, PT, RZ, UR5, PT ;  /* 0x00000005ff007c0c */ /* 0x000fda000bf05270 */
[----:B------:R-:W-:Y:S05]  /*1da00*/  @P0 EXIT ;  /* 0x000000000000094d */ /* 0x000fea0003800000 */
[----:B0-----:R-:W-:Y:S01]  /*1da10*/  LOP3.LUT P0, RZ, R0, 0xff, RZ, 0xc0, !PT ;  /* 0x000000ff00ff7812 */ /* 0x001fe2000780c0ff */
[----:B------:R-:W-:Y:S02]  /*1da20*/  IMAD.MOV.U32 R10, RZ, RZ, 0x1 ;  /* 0x00000001ff0a7424 */ /* 0x000fe400078e00ff */
[----:B------:R-:W-:-:S10]  /*1da30*/  IMAD.MOV.U32 R14, RZ, RZ, RZ ;  /* 0x000000ffff0e7224 */ /* 0x000fd400078e00ff */
[----:B------:R-:W-:Y:S05]  /*1da40*/  @!P0 BRA `(.L_x_87) ;  /* 0x0000000c00588947 */ /* 0x000fea0003800000 */
[----:B------:R-:W0:Y:S01]  /*1da50*/  LDC R0, c[0x0][0x28c] ;  /* 0x0000a300ff007b82 */ /* 0x000e220000000800 */
[----:B------:R-:W1:Y:S01]  /*1da60*/  S2R R8, SR_CgaCtaId ;  /* 0x0000000000087919 */ /* 0x000e620000008800 */
[----:B------:R-:W-:Y:S01]  /*1da70*/  ULDC UR6, c[0x0][0x658] ;  /* 0x0001960000067ab9 */ /* 0x000fe20000000800 */
[----:B------:R-:W-:Y:S01]  /*1da80*/  UMOV UR7, 0xffffffff ;  /* 0xffffffff00077882 */ /* 0x000fe20000000000 */
[----:B------:R-:W-:Y:S01]  /*1da90*/  UMOV UR9, 0x1 ;  /* 0x0000000100097882 */ /* 0x000fe20000000000 */
[----:B------:R-:W-:Y:S01]  /*1daa0*/  USHF.L.U32 UR10, UR7, UR6, URZ ;  /* 0x00000006070a7299 */ /* 0x000fe2000800063f */
[----:B------:R-:W-:Y:S01]  /*1dab0*/  BSSY B0, `(.L_x_87) ;  /* 0x00000cf000007945 */ /* 0x000fe20003800000 */
[----:B------:R-:W-:Y:S01]  /*1dac0*/  ULDC UR8, c[0x0][0xc] ;  /* 0x0000030000087ab9 */ /* 0x000fe20000000800 */
[----:B------:R-:W-:Y:S01]  /*1dad0*/  USHF.L.U32 UR6, UR9, UR6, URZ ;  /* 0x0000000609067299 */ /* 0x000fe2000800063f */
[----:B------:R-:W-:Y:S01]  /*1dae0*/  IMAD.MOV.U32 R12, RZ, RZ, 0x1 ;  /* 0x00000001ff0c7424 */ /* 0x000fe200078e00ff */
[----:B------:R-:W-:Y:S01]  /*1daf0*/  ULDC UR5, c[0x0][0x600] ;  /* 0x0001800000057ab9 */ /* 0x000fe20000000800 */
[----:B------:R-:W-:Y:S01]  /*1db00*/  ULDC UR9, c[0x0][0x10] ;  /* 0x0000040000097ab9 */ /* 0x000fe20000000800 */
[----:B------:R-:W-:Y:S01]  /*1db10*/  ULDC UR7, c[0x0][0x14] ;  /* 0x0000050000077ab9 */ /* 0x000fe20000000800 */
[----:B------:R-:W-:Y:S01]  /*1db20*/  UIMAD.WIDE.U32 UR8, UR8, UR9, URZ ;  /* 0x00000009080872a5 */ /* 0x000fe2000f8e003f */
[----:B------:R-:W-:Y:S01]  /*1db30*/  IMAD.MOV.U32 R10, RZ, RZ, 0x1 ;  /* 0x00000001ff0a7424 */ /* 0x000fe200078e00ff */
[----:B------:R-:W-:Y:S01]  /*1db40*/  ULOP3.LUT UR21, UR4, 0x2, URZ, 0xfc, !UPT ;  /* 0x0000000204157892 */ /* 0x000fe2000f8efc3f */
[----:B------:R-:W-:Y:S01]  /*1db50*/  IMAD.MOV.U32 R14, RZ, RZ, RZ ;  /* 0x000000ffff0e7224 */ /* 0x000fe200078e00ff */
[----:B------:R-:W-:-:S02]  /*1db60*/  UIMAD.WIDE.U32 UR22, UR8, UR7, URZ ;  /* 0x00000007081672a5 */ /* 0x000fc4000f8e003f */
[----:B------:R-:W-:Y:S02]  /*1db70*/  UIMAD UR13, UR9, UR7, URZ ;  /* 0x00000007090d72a4 */ /* 0x000fe4000f8e023f */
[----:B------:R-:W-:Y:S02]  /*1db80*/  UIADD3 UR5, UR5, -0x1, URZ ;  /* 0xffffffff05057890 */ /* 0x000fe4000fffe03f */
[----:B------:R-:W-:Y:S01]  /*1db90*/  ULOP3.LUT UR19, URZ, UR10, URZ, 0x33, !UPT ;  /* 0x0000000a3f137292 */ /* 0x000fe2000f8e333f */
[----:B0-----:R-:W-:Y:S01]  /*1dba0*/  VIADD R0, R0, 0x7f ;  /* 0x0000007f00007836 */ /* 0x001fe20000000000 */
[----:B------:R-:W-:Y:S01]  /*1dbb0*/  UIADD3 UR13, UR23, UR13, URZ ;  /* 0x0000000d170d7290 */ /* 0x000fe2000fffe03f */
[----:B------:R-:W-:-:S03]  /*1dbc0*/  ULDC.64 UR24, c[0x0][0x198] ;  /* 0x0000660000187ab9 */ /* 0x000fc60000000a00 */
[----:B------:R-:W-:-:S04]  /*1dbd0*/  SHF.R.S32.HI R3, RZ, 0x1f, R0 ;  /* 0x0000001fff037819 */ /* 0x000fc80000011400 */
[----:B------:R-:W-:Y:S02]  /*1dbe0*/  LEA.HI R3, R3, R0, RZ, 0x7 ;  /* 0x0000000003037211 */ /* 0x000fe400078f38ff */
[----:B-1----:R-:W-:Y:S02]  /*1dbf0*/  LOP3.LUT R8, R8, 0x1, RZ, 0xc0, !PT ;  /* 0x0000000108087812 */ /* 0x002fe400078ec0ff */
[----:B------:R-:W-:-:S05]  /*1dc00*/  SHF.R.S32.HI R9, RZ, 0x7, R3 ;  /* 0x00000007ff097819 */ /* 0x000fca0000011403 */
[----:B------:R-:W-:-:S07]  /*1dc10*/  VIADD R0, R9, 0x1 ;  /* 0x0000000109007836 */ /* 0x000fce0000000000 */
.L_x_98:
[----:B------:R-:W-:-:S03]  /*1dc20*/  UMOV UR7, 0xffffffff ;  /* 0xffffffff00077882 */ /* 0x000fc60000000000 */
[----:B------:R-:W-:Y:S05]  /*1dc30*/  BRA.DIV UR7, `(.L_x_88) ;  /* 0x0000000e07b47947 */ /* 0x000fea000b800000 */
[----:B------:R-:W-:-:S13]  /*1dc40*/  ELECT P0, URZ, PT ;  /* 0x00000000003f782f */ /* 0x000fda0003800000 */
.L_x_108:
[----:B------:R-:W0:Y:S01]  /*1dc50*/  LDC R2, c[0x0][0x28c] ;  /* 0x0000a300ff027b82 */ /* 0x000e220000000800 */
[----:B------:R-:W-:Y:S01]  /*1dc60*/  BSSY B1, `(.L_x_89) ;  /* 0x000003b000017945 */ /* 0x000fe20003800000 */
[----:B0-----:R-:W-:-:S13]  /*1dc70*/  ISETP.LT.OR P0, PT, R2, 0x1, !P0 ;  /* 0x000000010200780c */ /* 0x001fda0004701670 */
[----:B------:R-:W-:Y:S05]  /*1dc80*/  @P0 BRA `(.L_x_90) ;  /* 0x0000000000e00947 */ /* 0x000fea0003800000 */
[----:B------:R-:W-:Y:S02]  /*1dc90*/  IMAD R7, R7, 0x2, R8 ;  /* 0x0000000207077824 */ /* 0x000fe400078e0208 */
[----:B------:R-:W-:Y:S02]  /*1dca0*/  IMAD.SHL.U32 R13, R5, 0x200, RZ ;  /* 0x00000200050d7824 */ /* 0x000fe400078e00ff */
[----:B------:R-:W-:Y:S02]  /*1dcb0*/  IMAD.MOV.U32 R17, RZ, RZ, RZ ;  /* 0x000000ffff117224 */ /* 0x000fe400078e00ff */
[----:B------:R-:W-:Y:S02]  /*1dcc0*/  IMAD.MOV.U32 R2, RZ, RZ, R0 ;  /* 0x000000ffff027224 */ /* 0x000fe400078e0000 */
[----:B------:R-:W-:Y:S02]  /*1dcd0*/  IMAD.MOV.U32 R3, RZ, RZ, R10 ;  /* 0x000000ffff037224 */ /* 0x000fe400078e000a */
[----:B------:R-:W-:-:S02]  /*1dce0*/  IMAD.MOV.U32 R5, RZ, RZ, R14 ;  /* 0x000000ffff057224 */ /* 0x000fc400078e000e */
[----:B------:R-:W-:-:S07]  /*1dcf0*/  IMAD R11, R7, 0x28, RZ ;  /* 0x00000028070b7824 */ /* 0x000fce00078e02ff */
.L_x_93:
[----:B------:R-:W0:Y:S01]  /*1dd00*/  S2R R7, SR_CgaCtaId ;  /* 0x0000000000077919 */ /* 0x000e220000008800 */
[----:B------:R-:W-:Y:S01]  /*1dd10*/  MOV R4, 0x400 ;  /* 0x0000040000047802 */ /* 0x000fe20000000f00 */
[----:B------:R-:W1:Y:S03]  /*1dd20*/  S2R R18, SR_TID.X ;  /* 0x0000000000127919 */ /* 0x000e660000002100 */
[----:B0-----:R-:W-:Y:S02]  /*1dd30*/  LEA R16, R7, R4, 0x18 ;  /* 0x0000000407107211 */ /* 0x001fe400078ec0ff */
[----:B------:R-:W-:Y:S02]  /*1dd40*/  SHF.L.U32 R4, R3, 0x1f, RZ ;  /* 0x0000001f03047819 */ /* 0x000fe400000006ff */
[----:B-1----:R-:W-:Y:S01]  /*1dd50*/  LOP3.LUT P1, RZ, R18, 0x7f, RZ, 0xc0, !PT ;  /* 0x0000007f12ff7812 */ /* 0x002fe2000782c0ff */
[----:B------:R-:W-:-:S04]  /*1dd60*/  IMAD R15, R5, 0x8, R16 ;  /* 0x00000008050f7824 */ /* 0x000fc800078e0210 */
[----:B------:R-:W0:Y:S08]  /*1dd70*/  SYNCS.PHASECHK.TRANS64.TRYWAIT P0, [R15+URZ+0x18], R4 ;  /* 0x000018040f0075a7 */ /* 0x000e30000800017f */
[----:B------:R-:W1:Y:S01]  /*1dd80*/  @!P1 LDC R7, c[0x0][0x500] ;  /* 0x00014000ff079b82 */ /* 0x000e620000000800 */
[----:B0-----:R-:W-:Y:S05]  /*1dd90*/  @!P0 BRA `(.L_x_91) ;  /* 0x0000000c007c8947 */ /* 0x001fea0003800000 */
.L_x_109:
[----:B------:R-:W-:Y:S01]  /*1dda0*/  UPRMT UR7, UR21, 0x9910, URZ ;  /* 0x0000991015077896 */ /* 0x000fe2000800003f */
[----:B-1----:R1:W-:Y:S03]  /*1ddb0*/  @!P1 SYNCS.ARRIVE.TRANS64 RZ, [R15+URZ], R7 ;  /* 0x000000070fff99a7 */ /* 0x0023e6000800003f */
[----:B------:R-:W-:-:S06]  /*1ddc0*/  UISETP.NE.AND UP0, UPT, UR7, 0x2, UPT ;  /* 0x000000020700788c */ /* 0x000fcc000bf05270 */
[----:B------:R-:W-:-:S13]  /*1ddd0*/  PLOP3.LUT P0, PT, PT, PT, UP0, 0x80, 0x0 ;  /* 0x000000000000781c */ /* 0x000fda0003f0f008 */
[----:B-1----:R-:W-:Y:S05]  /*1dde0*/  @P0 BRA `(.L_x_92) ;  /* 0x0000000000040947 */ /* 0x002fea0003800000 */
[----:B------:R-:W-:Y:S01]  /*1ddf0*/  BPT.TRAP 0x1 ;  /* 0x000000040000795c */ /* 0x000fe20000300000 */
.L_x_92:
[----:B0-----:R-:W-:Y:S01]  /*1de00*/  IMAD R4, R5, 0x2, R8 ;  /* 0x0000000205047824 */ /* 0x001fe200078e0208 */
[----:B------:R-:W-:Y:S01]  /*1de10*/  R2UR UR9, R15 ;  /* 0x000000000f0972ca */ /* 0x000fe200000e0000 */
[--C-:B------:R-:W-:Y:S01]  /*1de20*/  IMAD R7, R5, 0x10000, R16.reuse ;  /* 0x0001000005077824 */ /* 0x100fe200078e0210 */
[----:B------:R-:W-:Y:S01]  /*1de30*/  UIADD3 UR14, UP0, UR24, 0xf0, URZ ;  /* 0x000000f0180e7890 */ /* 0x000fe2000ff1e03f */
[----:B------:R-:W-:Y:S01]  /*1de40*/  IMAD R4, R4, 0x1400, R16 ;  /* 0x0000140004047824 */ /* 0x000fe200078e0210 */
[----:B------:R-:W-:Y:S01]  /*1de50*/  R2UR UR11, R13 ;  /* 0x000000000d0b72ca */ /* 0x000fe200000e0000 */
[----:B------:R-:W-:Y:S01]  /*1de60*/  VIADD R2, R2, 0xffffffff ;  /* 0xffffffff02027836 */ /* 0x000fe20000000000 */
[----:B------:R-:W-:Y:S01]  /*1de70*/  R2UR UR7, R7 ;  /* 0x00000000070772ca */ /* 0x000fe200000e0000 */
[----:B------:R-:W-:Y:S01]  /*1de80*/  UIADD3 UR26, UP1, UR24, 0x1f0, URZ ;  /* 0x000001f0181a7890 */ /* 0x000fe2000ff3e03f */
[----:B------:R-:W-:Y:S01]  /*1de90*/  R2UR UR8, R4 ;  /* 0x00000000040872ca */ /* 0x000fe200000e0000 */
[----:B------:R-:W-:Y:S01]  /*1dea0*/  UIADD3.X UR15, URZ, UR25, URZ, UP0, !UPT ;  /* 0x000000193f0f7290 */ /* 0x000fe200087fe43f */
[----:B------:R-:W-:Y:S01]  /*1deb0*/  R2UR UR10, R17 ;  /* 0x00000000110a72ca */ /* 0x000fe200000e0000 */
[----:B------:R-:W-:Y:S01]  /*1dec0*/  VIADD R5, R5, 0x1 ;  /* 0x0000000105057836 */ /* 0x000fe20000000000 */
[----:B------:R-:W-:Y:S01]  /*1ded0*/  R2UR UR12, R6 ;  /* 0x00000000060c72ca */ /* 0x000fe200000e0000 */
[----:B------:R-:W-:Y:S01]  /*1dee0*/  UIADD3.X UR27, URZ, UR25, URZ, UP1, !UPT ;  /* 0x000000193f1b7290 */ /* 0x000fe20008ffe43f */
[----:B------:R-:W-:Y:S01]  /*1def0*/  R2UR UR20, R11 ;  /* 0x000000000b1472ca */ /* 0x000fe200000e0000 */
[----:B------:R-:W-:Y:S01]  /*1df00*/  UMOV UR16, 0x0 ;  /* 0x0000000000107882 */ /* 0x000fe20000000000 */
[----:B------:R-:W-:Y:S01]  /*1df10*/  ISETP.GT.AND P1, PT, R2, 0x1, PT ;  /* 0x000000010200780c */ /* 0x000fe20003f24270 */
[----:B------:R-:W-:Y:S01]  /*1df20*/  UMOV UR17, 0x10000000 ;  /* 0x1000000000117882 */ /* 0x000fe20000000000 */
[----:B------:R-:W-:Y:S01]  /*1df30*/  ISETP.NE.AND P0, PT, R5, 0x3, PT ;  /* 0x000000030500780c */ /* 0x000fe20003f05270 */
[----:B------:R-:W-:Y:S01]  /*1df40*/  UIADD3 UR7, UR7, 0x100, URZ ;  /* 0x0000010007077890 */ /* 0x000fe2000fffe03f */
[----:B------:R-:W-:Y:S01]  /*1df50*/  VIADD R17, R17, 0x80 ;  /* 0x0000008011117836 */ /* 0x000fe20000000000 */
[----:B------:R-:W-:Y:S01]  /*1df60*/  UIADD3 UR18, UR8, 0x30100, URZ ;  /* 0x0003010008127890 */ /* 0x000fe2000fffe03f */
[----:B------:R-:W-:Y:S01]  /*1df70*/  SEL R4, RZ, 0x1, P0 ;  /* 0x00000001ff047807 */ /* 0x000fe20000000000 */
[----:B------:R-:W-:Y:S01]  /*1df80*/  UMOV UR28, 0x30000 ;  /* 0x00030000001c7882 */ /* 0x000fe20000000000 */
[----:B------:R-:W-:-:S02]  /*1df90*/  SEL R5, R5, RZ, P0 ;  /* 0x000000ff05057207 */ /* 0x000fc40000000000 */
[----:B------:R-:W-:Y:S01]  /*1dfa0*/  UMOV UR8, UR7 ;  /* 0x0000000700087c82 */ /* 0x000fe20008000000 */
[----:B------:R-:W-:Y:S01]  /*1dfb0*/  LOP3.LUT R3, R3, R4, RZ, 0x3c, !PT ;  /* 0x0000000403037212 */ /* 0x000fe200078e3cff */
[----:B------:R0:W-:Y:S02]  /*1dfc0*/  UTMALDG.3D [UR8], [UR14], desc[UR16] ;  /* 0x000010080e0075b4 */ /* 0x0001e40008011000 */
[----:B0-----:R-:W-:Y:S01]  /*1dfd0*/  UMOV UR8, UR18 ;  /* 0x0000001200087c82 */ /* 0x001fe20008000000 */
[----:B------:R-:W-:Y:S02]  /*1dfe0*/  UMOV UR11, UR20 ;  /* 0x00000014000b7c82 */ /* 0x000fe40008000000 */
[----:B------:R0:W-:Y:S02]  /*1dff0*/  UTMALDG.3D.MULTICAST [UR8], [UR26], UR28, desc[UR16] ;  /* 0x000010081a0073b4 */ /* 0x0001e4000801181c */
[----:B0-----:R-:W-:Y:S05]  /*1e000*/  @P1 BRA `(.L_x_93) ;  /* 0xfffffffc003c1947 */ /* 0x001fea000383ffff */
.L_x_90:
[----:B------:R-:W-:Y:S05]  /*1e010*/  BSYNC B1 ;  /* 0x0000000000017941 */ /* 0x000fea0003800000 */
.L_x_89:
[----:B------:R-:W2:Y:S01]  /*1e020*/  LDL.LU R18, [R1+0x180] ;  /* 0x0001800001127983 */ /* 0x000ea20000300800 */
[----:B------:R-:W-:Y:S01]  /*1e030*/  LOP3.LUT P1, RZ, R12, 0xff, RZ, 0xc0, !PT ;  /* 0x000000ff0cff7812 */ /* 0x000fe2000782c0ff */
[C---:B------:R-:W-:Y:S01]  /*1e040*/  IMAD.IADD R14, R9.reuse, 0x1, R14 ;  /* 0x00000001090e7824 */ /* 0x040fe200078e020e */
[----:B------:R-:W-:Y:S01]  /*1e050*/  ULDC.64 UR8, c[0x0][0x650] ;  /* 0x0001940000087ab9 */ /* 0x000fe20000000a00 */
[----:B------:R-:W3:Y:S01]  /*1e060*/  LDL.LU R16, [R1+0x18c] ;  /* 0x00018c0001107983 */ /* 0x000ee20000300800 */
[C---:B------:R-:W-:Y:S01]  /*1e070*/  ISETP.GE.U32.AND P2, PT, R9.reuse, 0x3, PT ;  /* 0x000000030900780c */ /* 0x040fe20003f46070 */
[----:B------:R-:W-:Y:S01]  /*1e080*/  BSSY B1, `(.L_x_94) ;  /* 0x000006f000017945 */ /* 0x000fe20003800000 */
[----:B------:R-:W-:Y:S01]  /*1e090*/  ISETP.GT.U32.AND P0, PT, R14, 0x2, PT ;  /* 0x000000020e00780c */ /* 0x000fe20003f04070 */
[----:B------:R-:W-:Y:S01]  /*1e0a0*/  IMAD.MOV.U32 R7, RZ, RZ, -0x1 ;  /* 0xffffffffff077424 */ /* 0x000fe200078e00ff */
[----:B------:R-:W-:Y:S01]  /*1e0b0*/  PRMT R12, RZ, 0x7610, R12 ;  /* 0x00007610ff0c7816 */ /* 0x000fe2000000000c */
[----:B------:R-:W-:Y:S01]  /*1e0c0*/  IMAD.MOV.U32 R6, RZ, RZ, -0x1 ;  /* 0xffffffffff067424 */ /* 0x000fe200078e00ff */
[----:B------:R-:W-:-:S03]  /*1e0d0*/  ISETP.LT.U32.AND P0, PT, R9, 0x3, P0 ;  /* 0x000000030900780c */ /* 0x000fc60000701070 */
[----:B------:R-:W0:Y:S01]  /*1e0e0*/  @P1 S2R R3, SR_CgaCtaId ;  /* 0x0000000000031919 */ /* 0x000e220000008800 */
[----:B------:R-:W-:-:S04]  /*1e0f0*/  @P1 MOV R2, 0x400 ;  /* 0x0000040000021802 */ /* 0x000fc80000000f00 */
[----:B0-----:R-:W-:Y:S01]  /*1e100*/  @P1 LEA R4, R3, R2, 0x18 ;  /* 0x0000000203041211 */ /* 0x001fe200078ec0ff */
[----:B------:R-:W-:-:S03]  /*1e110*/  IMAD.WIDE.U32 R2, R14, -0x55555555, RZ ;  /* 0xaaaaaaab0e027825 */ /* 0x000fc600078e00ff */
[----:B------:R0:W-:Y:S02]  /*1e120*/  @P1 SYNCS.ARRIVE.TRANS64.A1T0 RZ, [R4+URZ+0x48], RZ ;  /* 0x000048ff04ff19a7 */ /* 0x0001e4000810003f */
[----:B------:R-:W-:Y:S02]  /*1e130*/  SHF.R.U32.HI R5, RZ, 0x1, R3 ;  /* 0x00000001ff057819 */ /* 0x000fe40000011603 */
[----:B------:R-:W-:Y:S02]  /*1e140*/  SEL R3, RZ, 0x1, !P0 ;  /* 0x00000001ff037807 */ /* 0x000fe40004000000 */
[----:B------:R-:W-:Y:S01]  /*1e150*/  PRMT R2, RZ, 0x7610, R2 ;  /* 0x00007610ff027816 */ /* 0x000fe20000000002 */
[----:B------:R-:W-:Y:S01]  /*1e160*/  IMAD R14, R5, -0x3, R14 ;  /* 0xfffffffd050e7824 */ /* 0x000fe200078e020e */
[----:B------:R-:W-:-:S04]  /*1e170*/  LOP3.LUT R10, R10, R3, RZ, 0x3c, !PT ;  /* 0x000000030a0a7212 */ /* 0x000fc800078e3cff */
[----:B------:R-:W-:Y:S01]  /*1e180*/  @P2 LOP3.LUT R10, R10, 0x1, R5, 0x78, !PT ;  /* 0x000000010a0a2812 */ /* 0x000fe200078e7805 */
[----:B------:R-:W-:Y:S01]  /*1e190*/  IMAD.MOV.U32 R5, RZ, RZ, -0x1 ;  /* 0xffffffffff057424 */ /* 0x000fe200078e00ff */
[----:B---3--:R-:W-:-:S04]  /*1e1a0*/  IADD3 R16, P1, R16, UR22, RZ ;  /* 0x0000001610107c10 */ /* 0x008fc8000ff3e0ff */
[----:B--2---:R-:W-:Y:S01]  /*1e1b0*/  IADD3.X R18, R18, UR13, RZ, P1, !PT ;  /* 0x0000000d12127c10 */ /* 0x004fe20008ffe4ff */
[----:B------:R0:W-:Y:S01]  /*1e1c0*/  STL [R1+0x18c], R16 ;  /* 0x00018c1001007387 */ /* 0x0001e20000100800 */
[----:B------:R-:W-:-:S03]  /*1e1d0*/  ISETP.GE.U32.AND P0, PT, R16, UR8, PT ;  /* 0x0000000810007c0c */ /* 0x000fc6000bf06070 */
[----:B------:R0:W-:Y:S01]  /*1e1e0*/  STL [R1+0x180], R18 ;  /* 0x0001801201007387 */ /* 0x0001e20000100800 */
[----:B------:R-:W-:-:S13]  /*1e1f0*/  ISETP.GE.U32.AND.EX P0, PT, R18, UR9, PT, P0 ;  /* 0x0000000912007c0c */ /* 0x000fda000bf06100 */
[----:B0-----:R-:W-:Y:S05]  /*1e200*/  @P0 BRA `(.L_x_95) ;  /* 0x0000000400580947 */ /* 0x001fea0003800000 */
[----:B------:R-:W-:Y:S01]  /*1e210*/  ULDC.64 UR8, c[0x0][0x628] ;  /* 0x00018a0000087ab9 */ /* 0x000fe20000000a00 */
[----:B------:R-:W0:Y:S01]  /*1e220*/  S2R R13, SR_CTAID.X ;  /* 0x00000000000d7919 */ /* 0x000e220000002500 */
[----:B------:R-:W-:Y:S01]  /*1e230*/  ISETP.NE.U32.AND P0, PT, RZ, UR8, PT ;  /* 0x00000008ff007c0c */ /* 0x000fe2000bf05070 */
[----:B------:R-:W-:Y:S01]  /*1e240*/  ULDC UR10, c[0x0][0x630] ;  /* 0x00018c00000a7ab9 */ /* 0x000fe20000000800 */
[----:B------:R-:W-:Y:S01]  /*1e250*/  IMAD.MOV.U32 R2, RZ, RZ, R16 ;  /* 0x000000ffff027224 */ /* 0x000fe200078e0010 */
[----:B------:R-:W1:Y:S01]  /*1e260*/  S2R R11, SR_CTAID.Y ;  /* 0x00000000000b7919 */ /* 0x000e620000002600 */
[----:B------:R-:W-:Y:S01]  /*1e270*/  ISETP.NE.AND.EX P0, PT, RZ, UR9, PT, P0 ;  /* 0x00000009ff007c0c */ /* 0x000fe2000bf05300 */
[----:B------:R-:W-:-:S12]  /*1e280*/  IMAD.MOV.U32 R3, RZ, RZ, R18 ;  /* 0x000000ffff037224 */ /* 0x000fd800078e0012 */
[----:B------:R-:W-:Y:S05]  /*1e290*/  @!P0 BRA `(.L_x_96) ;  /* 0x0000000000288947 */ /* 0x000fea0003800000 */
[----:B------:R-:W-:Y:S02]  /*1e2a0*/  ULDC UR7, c[0x0][0x634] ;  /* 0x00018d0000077ab9 */ /* 0x000fe40000000800 */
[----:B------:R-:W-:-:S05]  /*1e2b0*/  IADD3 R7, P0, R16, UR7, RZ ;  /* 0x0000000710077c10 */ /* 0x000fca000ff1e0ff */
[----:B------:R-:W-:-:S04]  /*1e2c0*/  IMAD.X R15, RZ, RZ, R18, P0 ;  /* 0x000000ffff0f7224 */ /* 0x000fc800000e0612 */
[----:B------:R-:W-:-:S04]  /*1e2d0*/  IMAD.WIDE.U32 R4, R15, UR8, RZ ;  /* 0x000000080f047c25 */ /* 0x000fc8000f8e00ff */
[----:B------:R-:W-:-:S04]  /*1e2e0*/  IMAD.WIDE.U32 R4, P0, R7, UR9, R4 ;  /* 0x0000000907047c25 */ /* 0x000fc8000f800004 */
[----:B------:R-:W-:-:S04]  /*1e2f0*/  IMAD.WIDE.U32 R6, R7, UR8, RZ ;  /* 0x0000000807067c25 */ /* 0x000fc8000f8e00ff */
[----:B------:R-:W-:Y:S01]  /*1e300*/  IMAD.X R3, RZ, RZ, RZ, P0 ;  /* 0x000000ffff037224 */ /* 0x000fe200000e06ff */
[----:B------:R-:W-:Y:S01]  /*1e310*/  IADD3 RZ, P0, R7, R4, RZ ;  /* 0x0000000407ff7210 */ /* 0x000fe20007f1e0ff */
[----:B------:R-:W-:-:S04]  /*1e320*/  IMAD.MOV.U32 R2, RZ, RZ, R5 ;  /* 0x000000ffff027224 */ /* 0x000fc800078e0005 */
[----:B------:R-:W-:-:S08]  /*1e330*/  IMAD.WIDE.U32.X R2, R15, UR9, R2, P0 ;  /* 0x000000090f027c25 */ /* 0x000fd000080e0402 */
.L_x_96:
[--C-:B------:R-:W-:Y:S01]  /*1e340*/  SHF.R.U64 R6, R2, UR10, R3.reuse ;  /* 0x0000000a02067c19 */ /* 0x100fe20008001203 */
[----:B------:R-:W-:Y:S01]  /*1e350*/  ULDC.64 UR8, c[0x0][0x620] ;  /* 0x0001880000087ab9 */ /* 0x000fe20000000a00 */
[----:B------:R-:W-:Y:S01]  /*1e360*/  SHF.R.U32.HI R2, RZ, UR10, R3 ;  /* 0x0000000aff027c19 */ /* 0x000fe20008011603 */
[----:B------:R-:W-:Y:S01]  /*1e370*/  IMAD.MOV.U32 R3, RZ, RZ, R18 ;  /* 0x000000ffff037224 */ /* 0x000fe200078e0012 */
[----:B------:R-:W-:Y:S01]  /*1e380*/  IADD3 R5, P0, RZ, -R6, RZ ;  /* 0x80000006ff057210 */ /* 0x000fe20007f1e0ff */
[----:B------:R-:W-:Y:S01]  /*1e390*/  ULDC UR7, c[0x0][0x150] ;  /* 0x0000540000077ab9 */ /* 0x000fe20000000800 */
[----:B0-----:R-:W-:Y:S01]  /*1e3a0*/  I2FP.F32.U32 R7, R13 ;  /* 0x0000000d00077245 */ /* 0x001fe20000201000 */
[----:B------:R-:W0:Y:S01]  /*1e3b0*/  LDC R20, c[0x0][0x144] ;  /* 0x00005100ff147b82 */ /* 0x000e220000000800 */
[----:B------:R-:W-:Y:S01]  /*1e3c0*/  ULDC.64 UR10, c[0x0][0x640] ;  /* 0x00019000000a7ab9 */ /* 0x000fe20000000a00 */
[----:B------:R-:W-:Y:S01]  /*1e3d0*/  IMAD.X R2, RZ, RZ, ~R2, P0 ;  /* 0x000000ffff027224 */ /* 0x000fe200000e0e02 */
[----:B------:R-:W-:-:S03]  /*1e3e0*/  ISETP.NE.U32.AND P0, PT, RZ, UR10, PT ;  /* 0x0000000aff007c0c */ /* 0x000fc6000bf05070 */
[----:B------:R-:W-:Y:S01]  /*1e3f0*/  IMAD R4, R2, UR8, RZ ;  /* 0x0000000802047c24 */ /* 0x000fe2000f8e02ff */
[----:B------:R-:W-:Y:S01]  /*1e400*/  ISETP.NE.AND.EX P0, PT, RZ, UR11, PT, P0 ;  /* 0x0000000bff007c0c */ /* 0x000fe2000bf05300 */
[----:B------:R-:W-:Y:S02]  /*1e410*/  IMAD.MOV.U32 R2, RZ, RZ, R16 ;  /* 0x000000ffff027224 */ /* 0x000fe400078e0010 */
[----:B------:R-:W2:Y:S02]  /*1e420*/  LDC R16, c[0x0][0x148] ;  /* 0x00005200ff107b82 */ /* 0x000ea40000000800 */
[----:B------:R-:W-:Y:S01]  /*1e430*/  IMAD.WIDE.U32 R2, R5, UR8, R2 ;  /* 0x0000000805027c25 */ /* 0x000fe2000f8e0002 */
[----:B------:R-:W-:-:S03]  /*1e440*/  ULDC UR8, c[0x0][0x154] ;  /* 0x0000550000087ab9 */ /* 0x000fc60000000800 */
[----:B------:R-:W-:Y:S02]  /*1e450*/  IMAD R5, R5, UR9, R4 ;  /* 0x0000000905057c24 */ /* 0x000fe4000f8e0204 */
[----:B------:R-:W-:Y:S01]  /*1e460*/  FMUL R4, R7, UR7 ;  /* 0x0000000707047c20 */ /* 0x000fe20008400000 */
[----:B------:R-:W-:Y:S01]  /*1e470*/  ULDC UR7, c[0x0][0x618] ;  /* 0x0001860000077ab9 */ /* 0x000fe20000000800 */
[----:B------:R-:W-:Y:S01]  /*1e480*/  ULDC UR9, c[0x0][0x608] ;  /* 0x0001820000097ab9 */ /* 0x000fe20000000800 */
[----:B------:R-:W-:-:S03]  /*1e490*/  IMAD.IADD R3, R3, 0x1, R5 ;  /* 0x0000000103037824 */ /* 0x000fc600078e0205 */
[----:B------:R-:W3:Y:S02]  /*1e4a0*/  F2I.U32.TRUNC.NTZ R4, R4 ;  /* 0x0000000400047305 */ /* 0x000ee4000020f000 */
[----:B------:R-:W-:Y:S02]  /*1e4b0*/  SHF.R.U64 R7, R2, UR7, R3 ;  /* 0x0000000702077c19 */ /* 0x000fe40008001203 */
[----:B-1----:R-:W-:-:S05]  /*1e4c0*/  I2FP.F32.U32 R2, R11 ;  /* 0x0000000b00027245 */ /* 0x002fca0000201000 */
[----:B------:R-:W-:Y:S01]  /*1e4d0*/  FMUL R18, R2, UR8 ;  /* 0x0000000802127c20 */ /* 0x000fe20008400000 */
[----:B------:R-:W-:Y:S01]  /*1e4e0*/  SHF.R.U32.HI R2, RZ, UR7, R3 ;  /* 0x00000007ff027c19 */ /* 0x000fe20008011603 */
[----:B------:R-:W-:-:S03]  /*1e4f0*/  ULDC UR7, c[0x0][0x658] ;  /* 0x0001960000077ab9 */ /* 0x000fc60000000800 */
[--C-:B------:R-:W-:Y:S01]  /*1e500*/  SHF.R.U64 R17, R7, UR9, R2.reuse ;  /* 0x0000000907117c19 */ /* 0x100fe20008001202 */
[----:B------:R-:W1:Y:S01]  /*1e510*/  F2I.U32.TRUNC.NTZ R18, R18 ;  /* 0x0000001200127305 */ /* 0x000e62000020f000 */
[----:B------:R-:W-:Y:S01]  /*1e520*/  SHF.R.U32.HI R2, RZ, UR9, R2 ;  /* 0x00000009ff027c19 */ /* 0x000fe20008011602 */
[----:B---3--:R-:W-:-:S03]  /*1e530*/  IMAD.MOV R4, RZ, RZ, -R4 ;  /* 0x000000ffff047224 */ /* 0x008fc600078e0a04 */
[--C-:B------:R-:W-:Y:S01]  /*1e540*/  SHF.R.U64 R15, R17, UR7, R2.reuse ;  /* 0x00000007110f7c19 */ /* 0x100fe20008001202 */
[----:B0-----:R-:W-:Y:S01]  /*1e550*/  IMAD R13, R20, R4, R13 ;  /* 0x00000004140d7224 */ /* 0x001fe200078e020d */
[----:B------:R-:W-:-:S03]  /*1e560*/  SHF.R.U32.HI R19, RZ, UR7, R2 ;  /* 0x00000007ff137c19 */ /* 0x000fc60008011602 */
[----:B------:R-:W-:Y:S02]  /*1e570*/  IMAD.MOV.U32 R2, RZ, RZ, R15 ;  /* 0x000000ffff027224 */ /* 0x000fe400078e000f */
[----:B------:R-:W-:Y:S01]  /*1e580*/  IMAD.MOV.U32 R3, RZ, RZ, R19 ;  /* 0x000000ffff037224 */ /* 0x000fe200078e0013 */
[----:B-1----:R-:W-:Y:S06]  /*1e590*/  @!P0 BRA `(.L_x_97) ;  /* 0x0000000000288947 */ /* 0x002fec0003800000 */
[----:B------:R-:W-:Y:S02]  /*1e5a0*/  ULDC UR7, c[0x0][0x64c] ;  /* 0x0001930000077ab9 */ /* 0x000fe40000000800 */
[----:B------:R-:W-:-:S05]  /*1e5b0*/  IADD3 R3, P0, R15, UR7, RZ ;  /* 0x000000070f037c10 */ /* 0x000fca000ff1e0ff */
[----:B------:R-:W-:-:S04]  /*1e5c0*/  IMAD.X R19, RZ, RZ, R19, P0 ;  /* 0x000000ffff137224 */ /* 0x000fc800000e0613 */
[----:B------:R-:W-:-:S04]  /*1e5d0*/  IMAD.WIDE.U32 R4, R19, UR10, RZ ;  /* 0x0000000a13047c25 */ /* 0x000fc8000f8e00ff */
[----:B------:R-:W-:-:S04]  /*1e5e0*/  IMAD.WIDE.U32 R4, P0, R3, UR11, R4 ;  /* 0x0000000b03047c25 */ /* 0x000fc8000f800004 */
[----:B------:R-:W-:-:S04]  /*1e5f0*/  IMAD.WIDE.U32 R2, R3, UR10, RZ ;  /* 0x0000000a03027c25 */ /* 0x000fc8000f8e00ff */
[----:B------:R-:W-:Y:S01]  /*1e600*/  IMAD.MOV.U32 R2, RZ, RZ, R5 ;  /* 0x000000ffff027224 */ /* 0x000fe200078e0005 */
[----:B------:R-:W-:Y:S01]  /*1e610*/  IADD3 RZ, P1, R3, R4, RZ ;  /* 0x0000000403ff7210 */ /* 0x000fe20007f3e0ff */
[----:B------:R-:W-:-:S04]  /*1e620*/  IMAD.X R3, RZ, RZ, RZ, P0 ;  /* 0x000000ffff037224 */ /* 0x000fc800000e06ff */
[----:B------:R-:W-:-:S08]  /*1e630*/  IMAD.WIDE.U32.X R2, R19, UR11, R2, P1 ;  /* 0x0000000b13027c25 */ /* 0x000fd000088e0402 */
.L_x_97:
[----:B------:R-:W0:Y:S01]  /*1e640*/  LDC R4, c[0x0][0x65c] ;  /* 0x00019700ff047b82 */ /* 0x000e220000000800 */
[----:B------:R-:W-:Y:S01]  /*1e650*/  ULDC UR7, c[0x0][0x648] ;  /* 0x0001920000077ab9 */ /* 0x000fe20000000800 */
[----:B------:R-:W-:Y:S01]  /*1e660*/  IMAD.MOV R18, RZ, RZ, -R18 ;  /* 0x000000ffff127224 */ /* 0x000fe200078e0a12 */
[----:B------:R-:W-:Y:S01]  /*1e670*/  SHF.R.U64 R2, R2, UR7, R3 ;  /* 0x0000000702027c19 */ /* 0x000fe20008001203 */
[----:B------:R-:W-:Y:S01]  /*1e680*/  ULDC UR7, c[0x0][0x638] ;  /* 0x00018e0000077ab9 */ /* 0x000fe20000000800 */
[----:B------:R-:W-:Y:S01]  /*1e690*/  LOP3.LUT R17, R17, UR19, RZ, 0xc0, !PT ;  /* 0x0000001311117c12 */ /* 0x000fe2000f8ec0ff */
[----:B------:R-:W-:Y:S01]  /*1e6a0*/  ULDC UR8, c[0x0][0x610] ;  /* 0x0001840000087ab9 */ /* 0x000fe20000000800 */
[----:B0-----:R-:W-:Y:S01]  /*1e6b0*/  ISETP.NE.AND P0, PT, R4, 0x1, PT ;  /* 0x000000010400780c */ /* 0x001fe20003f05270 */
[----:B------:R-:W-:Y:S02]  /*1e6c0*/  IMAD.MOV R4, RZ, RZ, -R2 ;  /* 0x000000ffff047224 */ /* 0x000fe400078e0a02 */
[----:B------:R-:W-:-:S02]  /*1e6d0*/  IMAD R2, R2, UR6, R17 ;  /* 0x0000000602027c24 */ /* 0x000fc4000f8e0211 */
[----:B------:R-:W-:Y:S01]  /*1e6e0*/  IMAD R15, R4, UR7, R15 ;  /* 0x00000007040f7c24 */ /* 0x000fe2000f8e020f */
[----:B------:R-:W-:-:S07]  /*1e6f0*/  ULDC UR7, c[0x0][0x600] ;  /* 0x0001800000077ab9 */ /* 0x000fce0000000800 */
[----:B--2---:R-:W-:Y:S01]  /*1e700*/  @P0 IMAD R13, R16, R18, R11 ;  /* 0x00000012100d0224 */ /* 0x004fe200078e020b */
[----:B------:R-:W-:-:S03]  /*1e710*/  LOP3.LUT R16, R7, UR5, RZ, 0xc0, !PT ;  /* 0x0000000507107c12 */ /* 0x000fc6000f8ec0ff */
[----:B------:R-:W-:Y:S02]  /*1e720*/  IMAD R13, R2, UR8, R13 ;  /* 0x00000008020d7c24 */ /* 0x000fe4000f8e020d */
[----:B------:R-:W-:Y:S02]  /*1e730*/  IMAD R4, R15, UR7, R16 ;  /* 0x000000070f047c24 */ /* 0x000fe4000f8e0210 */
[----:B------:R-:W-:-:S03]  /*1e740*/  IMAD.MOV.U32 R2, RZ, RZ, 0x1 ;  /* 0x00000001ff027424 */ /* 0x000fc600078e00ff */
[----:B------:R-:W-:Y:S02]  /*1e750*/  SEL R7, R4, R13, !P0 ;  /* 0x0000000d04077207 */ /* 0x000fe40004000000 */
[----:B------:R-:W-:-:S07]  /*1e760*/  SEL R5, R13, R4, !P0 ;  /* 0x000000040d057207 */ /* 0x000fce0004000000 */
.L_x_95:
[----:B------:R-:W-:Y:S05]  /*1e770*/  BSYNC B1 ;  /* 0x0000000000017941 */ /* 0x000fea0003800000 */
.L_x_94:
[----:B------:R-:W-:-:S13]  /*1e780*/  LOP3.LUT P0, RZ, R2, 0xff, RZ, 0xc0, !PT ;  /* 0x000000ff02ff7812 */ /* 0x000fda000780c0ff */
[----:B------:R-:W-:Y:S05]  /*1e790*/  @P0 BRA `(.L_x_98) ;  /* 0xfffffff400200947 */ /* 0x000fea000383ffff */
[----:B------:R-:W-:Y:S05]  /*1e7a0*/  BSYNC B0 ;  /* 0x0000000000007941 */ /* 0x000fea0003800000 */
.L_x_87:
[----:B------:R-:W-:-:S03]  /*1e7b0*/  UMOV UR7, 0xffffffff ;  /* 0xffffffff00077882 */ /* 0x000fc60000000000 */
[----:B------:R-:W-:Y:S05]  /*1e7c0*/  BRA.DIV UR7, `(.L_x_99) ;  /* 0x0000000607047947 */ /* 0x000fea000b800000 */
[----:B------:R-:W-:-:S13]  /*1e7d0*/  ELECT P0, URZ, PT ;  /* 0x00000000003f782f */ /* 0x000fda0003800000 */
.L_x_112:
[----:B------:R-:W-:Y:S04]  /*1e7e0*/  BSSY B0, `(.L_x_100) ;  /* 0x0000023000007945 */ /* 0x000fe80003800000 */
[----:B------:R-:W-:Y:S05]  /*1e7f0*/  @!P0 BRA `(.L_x_101) ;  /* 0x0000000000848947 */ /* 0x000fea0003800000 */
[----:B------:R-:W-:-:S04]  /*1e800*/  ULOP3.LUT UR7, UR4, 0x2, URZ, 0xfc, !UPT ;  /* 0x0000000204077892 */ /* 0x000fc8000f8efc3f */
[----:B------:R-:W-:-:S06]  /*1e810*/  UISETP.NE.AND UP0, UPT, UR7, 0x3, UPT ;  /* 0x000000030700788c */ /* 0x000fcc000bf05270 */
[----:B------:R-:W-:-:S13]  /*1e820*/  PLOP3.LUT P0, PT, PT, PT, UP0, 0x80, 0x0 ;  /* 0x000000000000781c */ /* 0x000fda0003f0f008 */
[----:B------:R-:W-:Y:S05]  /*1e830*/  @!P0 BRA `(.L_x_102) ;  /* 0x0000000000048947 */ /* 0x000fea0003800000 */
[----:B------:R-:W-:Y:S01]  /*1e840*/  BPT.TRAP 0x1 ;  /* 0x000000040000795c */ /* 0x000fe20000300000 */
.L_x_102:
[----:B------:R-:W0:Y:S01]  /*1e850*/  S2R R3, SR_CgaCtaId ;  /* 0x0000000000037919 */ /* 0x000e220000008800 */
[----:B------:R-:W-:-:S04]  /*1e860*/  MOV R0, 0x400 ;  /* 0x0000040000007802 */ /* 0x000fc80000000f00 */
[----:B0-----:R-:W-:Y:S02]  /*1e870*/  LEA R3, R3, R0, 0x18 ;  /* 0x0000000003037211 */ /* 0x001fe400078ec0ff */
[----:B------:R-:W-:-:S03]  /*1e880*/  SHF.L.U32 R0, R10, 0x1f, RZ ;  /* 0x0000001f0a007819 */ /* 0x000fc600000006ff */
[----:B------:R-:W-:-:S04]  /*1e890*/  VIADD R3, R3, 0x18 ;  /* 0x0000001803037836 */ /* 0x000fc80000000000 */
[C---:B------:R-:W-:Y:S02]  /*1e8a0*/  IMAD R7, R14.reuse, 0x8, R3 ;  /* 0x000000080e077824 */ /* 0x040fe400078e0203 */
[----:B------:R-:W-:Y:S02]  /*1e8b0*/  VIADD R14, R14, 0x1 ;  /* 0x000000010e0e7836 */ /* 0x000fe40000000000 */
[----:B------:R-:W0:Y:S03]  /*1e8c0*/  SYNCS.PHASECHK.TRANS64.TRYWAIT P0, [R7+URZ], R0 ;  /* 0x00000000070075a7 */ /* 0x000e26000800017f */
[----:B------:R-:W-:-:S04]  /*1e8d0*/  ISETP.NE.AND P1, PT, R14, 0x3, PT ;  /* 0x000000030e00780c */ /* 0x000fc80003f25270 */
[----:B------:R-:W-:Y:S02]  /*1e8e0*/  SEL R5, RZ, 0x1, P1 ;  /* 0x00000001ff057807 */ /* 0x000fe40000800000 */
[----:B------:R-:W-:Y:S02]  /*1e8f0*/  SEL R14, R14, RZ, P1 ;  /* 0x000000ff0e0e7207 */ /* 0x000fe40000800000 */
[----:B------:R-:W-:-:S03]  /*1e900*/  LOP3.LUT R5, R10, R5, RZ, 0x3c, !PT ;  /* 0x000000050a057212 */ /* 0x000fc600078e3cff */
[----:B------:R-:W-:Y:S01]  /*1e910*/  IMAD R9, R14, 0x8, R3 ;  /* 0x000000080e097824 */ /* 0x000fe200078e0203 */
[----:B------:R-:W-:Y:S01]  /*1e920*/  SHF.L.U32 R4, R5, 0x1f, RZ ;  /* 0x0000001f05047819 */ /* 0x000fe200000006ff */
[----:B0-----:R-:W-:Y:S06]  /*1e930*/  @!P0 BRA `(.L_x_103) ;  /* 0x0000000000c88947 */ /* 0x001fec0003800000 */
.L_x_113:
[----:B------:R-:W1:Y:S01]  /*1e940*/  SYNCS.PHASECHK.TRANS64.TRYWAIT P0, [R9+URZ], R4 ;  /* 0x00000004090075a7 */ /* 0x000e62000800017f */
[----:B0-----:R-:W-:-:S05]  /*1e950*/  VIADD R0, R14, 0x1 ;  /* 0x000000010e007836 */ /* 0x001fca0000000000 */
[----:B------:R-:W-:-:S04]  /*1e960*/  ISETP.NE.AND P1, PT, R0, 0x3, PT ;  /* 0x000000030000780c */ /* 0x000fc80003f25270 */
[----:B------:R-:W-:Y:S02]  /*1e970*/  SEL R2, RZ, 0x1, P1 ;  /* 0x00000001ff027807 */ /* 0x000fe40000800000 */
[----:B------:R-:W-:Y:S02]  /*1e980*/  SEL R0, R0, RZ, P1 ;  /* 0x000000ff00007207 */ /* 0x000fe40000800000 */
[----:B------:R-:W-:Y:S01]  /*1e990*/  LOP3.LUT R2, R5, R2, RZ, 0x3c, !PT ;  /* 0x0000000205027212 */ /* 0x000fe200078e3cff */
[----:B-1----:R-:W-:Y:S06]  /*1e9a0*/  @!P0 BRA `(.L_x_104) ;  /* 0x0000000000c08947 */ /* 0x002fec0003800000 */
.L_x_114:
[----:B------:R-:W-:Y:S01]  /*1e9b0*/  IMAD R3, R0, 0x8, R3 ;  /* 0x0000000800037824 */ /* 0x000fe200078e0203 */
[----:B------:R-:W-:-:S07]  /*1e9c0*/  SHF.L.U32 R0, R2, 0x1f, RZ ;  /* 0x0000001f02007819 */ /* 0x000fce00000006ff */
.L_x_105:
[----:B-1----:R1:W2:Y:S02]  /*1e9d0*/  SYNCS.PHASECHK.TRANS64.TRYWAIT P0, [R3+URZ], R0 ;  /* 0x00000000030075a7 */ /* 0x0022a4000800017f */
[----:B--2---:R-:W-:Y:S05]  /*1e9e0*/  @!P0 NANOSLEEP.SYNCS 0x989680 ;  /* 0x009896800000895d */ /* 0x004fea0003900000 */
[----:B------:R-:W2:Y:S02]  /*1e9f0*/  @!P0 SYNCS.PHASECHK.TRANS64 P0, [R3+URZ], R0 ;  /* 0x00000000030085a7 */ /* 0x000ea4000800007f */
[----:B--2---:R-:W-:Y:S05]  /*1ea00*/  @!P0 BRA `(.L_x_105) ;  /* 0xfffffffc00f08947 */ /* 0x004fea000383ffff */
.L_x_101:
[----:B------:R-:W-:Y:S05]  /*1ea10*/  BSYNC B0 ;  /* 0x0000000000007941 */ /* 0x000fea0003800000 */
.L_x_100:
[----:B------:R-:W-:Y:S05]  /*1ea20*/  EXIT ;  /* 0x000000000000794d */ /* 0x000fea0003800000 */
.L_x_21:
[----:B--2---:R-:W-:-:S04]  /*1ea30*/  IMAD.U32 R3, RZ, RZ, UR12 ;  /* 0x0000000cff037e24 */ /* 0x004fc8000f8e00ff */
[----:B------:R2:W4:Y:S03]  /*1ea40*/  SYNCS.PHASECHK.TRANS64.TRYWAIT P0, [R3+URZ], R2 ;  /* 0x00000002030075a7 */ /* 0x000526000800017f */
[----:B----4-:R-:W-:Y:S05]  /*1ea50*/  @!P0 NANOSLEEP.SYNCS 0x989680 ;  /* 0x009896800000895d */ /* 0x010fea0003900000 */
[----:B------:R-:W4:Y:S02]  /*1ea60*/  @!P0 SYNCS.PHASECHK.TRANS64 P0, [R3+URZ], R2 ;  /* 0x00000002030085a7 */ /* 0x000f24000800007f */
[----:B----4-:R-:W-:Y:S05]  /*1ea70*/  @!P0 BRA `(.L_x_21) ;  /* 0xfffffffc00ec8947 */ /* 0x010fea000383ffff */
[----:B------:R-:W-:Y:S05]  /*1ea80*/  BRA `(.L_x_20) ;  /* 0xfffffe38000c7947 */ /* 0x000fea000383ffff */
.L_x_27:
[----:B-----5:R0:W-:Y:S02]  /*1ea90*/  STL [R1+0x190], R0 ;  /* 0x0001900001007387 */ /* 0x0201e40000100800 */
[----:B0-----:R-:W-:-:S04]  /*1eaa0*/  IMAD.U32 R0, RZ, RZ, UR14 ;  /* 0x0000000eff007e24 */ /* 0x001fc8000f8e00ff */
[----:B------:R0:W0:Y:S03]  /*1eab0*/  SYNCS.PHASECHK.TRANS64.TRYWAIT P0, [R0+URZ], R228 ;  /* 0x000000e4000075a7 */ /* 0x000026000800017f */
[----:B0-----:R-:W-:Y:S05]  /*1eac0*/  @!P0 NANOSLEEP.SYNCS 0x989680 ;  /* 0x009896800000895d */ /* 0x001fea0003900000 */
[----:B------:R0:W1:Y:S02]  /*1ead0*/  @!P0 SYNCS.PHASECHK.TRANS64 P0, [R0+URZ], R228 ;  /* 0x000000e4000085a7 */ /* 0x000064000800007f */
[----:B0-----:R0:W5:Y:S02]  /*1eae0*/  LDL.LU R0, [R1+0x190] ;  /* 0x0001900001007983 */ /* 0x0011640000300800 */
[----:B01----:R-:W-:Y:S05]  /*1eaf0*/  @!P0 BRA `(.L_x_27) ;  /* 0xfffffffc00e48947 */ /* 0x003fea000383ffff */
[----:B------:R-:W-:Y:S05]  /*1eb00*/  BRA `(.L_x_26) ;  /* 0xfffffe6400387947 */ /* 0x000fea000383ffff */
.L_x_88:
[----:B------:R-:W-:Y:S01]  /*1eb10*/  BSSY B1, `(.L_x_106) ;  /* 0x0000006000017945 */ /* 0x000fe20003800000 */
[----:B------:R-:W-:-:S07]  /*1eb20*/  IMAD.MOV.U32 R2, RZ, RZ, -0x1 ;  /* 0xffffffffff027424 */ /* 0x000fce00078e00ff */
[----:B------:R-:W-:Y:S05]  /*1eb30*/  WARPSYNC.COLLECTIVE R2, `(.L_x_107) ;  /* 0x00000000020c7348 */ /* 0x000fea0003c00000 */
[----:B------:R-:W-:Y:S02]  /*1eb40*/  ELECT P0, UR62, PT ;  /* 0x00000000003e782f */ /* 0x000fe40003800000 */
[----:B------:R-:W-:Y:S01]  /*1eb50*/  MOV R2, UR62 ;  /* 0x0000003e00027c02 */ /* 0x000fe20008000f00 */
[----:B------:R-:W-:Y:S10]  /*1eb60*/  ENDCOLLECTIVE ;  /* 0x000000000000791b */ /* 0x000ff40003800000 */
.L_x_107:
[----:B------:R-:W-:Y:S05]  /*1eb70*/  BSYNC B1 ;  /* 0x0000000000017941 */ /* 0x000fea0003800000 */
.L_x_106:
[----:B------:R-:W-:Y:S05]  /*1eb80*/  BRA `(.L_x_108) ;  /* 0xfffffff000307947 */ /* 0x000fea000383ffff */
.L_x_91:
[----:B0-----:R0:W2:Y:S02]  /*1eb90*/  SYNCS.PHASECHK.TRANS64.TRYWAIT P0, [R15+URZ+0x18], R4 ;  /* 0x000018040f0075a7 */ /* 0x0010a4000800017f */
[----:B--2---:R-:W-:Y:S05]  /*1eba0*/  @!P0 NANOSLEEP.SYNCS 0x989680 ;  /* 0x009896800000895d */ /* 0x004fea0003900000 */
[----:B------:R-:W2:Y:S02]  /*1ebb0*/  @!P0 SYNCS.PHASECHK.TRANS64 P0, [R15+URZ+0x18], R4 ;  /* 0x000018040f0085a7 */ /* 0x000ea4000800007f */
[----:B--2---:R-:W-:Y:S05]  /*1ebc0*/  @!P0 BRA `(.L_x_91) ;  /* 0xfffffffc00f08947 */ /* 0x004fea000383ffff */
[----:B------:R-:W-:Y:S05]  /*1ebd0*/  BRA `(.L_x_109) ;  /* 0xfffffff000707947 */ /* 0x000fea000383ffff */
.L_x_99:
[----:B------:R-:W-:Y:S01]  /*1ebe0*/  BSSY B0, `(.L_x_110) ;  /* 0x0000006000007945 */ /* 0x000fe20003800000 */
[----:B------:R-:W-:-:S07]  /*1ebf0*/  IMAD.MOV.U32 R2, RZ, RZ, -0x1 ;  /* 0xffffffffff027424 */ /* 0x000fce00078e00ff */
[----:B------:R-:W-:Y:S05]  /*1ec00*/  WARPSYNC.COLLECTIVE R2, `(.L_x_111) ;  /* 0x00000000020c7348 */ /* 0x000fea0003c00000 */
[----:B------:R-:W-:Y:S02]  /*1ec10*/  ELECT P0, UR62, PT ;  /* 0x00000000003e782f */ /* 0x000fe40003800000 */
[----:B------:R-:W-:Y:S01]  /*1ec20*/  MOV R2, UR62 ;  /* 0x0000003e00027c02 */ /* 0x000fe20008000f00 */
[----:B------:R-:W-:Y:S10]  /*1ec30*/  ENDCOLLECTIVE ;  /* 0x000000000000791b */ /* 0x000ff40003800000 */
.L_x_111:
[----:B------:R-:W-:Y:S05]  /*1ec40*/  BSYNC B0 ;  /* 0x0000000000007941 */ /* 0x000fea0003800000 */
.L_x_110:
[----:B------:R-:W-:Y:S05]  /*1ec50*/  BRA `(.L_x_112) ;  /* 0xfffffff800e07947 */ /* 0x000fea000383ffff */
.L_x_103:
[----:B0-----:R0:W1:Y:S02]  /*1ec60*/  SYNCS.PHASECHK.TRANS64.TRYWAIT P0, [R7+URZ], R0 ;  /* 0x00000000070075a7 */ /* 0x001064000800017f */
[----:B-1----:R-:W-:Y:S05]  /*1ec70*/  @!P0 NANOSLEEP.SYNCS 0x989680 ;  /* 0x009896800000895d */ /* 0x002fea0003900000 */
[----:B------:R-:W1:Y:S02]  /*1ec80*/  @!P0 SYNCS.PHASECHK.TRANS64 P0, [R7+URZ], R0 ;  /* 0x00000000070085a7 */ /* 0x000e64000800007f */
[----:B-1----:R-:W-:Y:S05]  /*1ec90*/  @!P0 BRA `(.L_x_103) ;  /* 0xfffffffc00f08947 */ /* 0x002fea000383ffff */
[----:B------:R-:W-:Y:S05]  /*1eca0*/  BRA `(.L_x_113) ;  /* 0xfffffffc00247947 */ /* 0x000fea000383ffff */
.L_x_104:
[----:B0-----:R0:W1:Y:S02]  /*1ecb0*/  SYNCS.PHASECHK.TRANS64.TRYWAIT P0, [R9+URZ], R4 ;  /* 0x00000004090075a7 */ /* 0x001064000800017f */
[----:B-1----:R-:W-:Y:S05]  /*1ecc0*/  @!P0 NANOSLEEP.SYNCS 0x989680 ;  /* 0x009896800000895d */ /* 0x002fea0003900000 */
[----:B------:R-:W1:Y:S02]  /*1ecd0*/  @!P0 SYNCS.PHASECHK.TRANS64 P0, [R9+URZ], R4 ;  /* 0x00000004090085a7 */ /* 0x000e64000800007f */
[----:B-1----:R-:W-:Y:S05]  /*1ece0*/  @!P0 BRA `(.L_x_104) ;  /* 0xfffffffc00f08947 */ /* 0x002fea000383ffff */
[----:B------:R-:W-:Y:S05]  /*1ecf0*/  BRA `(.L_x_114) ;  /* 0xfffffffc002c7947 */ /* 0x000fea000383ffff */
.L_x_115:
[----:B------:R-:W-:-:S00]  /*1ed00*/  BRA `(.L_x_115) ;  /* 0xfffffffc00fc7947 */ /* 0x000fc0000383ffff */
[----:B------:R-:W-:-:S00]  /*1ed10*/  NOP ;  /* 0x0000000000007918 */ /* 0x000fc00000000000 */
        /* <DEDUP_REMOVED lines=14> */
.L_x_116:


//--------------------- .nv.shared._ZN7cutlass13device_kernelINS_4gemm6kernel13GemmUniversalIN4cute5tupleIJiiiiEEENS1_10collective13CollectiveMmaINS1_37MainloopSm90TmaGmmaWarpSpecializedFP8ILi3ENS5_IJNS4_1CILi2EEENSA_ILi1EEESC_EEENS1_35KernelTmaWarpSpecializedCooperativeEEENS5_IJNSA_ILi512EEENSA_ILi80EEENSA_ILi128EEEEEENS_12float_e4m3_tENS5_IJlSC_lEEESK_SL_NS4_8TiledMMAINS4_8MMA_AtomIJNS4_4SM904GMMA30MMA_64x16x32_F32E4M3E4M3_SS_TNILNSP_7ScaleInE1ELSR_1EEEEEENS4_6LayoutISD_NS5_IJSC_NSA_ILi0EEESV_EEEEENS5_IJNS4_10UnderscoreESY_SY_EEEEENS4_13SM90_TMA_LOADENS4_14ComposedLayoutINS4_7SwizzleILi3ELi4ELi3EEENS4_18smem_ptr_flag_bitsILi8EEENSU_INS5_IJNSA_ILi8EEESI_EEENS5_IJSI_SC_EEEEEEEvNS4_8identityENS4_23SM90_TMA_LOAD_MULTICASTES1B_vS1C_EENS_8epilogue10collective6detail29Sm90TmaWarpSpecializedAdapterINS1G_15DefaultEpilogueISK_SL_SL_NS1F_6thread17LinearCombinationISK_Li1EffLNS1K_9ScaleType4KindE0ELNS_15FloatRoundStyleE2ESK_EENS1_15EpilogueDefaultEEEEEvvEEEEvNT_6ParamsE --------------------------
	.section	.nv.shared._ZN7cutlass13device_kernelINS_4gemm6kernel13GemmUniversalIN4cute5tupleIJiiiiEEENS1_10collective13CollectiveMmaINS1_37MainloopSm90TmaGmmaWarpSpecializedFP8ILi3ENS5_IJNS4_1CILi2EEENSA_ILi1EEESC_EEENS1_35KernelTmaWarpSpecializedCooperativeEEENS5_IJNSA_ILi512EEENSA_ILi80EEENSA_ILi128EEEEEENS_12float_e4m3_tENS5_IJlSC_lEEESK_SL_NS4_8TiledMMAINS4_8MMA_AtomIJNS4_4SM904GMMA30MMA_64x16x32_F32E4M3E4M3_SS_TNILNSP_7ScaleInE1ELSR_1EEEEEENS4_6LayoutISD_NS5_IJSC_NSA_ILi0EEESV_EEEEENS5_IJNS4_10UnderscoreESY_SY_EEEEENS4_13SM90_TMA_LOADENS4_14ComposedLayoutINS4_7SwizzleILi3ELi4ELi3EEENS4_18smem_ptr_flag_bitsILi8EEENSU_INS5_IJNSA_ILi8EEESI_EEENS5_IJSI_SC_EEEEEEEvNS4_8identityENS4_23SM90_TMA_LOAD_MULTICASTES1B_vS1C_EENS_8epilogue10collective6detail29Sm90TmaWarpSpecializedAdapterINS1G_15DefaultEpilogueISK_SL_SL_NS1F_6thread17LinearCombinationISK_Li1EffLNS1K_9ScaleType4KindE0ELNS_15FloatRoundStyleE2ESK_EENS1_15EpilogueDefaultEEEEEvvEEEEvNT_6ParamsE,"aw",@nobits
	.sectionflags	@""
	.align	16
	.zero		1024


//--------------------- .nv.shared.reserved.0     --------------------------
	.section	.nv.shared.reserved.0,"aw",@nobits
	.weak		__nv_reservedSMEM_offset_0_alias
	.size		__nv_reservedSMEM_offset_0_alias, 0, 0
	.other		__nv_reservedSMEM_offset_0_alias,@"STO_CUDA_RESERVED_SHARED STV_DEFAULT"
__nv_reservedSMEM_offset_0_alias:
	.zero		0


//--------------------- .nv.global                --------------------------
	.section	.nv.global,"aw",@nobits
.nv.global:
	.type		_ZN40_INTERNAL_a7e20e4c_4_k_cu_ca7d1d1d_178024cute1_E,@object
	.size		_ZN40_INTERNAL_a7e20e4c_4_k_cu_ca7d1d1d_178024cute1_E,(_ZN40_INTERNAL_a7e20e4c_4_k_cu_ca7d1d1d_178024cuda3std3__45__cpo6cbeginE - _ZN40_INTERNAL_a7e20e4c_4_k_cu_ca7d1d1d_178024cute1_E)
_ZN40_INTERNAL_a7e20e4c_4_k_cu_ca7d1d1d_178024cute1_E:
	.zero		1
	.type		_ZN40_INTERNAL_a7e20e4c_4_k_cu_ca7d1d1d_178024cuda3std3__45__cpo6cbeginE,@object
	.size		_ZN40_INTERNAL_a7e20e4c_4_k_cu_ca7d1d1d_178024cuda3std3__45__cpo6cbeginE,(_ZN40_INTERNAL_a7e20e4c_4_k_cu_ca7d1d1d_178024cuda3std3__48in_placeE - _ZN40_INTERNAL_a7e20e4c_4_k_cu_ca7d1d1d_178024cuda3std3__45__cpo6cbeginE)
_ZN40_INTERNAL_a7e20e4c_4_k_cu_ca7d1d1d_178024cuda3std3__45__cpo6cbeginE:
	.zero		1
	.type		_ZN40_INTERNAL_a7e20e4c_4_k_cu_ca7d1d1d_178024cuda3std3__48in_placeE,@object
	.size		_ZN40_INTERNAL_a7e20e4c_4_k_cu_ca7d1d1d_178024cuda3std3__48in_placeE,(_ZN40_INTERNAL_a7e20e4c_4_k_cu_ca7d1d1d_178024cuda3std6ranges3__45__cpo9iter_moveE - _ZN40_INTERNAL_a7e20e4c_4_k_cu_ca7d1d1d_178024cuda3std3__48in_placeE)
_ZN40_INTERNAL_a7e20e4c_4_k_cu_ca7d1d1d_178024cuda3std3__48in_placeE:
	.zero		1
	.type		_ZN40_INTERNAL_a7e20e4c_4_k_cu_ca7d1d1d_178024cuda3std6ranges3__45__cpo9iter_moveE,@object
	.size		_ZN40_INTERNAL_a7e20e4c_4_k_cu_ca7d1d1d_178024cuda3std6ranges3__45__cpo9iter_moveE,(_ZN40_INTERNAL_a7e20e4c_4_k_cu_ca7d1d1d_178024cuda3std3__45__cpo5beginE - _ZN40_INTERNAL_a7e20e4c_4_k_cu_ca7d1d1d_178024cuda3std6ranges3__45__cpo9iter_moveE)
_ZN40_INTERNAL_a7e20e4c_4_k_cu_ca7d1d1d_178024cuda3std6ranges3__45__cpo9iter_moveE:
	.zero		1
	.type		_ZN40_INTERNAL_a7e20e4c_4_k_cu_ca7d1d1d_178024cuda3std3__45__cpo5beginE,@object
	.size		_ZN40_INTERNAL_a7e20e4c_4_k_cu_ca7d1d1d_178024cuda3std3__45__cpo5beginE,(_ZN40_INTERNAL_a7e20e4c_4_k_cu_ca7d1d1d_178024cuda3std3__442_GLOBAL__N__a7e20e4c_4_k_cu_ca7d1d1d_178026ignoreE - _ZN40_INTERNAL_a7e20e4c_4_k_cu_ca7d1d1d_178024cuda3std3__45__cpo5beginE)
_ZN40_INTERNAL_a7e20e4c_4_k_cu_ca7d1d1d_178024cuda3std3__45__cpo5beginE:
	.zero		1
	.type		_ZN40_INTERNAL_a7e20e4c_4_k_cu_ca7d1d1d_178024cuda3std3__442_GLOBAL__N__a7e20e4c_4_k_cu_ca7d1d1d_178026ignoreE,@object
	.size		_ZN40_INTERNAL_a7e20e4c_4_k_cu_ca7d1d1d_178024cuda3std3__442_GLOBAL__N__a7e20e4c_4_k_cu_ca7d1d1d_178026ignoreE,(_ZN40_INTERNAL_a7e20e4c_4_k_cu_ca7d1d1d_178024cute7productE - _ZN40_INTERNAL_a7e20e4c_4_k_cu_ca7d1d1d_178024cuda3std3__442_GLOBAL__N__a7e20e4c_4_k_cu_ca7d1d1d_178026ignoreE)
_ZN40_INTERNAL_a7e20e4c_4_k_cu_ca7d1d1d_178024cuda3std3__442_GLOBAL__N__a7e20e4c_4_k_cu_ca7d1d1d_178026ignoreE:
	.zero		1
	.type		_ZN40_INTERNAL_a7e20e4c_4_k_cu_ca7d1d1d_178024cute7productE,@object
	.size		_ZN40_INTERNAL_a7e20e4c_4_k_cu_ca7d1d1d_178024cute7productE,(_ZN40_INTERNAL_a7e20e4c_4_k_cu_ca7d1d1d_178024cuda3std3__45__cpo3endE - _ZN40_INTERNAL_a7e20e4c_4_k_cu_ca7d1d1d_178024cute7productE)
_ZN40_INTERNAL_a7e20e4c_4_k_cu_ca7d1d1d_178024cute7productE:
	.zero		1
	.type		_ZN40_INTERNAL_a7e20e4c_4_k_cu_ca7d1d1d_178024cuda3std3__45__cpo3endE,@object
	.size		_ZN40_INTERNAL_a7e20e4c_4_k_cu_ca7d1d1d_178024cuda3std3__45__cpo3endE,(_ZN40_INTERNAL_a7e20e4c_4_k_cu_ca7d1d1d_178024cuda3std3__419piecewise_constructE - _ZN40_INTERNAL_a7e20e4c_4_k_cu_ca7d1d1d_178024cuda3std3__45__cpo3endE)
_ZN40_INTERNAL_a7e20e4c_4_k_cu_ca7d1d1d_178024cuda3std3__45__cpo3endE:
	.zero		1
	.type		_ZN40_INTERNAL_a7e20e4c_4_k_cu_ca7d1d1d_178024cuda3std3__419piecewise_constructE,@object
	.size		_ZN40_INTERNAL_a7e20e4c_4_k_cu_ca7d1d1d_178024cuda3std3__419piecewise_constructE,(_ZN40_INTERNAL_a7e20e4c_4_k_cu_ca7d1d1d_178024cuda3std3__45__cpo4cendE - _ZN40_INTERNAL_a7e20e4c_4_k_cu_ca7d1d1d_178024cuda3std3__419piecewise_constructE)
_ZN40_INTERNAL_a7e20e4c_4_k_cu_ca7d1d1d_178024cuda3std3__419piecewise_constructE:
	.zero		1
	.type		_ZN40_INTERNAL_a7e20e4c_4_k_cu_ca7d1d1d_178024cuda3std3__45__cpo4cendE,@object
	.size		_ZN40_INTERNAL_a7e20e4c_4_k_cu_ca7d1d1d_178024cuda3std3__45__cpo4cendE,(_ZN40_INTERNAL_a7e20e4c_4_k_cu_ca7d1d1d_178024cuda3std6ranges3__45__cpo4swapE - _ZN40_INTERNAL_a7e20e4c_4_k_cu_ca7d1d1d_178024cuda3std3__45__cpo4cendE)
_ZN40_INTERNAL_a7e20e4c_4_k_cu_ca7d1d1d_178024cuda3std3__45__cpo4cendE:
	.zero		1
	.type		_ZN40_INTERNAL_a7e20e4c_4_k_cu_ca7d1d1d_178024cuda3std6ranges3__45__cpo4swapE,@object
	.size		_ZN40_INTERNAL_a7e20e4c_4_k_cu_ca7d1d1d_178024cuda3std6ranges3__45__cpo4swapE,(.L_7 - _ZN40_INTERNAL_a7e20e4c_4_k_cu_ca7d1d1d_178024cuda3std6ranges3__45__cpo4swapE)
_ZN40_INTERNAL_a7e20e4c_4_k_cu_ca7d1d1d_178024cuda3std6ranges3__45__cpo4swapE:
	.zero		1
.L_7:


//--------------------- .nv.constant0._ZN7cutlass13device_kernelINS_4gemm6kernel13GemmUniversalIN4cute5tupleIJiiiiEEENS1_10collective13CollectiveMmaINS1_37MainloopSm90TmaGmmaWarpSpecializedFP8ILi3ENS5_IJNS4_1CILi2EEENSA_ILi1EEESC_EEENS1_35KernelTmaWarpSpecializedCooperativeEEENS5_IJNSA_ILi512EEENSA_ILi80EEENSA_ILi128EEEEEENS_12float_e4m3_tENS5_IJlSC_lEEESK_SL_NS4_8TiledMMAINS4_8MMA_AtomIJNS4_4SM904GMMA30MMA_64x16x32_F32E4M3E4M3_SS_TNILNSP_7ScaleInE1ELSR_1EEEEEENS4_6LayoutISD_NS5_IJSC_NSA_ILi0EEESV_EEEEENS5_IJNS4_10UnderscoreESY_SY_EEEEENS4_13SM90_TMA_LOADENS4_14ComposedLayoutINS4_7SwizzleILi3ELi4ELi3EEENS4_18smem_ptr_flag_bitsILi8EEENSU_INS5_IJNSA_ILi8EEESI_EEENS5_IJSI_SC_EEEEEEEvNS4_8identityENS4_23SM90_TMA_LOAD_MULTICASTES1B_vS1C_EENS_8epilogue10collective6detail29Sm90TmaWarpSpecializedAdapterINS1G_15DefaultEpilogueISK_SL_SL_NS1F_6thread17LinearCombinationISK_Li1EffLNS1K_9ScaleType4KindE0ELNS_15FloatRoundStyleE2ESK_EENS1_15EpilogueDefaultEEEEEvvEEEEvNT_6ParamsE --------------------------
	.section	.nv.constant0._ZN7cutlass13device_kernelINS_4gemm6kernel13GemmUniversalIN4cute5tupleIJiiiiEEENS1_10collective13CollectiveMmaINS1_37MainloopSm90TmaGmmaWarpSpecializedFP8ILi3ENS5_IJNS4_1CILi2EEENSA_ILi1EEESC_EEENS1_35KernelTmaWarpSpecializedCooperativeEEENS5_IJNSA_ILi512EEENSA_ILi80EEENSA_ILi128EEEEEENS_12float_e4m3_tENS5_IJlSC_lEEESK_SL_NS4_8TiledMMAINS4_8MMA_AtomIJNS4_4SM904GMMA30MMA_64x16x32_F32E4M3E4M3_SS_TNILNSP_7ScaleInE1ELSR_1EEEEEENS4_6LayoutISD_NS5_IJSC_NSA_ILi0EEESV_EEEEENS5_IJNS4_10UnderscoreESY_SY_EEEEENS4_13SM90_TMA_LOADENS4_14ComposedLayoutINS4_7SwizzleILi3ELi4ELi3EEENS4_18smem_ptr_flag_bitsILi8EEENSU_INS5_IJNSA_ILi8EEESI_EEENS5_IJSI_SC_EEEEEEEvNS4_8identityENS4_23SM90_TMA_LOAD_MULTICASTES1B_vS1C_EENS_8epilogue10collective6detail29Sm90TmaWarpSpecializedAdapterINS1G_15DefaultEpilogueISK_SL_SL_NS1F_6thread17LinearCombinationISK_Li1EffLNS1K_9ScaleType4KindE0ELNS_15FloatRoundStyleE2ESK_EENS1_15EpilogueDefaultEEEEEvvEEEEvNT_6ParamsE,"a",@progbits
	.sectionflags	@""
	.align	4
.nv.constant0._ZN7cutlass13device_kernelINS_4gemm6kernel13GemmUniversalIN4cute5tupleIJiiiiEEENS1_10collective13CollectiveMmaINS1_37MainloopSm90TmaGmmaWarpSpecializedFP8ILi3ENS5_IJNS4_1CILi2EEENSA_ILi1EEESC_EEENS1_35KernelTmaWarpSpecializedCooperativeEEENS5_IJNSA_ILi512EEENSA_ILi80EEENSA_ILi128EEEEEENS_12float_e4m3_tENS5_IJlSC_lEEESK_SL_NS4_8TiledMMAINS4_8MMA_AtomIJNS4_4SM904GMMA30MMA_64x16x32_F32E4M3E4M3_SS_TNILNSP_7ScaleInE1ELSR_1EEEEEENS4_6LayoutISD_NS5_IJSC_NSA_ILi0EEESV_EEEEENS5_IJNS4_10UnderscoreESY_SY_EEEEENS4_13SM90_TMA_LOADENS4_14ComposedLayoutINS4_7SwizzleILi3ELi4ELi3EEENS4_18smem_ptr_flag_bitsILi8EEENSU_INS5_IJNSA_ILi8EEESI_EEENS5_IJSI_SC_EEEEEEEvNS4_8identityENS4_23SM90_TMA_LOAD_MULTICASTES1B_vS1C_EENS_8epilogue10collective6detail29Sm90TmaWarpSpecializedAdapterINS1G_15DefaultEpilogueISK_SL_SL_NS1F_6thread17LinearCombinationISK_Li1EffLNS1K_9ScaleType4KindE0ELNS_15FloatRoundStyleE2ESK_EENS1_15EpilogueDefaultEEEEEvvEEEEvNT_6ParamsE:
	.zero		1664


//--------------------- SYMBOLS --------------------------

	.type		.nv.reservedSmem.offset0,@object
	.size		.nv.reservedSmem.offset0,0x4
